def matmul_kernel(
    a_ptr,
    b_ptr,
    c_ptr,
    M,
    N,
    K,
    stride_am,
    stride_ak,
    stride_bk,
    stride_bn,
    stride_cm,
    stride_cn,
    BLOCK_M: tl.constexpr,
    BLOCK_N: tl.constexpr,
    BLOCK_K: tl.constexpr,
    GROUP_M: tl.constexpr,
):
    pid = tl.program_id(axis=0)
    num_pid_m = tl.cdiv(M, BLOCK_M)
    num_pid_n = tl.cdiv(N, BLOCK_N)
    num_pid_in_group = GROUP_M * num_pid_n
    group_id = pid // num_pid_in_group
    first_pid_m = group_id * GROUP_M
    group_size_m = min(num_pid_m - first_pid_m, GROUP_M)
    pid_m = first_pid_m + ((pid % num_pid_in_group) % group_size_m)
    pid_n = (pid % num_pid_in_group) // group_size_m

    offs_am = (pid_m * BLOCK_M + tl.arange(0, BLOCK_M)) % M
    offs_bn = (pid_n * BLOCK_N + tl.arange(0, BLOCK_N)) % N
    offs_k = tl.arange(0, BLOCK_K)
    a_ptrs = a_ptr + offs_am[:, None] * stride_am + offs_k[None, :] * stride_ak
    b_ptrs = b_ptr + offs_k[:, None] * stride_bk + offs_bn[None, :] * stride_bn

    acc = tl.zeros((BLOCK_M, BLOCK_N), dtype=tl.float32)
    for kk in range(0, tl.cdiv(K, BLOCK_K)):
        a = tl.load(a_ptrs, mask=offs_k[None, :] < K - kk * BLOCK_K, other=0.0)
        b = tl.load(b_ptrs, mask=offs_k[:, None] < K - kk * BLOCK_K, other=0.0)
        acc = tl.dot(a, b, acc)
        a_ptrs += BLOCK_K * stride_ak
        b_ptrs += BLOCK_K * stride_bk

    c = acc.to(c_ptr.dtype.element_ty)
    offs_cm = pid_m * BLOCK_M + tl.arange(0, BLOCK_M)
    offs_cn = pid_n * BLOCK_N + tl.arange(0, BLOCK_N)
    c_ptrs = c_ptr + offs_cm[:, None] * stride_cm + offs_cn[None, :] * stride_cn
    mask = (offs_cm[:, None] < M) & (offs_cn[None, :] < N)
    tl.store(c_ptrs, c, mask=mask)

# config = {"BLOCK_K": 64, "BLOCK_M": 16, "BLOCK_N": 256, "GROUP_M": 8, "arch": "sm_100", "dtype": "fp16", "num_ctas": 1, "num_stages": 3, "num_warps": 4}
# arch = sm_100


// ===== COMPILED SASS (sm_100a) =====

	.target	sm_100a

	.elftype	@"ET_EXEC"


//--------------------- .note.nv.tkinfo           --------------------------
	.section	.note.nv.tkinfo,"",@"SHT_NOTE"
	.sectionflags	@"SHF_NOTE_NV_TKINFO"
	.tkinfo
        /*0018*/ 	.word	0x00000081
        /*0030*/ 	.string	""
        /*0030*/ 	.string	"ptxas-blackwell"
        /*0030*/ 	.string	"Cuda compilation tools, release 12.9, V12.9.86"
        /*0030*/ 	.string	"Build cuda_12.9.r12.9/compiler.36037853_0"
        /*0030*/ 	.string	"-v  -suppress-debug-info  -lineinfo  -arch sm_100a "



//--------------------- .note.nv.cuver            --------------------------
	.section	.note.nv.cuver,"",@"SHT_NOTE"
	.sectionflags	@"SHF_NOTE_NV_CUVER"
        /*0018*/ 	.short	0x0001
        /*001a*/ 	.short	0x0064
        /*001c*/ 	.short	0x0001
        /*001e*/ 	.short	0x0000
        /*0020*/ 	.short	0x0001
        /*0022*/ 	.short	0x0000


//--------------------- .nv.info                  --------------------------
	.section	.nv.info,"",@"SHT_CUDA_INFO"
	.align	4


	//----- nvinfo : EIATTR_REGCOUNT
	.align		4
        /*0000*/ 	.byte	0x04, 0x2f
        /*0002*/ 	.short	(.L_1 - .L_0)
	.align		4
.L_0:
        /*0004*/ 	.word	index@(matmul_kernel)
        /*0008*/ 	.word	0x00000020


	//----- nvinfo : EIATTR_FRAME_SIZE
	.align		4
.L_1:
        /*000c*/ 	.byte	0x04, 0x11
        /*000e*/ 	.short	(.L_3 - .L_2)
	.align		4
.L_2:
        /*0010*/ 	.word	index@(matmul_kernel)
        /*0014*/ 	.word	0x00000b58


	//----- nvinfo : EIATTR_MIN_STACK_SIZE
	.align		4
.L_3:
        /*0018*/ 	.byte	0x04, 0x12
        /*001a*/ 	.short	(.L_5 - .L_4)
	.align		4
.L_4:
        /*001c*/ 	.word	index@(matmul_kernel)
        /*0020*/ 	.word	0x00000b58
.L_5:


//--------------------- .nv.info.matmul_kernel    --------------------------
	.section	.nv.info.matmul_kernel,"",@"SHT_CUDA_INFO"
	.sectionflags	@""
	.align	4


	//----- nvinfo : EIATTR_CUDA_API_VERSION
	.align		4
        /*0000*/ 	.byte	0x04, 0x37
        /*0002*/ 	.short	(.L_7 - .L_6)
.L_6:
        /*0004*/ 	.word	0x00000081


	//----- nvinfo : EIATTR_KPARAM_INFO
	.align		4
.L_7:
        /*0008*/ 	.byte	0x04, 0x17
        /*000a*/ 	.short	(.L_9 - .L_8)
.L_8:
        /*000c*/ 	.word	0x00000000
        /*0010*/ 	.short	0x000d
        /*0012*/ 	.short	0x0048
        /*0014*/ 	.byte	0x00, 0xf4, 0x21, 0x00


	//----- nvinfo : EIATTR_KPARAM_INFO
	.align		4
.L_9:
        /*0018*/ 	.byte	0x04, 0x17
        /*001a*/ 	.short	(.L_11 - .L_10)
.L_10:
        /*001c*/ 	.word	0x00000000
        /*0020*/ 	.short	0x000c
        /*0022*/ 	.short	0x0040
        /*0024*/ 	.byte	0x00, 0xf4, 0x21, 0x00


	//----- nvinfo : EIATTR_KPARAM_INFO
	.align		4
.L_11:
        /*0028*/ 	.byte	0x04, 0x17
        /*002a*/ 	.short	(.L_13 - .L_12)
.L_12:
        /*002c*/ 	.word	0x00000000
        /*0030*/ 	.short	0x000b
        /*0032*/ 	.short	0x0038
        /*0034*/ 	.byte	0x00, 0xf0, 0x11, 0x00


	//----- nvinfo : EIATTR_KPARAM_INFO
	.align		4
.L_13:
        /*0038*/ 	.byte	0x04, 0x17
        /*003a*/ 	.short	(.L_15 - .L_14)
.L_14:
        /*003c*/ 	.word	0x00000000
        /*0040*/ 	.short	0x000a
        /*0042*/ 	.short	0x0034
        /*0044*/ 	.byte	0x00, 0xf0, 0x11, 0x00


	//----- nvinfo : EIATTR_KPARAM_INFO
	.align		4
.L_15:
        /*0048*/ 	.byte	0x04, 0x17
        /*004a*/ 	.short	(.L_17 - .L_16)
.L_16:
        /*004c*/ 	.word	0x00000000
        /*0050*/ 	.short	0x0009
        /*0052*/ 	.short	0x0030
        /*0054*/ 	.byte	0x00, 0xf0, 0x11, 0x00


	//----- nvinfo : EIATTR_KPARAM_INFO
	.align		4
.L_17:
        /*0058*/ 	.byte	0x04, 0x17
        /*005a*/ 	.short	(.L_19 - .L_18)
.L_18:
        /*005c*/ 	.word	0x00000000
        /*0060*/ 	.short	0x0008
        /*0062*/ 	.short	0x002c
        /*0064*/ 	.byte	0x00, 0xf0, 0x11, 0x00


	//----- nvinfo : EIATTR_KPARAM_INFO
	.align		4
.L_19:
        /*0068*/ 	.byte	0x04, 0x17
        /*006a*/ 	.short	(.L_21 - .L_20)
.L_20:
        /*006c*/ 	.word	0x00000000
        /*0070*/ 	.short	0x0007
        /*0072*/ 	.short	0x0028
        /*0074*/ 	.byte	0x00, 0xf0, 0x11, 0x00


	//----- nvinfo : EIATTR_KPARAM_INFO
	.align		4
.L_21:
        /*0078*/ 	.byte	0x04, 0x17
        /*007a*/ 	.short	(.L_23 - .L_22)
.L_22:
        /*007c*/ 	.word	0x00000000
        /*0080*/ 	.short	0x0006
        /*0082*/ 	.short	0x0024
        /*0084*/ 	.byte	0x00, 0xf0, 0x11, 0x00


	//----- nvinfo : EIATTR_KPARAM_INFO
	.align		4
.L_23:
        /*0088*/ 	.byte	0x04, 0x17
        /*008a*/ 	.short	(.L_25 - .L_24)
.L_24:
        /*008c*/ 	.word	0x00000000
        /*0090*/ 	.short	0x0005
        /*0092*/ 	.short	0x0020
        /*0094*/ 	.byte	0x00, 0xf0, 0x11, 0x00


	//----- nvinfo : EIATTR_KPARAM_INFO
	.align		4
.L_25:
        /*0098*/ 	.byte	0x04, 0x17
        /*009a*/ 	.short	(.L_27 - .L_26)
.L_26:
        /*009c*/ 	.word	0x00000000
        /*00a0*/ 	.short	0x0004
        /*00a2*/ 	.short	0x001c
        /*00a4*/ 	.byte	0x00, 0xf0, 0x11, 0x00


	//----- nvinfo : EIATTR_KPARAM_INFO
	.align		4
.L_27:
        /*00a8*/ 	.byte	0x04, 0x17
        /*00aa*/ 	.short	(.L_29 - .L_28)
.L_28:
        /*00ac*/ 	.word	0x00000000
        /*00b0*/ 	.short	0x0003
        /*00b2*/ 	.short	0x0018
        /*00b4*/ 	.byte	0x00, 0xf0, 0x11, 0x00


	//----- nvinfo : EIATTR_KPARAM_INFO
	.align		4
.L_29:
        /*00b8*/ 	.byte	0x04, 0x17
        /*00ba*/ 	.short	(.L_31 - .L_30)
.L_30:
        /*00bc*/ 	.word	0x00000000
        /*00c0*/ 	.short	0x0002
        /*00c2*/ 	.short	0x0010
        /*00c4*/ 	.byte	0x00, 0xf4, 0x21, 0x00


	//----- nvinfo : EIATTR_KPARAM_INFO
	.align		4
.L_31:
        /*00c8*/ 	.byte	0x04, 0x17
        /*00ca*/ 	.short	(.L_33 - .L_32)
.L_32:
        /*00cc*/ 	.word	0x00000000
        /*00d0*/ 	.short	0x0001
        /*00d2*/ 	.short	0x0008
        /*00d4*/ 	.byte	0x00, 0xf4, 0x21, 0x00


	//----- nvinfo : EIATTR_KPARAM_INFO
	.align		4
.L_33:
        /*00d8*/ 	.byte	0x04, 0x17
        /*00da*/ 	.short	(.L_35 - .L_34)
.L_34:
        /*00dc*/ 	.word	0x00000000
        /*00e0*/ 	.short	0x0000
        /*00e2*/ 	.short	0x0000
        /*00e4*/ 	.byte	0x00, 0xf4, 0x21, 0x00


	//----- nvinfo : EIATTR_SPARSE_MMA_MASK
	.align		4
.L_35:
        /*00e8*/ 	.byte	0x03, 0x50
        /*00ea*/ 	.short	0x0000


	//----- nvinfo : EIATTR_MAXREG_COUNT
	.align		4
        /*00ec*/ 	.byte	0x03, 0x1b
        /*00ee*/ 	.short	0x00ff


	//----- nvinfo : EIATTR_NUM_BARRIERS
	.align		4
        /*00f0*/ 	.byte	0x02, 0x4c
        /*00f2*/ 	.byte	0x01
	.zero		1


	//----- nvinfo : EIATTR_ANNOTATIONS
	.align		4
        /*00f4*/ 	.byte	0x04, 0x55
        /*00f6*/ 	.short	(.L_37 - .L_36)


	//   ....[0]....
.L_36:
        /*00f8*/ 	.word	0x00000001
        /*00fc*/ 	.byte	0x40, 0x05, 0x00, 0x00, 0x01, 0x00, 0x00, 0x00, 0x50, 0x05, 0x00, 0x00, 0x01, 0x00, 0x00, 0x00
        /* <DEDUP_REMOVED lines=1390> */
        /*57ec*/ 	.byte	0xf0, 0x9c, 0x01, 0x00


	//----- nvinfo : EIATTR_VRC_CTA_INIT_COUNT
	.align		4
.L_37:
        /*57f0*/ 	.byte	0x02, 0x4a
	.zero		1
	.zero		1


	//----- nvinfo : EIATTR_EXIT_INSTR_OFFSETS
	.align		4
        /*57f4*/ 	.byte	0x04, 0x1c
        /*57f6*/ 	.short	(.L_39 - .L_38)


	//   ....[0]....
.L_38:
        /*57f8*/ 	.word	0x0001a040


	//   ....[1]....
        /*57fc*/ 	.word	0x0001a070


	//----- nvinfo : EIATTR_REQNTID
	.align		4
.L_39:
        /*5800*/ 	.byte	0x04, 0x10
        /*5802*/ 	.short	(.L_41 - .L_40)
.L_40:
        /*5804*/ 	.word	0x00000080
        /*5808*/ 	.word	0x00000001
        /*580c*/ 	.word	0x00000001


	//----- nvinfo : EIATTR_CBANK_PARAM_SIZE
	.align		4
.L_41:
        /*5810*/ 	.byte	0x03, 0x19
        /*5812*/ 	.short	0x0050


	//----- nvinfo : EIATTR_PARAM_CBANK
	.align		4
        /*5814*/ 	.byte	0x04, 0x0a
        /*5816*/ 	.short	(.L_43 - .L_42)
	.align		4
.L_42:
        /*5818*/ 	.word	index@(.nv.constant0.matmul_kernel)
        /*581c*/ 	.short	0x0380
        /*581e*/ 	.short	0x0050


	//----- nvinfo : EIATTR_SW_WAR
	.align		4
.L_43:
        /*5820*/ 	.byte	0x04, 0x36
        /*5822*/ 	.short	(.L_45 - .L_44)
.L_44:
        /*5824*/ 	.word	0x00000008
.L_45:


//--------------------- .nv.compat                --------------------------
	.section	.nv.compat,"",@"SHT_CUDA_COMPAT_INFO"
	.align	4
        /*0000*/ 	.byte	0x02, 0x02, 0x01, 0x00, 0x02, 0x05, 0x05, 0x00, 0x02, 0x03, 0x00, 0x00, 0x02, 0x06, 0x01, 0x00


//--------------------- .nv.callgraph             --------------------------
	.section	.nv.callgraph,"",@"SHT_CUDA_CALLGRAPH"
	.align	4
	.sectionentsize	8
	.align		4
        /*0000*/ 	.word	0x00000000
	.align		4
        /*0004*/ 	.word	0xffffffff
	.align		4
        /*0008*/ 	.word	0x00000000
	.align		4
        /*000c*/ 	.word	0xfffffffe
	.align		4
        /*0010*/ 	.word	0x00000000
	.align		4
        /*0014*/ 	.word	0xfffffffd
	.align		4
        /*0018*/ 	.word	0x00000000
	.align		4
        /*001c*/ 	.word	0xfffffffc


//--------------------- .text.matmul_kernel       --------------------------
	.section	.text.matmul_kernel,"ax",@progbits
	.align	128
        .global         matmul_kernel
        .type           matmul_kernel,@function
        .size           matmul_kernel,(.L_x_4 - matmul_kernel)
        .other          matmul_kernel,@"STO_CUDA_ENTRY STV_DEFAULT"
matmul_kernel:
.text.matmul_kernel:
[----:B------:R-:W0:Y:S08]  /*0000*/  LDC R1, c[0x0][0x37c] ;  /* 0x0000df00ff017b82 */ /* 0x000e300000000800 */
[----:B------:R-:W1:Y:S01]  /*0010*/  LDC.64 R4, c[0x0][0x398] ;  /* 0x0000e600ff047b82 */ /* 0x000e620000000a00 */
[----:B------:R-:W2:Y:S01]  /*0020*/  S2R R22, SR_TID.X ;  /* 0x0000000000167919 */ /* 0x000ea20000002100 */
[----:B------:R-:W3:Y:S01]  /*0030*/  LDCU UR4, c[0x0][0x3a0] ;  /* 0x00007400ff0477ac */ /* 0x000ee20008000800 */
[----:B0-----:R-:W-:Y:S01]  /*0040*/  VIADD R1, R1, 0xfffff4a8 ;  /* 0xfffff4a801017836 */ /* 0x001fe20000000000 */
[----:B------:R-:W0:Y:S01]  /*0050*/  LDCU.64 UR8, c[0x0][0x358] ;  /* 0x00006b00ff0877ac */ /* 0x000e220008000a00 */
[----:B------:R-:W4:Y:S01]  /*0060*/  LDCU UR7, c[0x0][0x3a0] ;  /* 0x00007400ff0777ac */ /* 0x000f220008000800 */
[----:B---3--:R-:W-:Y:S01]  /*0070*/  UIADD3 UR4, UPT, UPT, UR4, 0x3f, URZ ;  /* 0x0000003f04047890 */ /* 0x008fe2000fffe0ff */
[----:B-1----:R-:W-:-:S03]  /*0080*/  VIADD R0, R5, 0xff ;  /* 0x000000ff05007836 */ /* 0x002fc60000000000 */
[----:B------:R-:W-:Y:S02]  /*0090*/  UISETP.GT.AND UP0, UPT, UR4, 0x3f, UPT ;  /* 0x0000003f0400788c */ /* 0x000fe4000bf04270 */
[----:B------:R-:W-:-:S04]  /*00a0*/  SHF.R.S32.HI R3, RZ, 0x1f, R0 ;  /* 0x0000001fff037819 */ /* 0x000fc80000011400 */
[----:B------:R-:W-:-:S04]  /*00b0*/  LEA.HI R3, R3, R0, RZ, 0x8 ;  /* 0x0000000003037211 */ /* 0x000fc800078f40ff */
[----:B------:R-:W-:Y:S02]  /*00c0*/  SHF.R.S32.HI R0, RZ, 0x8, R3 ;  /* 0x00000008ff007819 */ /* 0x000fe40000011403 */
[----:B------:R-:W1:Y:S03]  /*00d0*/  S2R R3, SR_CTAID.X ;  /* 0x0000000000037919 */ /* 0x000e660000002500 */
[----:B------:R-:W-:-:S05]  /*00e0*/  IMAD.SHL.U32 R0, R0, 0x8, RZ ;  /* 0x0000000800007824 */ /* 0x000fca00078e00ff */
[-C--:B------:R-:W-:Y:S02]  /*00f0*/  IABS R9, R0.reuse ;  /* 0x0000000000097213 */ /* 0x080fe40000000000 */
[----:B------:R-:W-:Y:S02]  /*0100*/  IABS R12, R0 ;  /* 0x00000000000c7213 */ /* 0x000fe40000000000 */
[----:B------:R-:W3:Y:S08]  /*0110*/  I2F.RP R2, R9 ;  /* 0x0000000900027306 */ /* 0x000ef00000209400 */
[----:B---3--:R-:W3:Y:S01]  /*0120*/  MUFU.RCP R2, R2 ;  /* 0x0000000200027308 */ /* 0x008ee20000001000 */
[----:B-1----:R-:W-:Y:S01]  /*0130*/  IABS R10, R3 ;  /* 0x00000003000a7213 */ /* 0x002fe20000000000 */
[----:B---3--:R-:W-:-:S02]  /*0140*/  VIADD R6, R2, 0xffffffe ;  /* 0x0ffffffe02067836 */ /* 0x008fc40000000000 */
[----:B------:R-:W-:-:S04]  /*0150*/  IMAD.MOV R2, RZ, RZ, -R12 ;  /* 0x000000ffff027224 */ /* 0x000fc800078e0a0c */
[----:B------:R1:W3:Y:S02]  /*0160*/  F2I.FTZ.U32.TRUNC.NTZ R7, R6 ;  /* 0x0000000600077305 */ /* 0x0002e4000021f000 */
[----:B-1----:R-:W-:Y:S02]  /*0170*/  IMAD.MOV.U32 R6, RZ, RZ, RZ ;  /* 0x000000ffff067224 */ /* 0x002fe400078e00ff */
[----:B---3--:R-:W-:-:S04]  /*0180*/  IMAD.MOV R8, RZ, RZ, -R7 ;  /* 0x000000ffff087224 */ /* 0x008fc800078e0a07 */
[----:B------:R-:W-:Y:S02]  /*0190*/  IMAD R11, R8, R9, RZ ;  /* 0x00000009080b7224 */ /* 0x000fe400078e02ff */
[----:B------:R-:W-:Y:S02]  /*01a0*/  IMAD.MOV.U32 R8, RZ, RZ, R10 ;  /* 0x000000ffff087224 */ /* 0x000fe400078e000a */
[----:B------:R-:W-:-:S06]  /*01b0*/  IMAD.HI.U32 R7, R7, R11, R6 ;  /* 0x0000000b07077227 */ /* 0x000fcc00078e0006 */
[----:B------:R-:W-:-:S04]  /*01c0*/  IMAD.HI.U32 R7, R7, R8, RZ ;  /* 0x0000000807077227 */ /* 0x000fc800078e00ff */
[----:B------:R-:W-:-:S05]  /*01d0*/  IMAD R2, R7, R2, R8 ;  /* 0x0000000207027224 */ /* 0x000fca00078e0208 */
[----:B------:R-:W-:-:S13]  /*01e0*/  ISETP.GT.U32.AND P1, PT, R9, R2, PT ;  /* 0x000000020900720c */ /* 0x000fda0003f24070 */
[----:B------:R-:W-:Y:S02]  /*01f0*/  @!P1 IMAD.IADD R2, R2, 0x1, -R9 ;  /* 0x0000000102029824 */ /* 0x000fe400078e0a09 */
[----:B------:R-:W-:Y:S01]  /*0200*/  @!P1 VIADD R7, R7, 0x1 ;  /* 0x0000000107079836 */ /* 0x000fe20000000000 */
[----:B------:R-:W-:Y:S02]  /*0210*/  ISETP.NE.AND P1, PT, R0, RZ, PT ;  /* 0x000000ff0000720c */ /* 0x000fe40003f25270 */
[----:B------:R-:W-:Y:S02]  /*0220*/  ISETP.GE.U32.AND P0, PT, R2, R9, PT ;  /* 0x000000090200720c */ /* 0x000fe40003f06070 */
[----:B------:R-:W-:-:S04]  /*0230*/  LOP3.LUT R2, R3, R0, RZ, 0x3c, !PT ;  /* 0x0000000003027212 */ /* 0x000fc800078e3cff */
[----:B------:R-:W-:Y:S01]  /*0240*/  ISETP.GE.AND P2, PT, R2, RZ, PT ;  /* 0x000000ff0200720c */ /* 0x000fe20003f46270 */
[----:B------:R-:W-:-:S06]  /*0250*/  VIADD R2, R4, 0xf ;  /* 0x0000000f04027836 */ /* 0x000fcc0000000000 */
[----:B------:R-:W-:-:S04]  /*0260*/  @P0 VIADD R7, R7, 0x1 ;  /* 0x0000000107070836 */ /* 0x000fc80000000000 */
[----:B------:R-:W-:Y:S01]  /*0270*/  IMAD.MOV.U32 R6, RZ, RZ, R7 ;  /* 0x000000ffff067224 */ /* 0x000fe200078e0007 */
[----:B------:R-:W-:-:S03]  /*0280*/  SHF.R.S32.HI R7, RZ, 0x1f, R2 ;  /* 0x0000001fff077819 */ /* 0x000fc60000011402 */
[----:B------:R-:W-:Y:S01]  /*0290*/  @!P2 IMAD.MOV R6, RZ, RZ, -R6 ;  /* 0x000000ffff06a224 */ /* 0x000fe200078e0a06 */
[----:B------:R-:W-:Y:S02]  /*02a0*/  @!P1 LOP3.LUT R6, RZ, R0, RZ, 0x33, !PT ;  /* 0x00000000ff069212 */ /* 0x000fe400078e33ff */
[----:B------:R-:W-:-:S03]  /*02b0*/  LEA.HI R7, R7, R2, RZ, 0x4 ;  /* 0x0000000207077211 */ /* 0x000fc600078f20ff */
[----:B------:R-:W-:Y:S02]  /*02c0*/  IMAD.SHL.U32 R2, R6, 0x8, RZ ;  /* 0x0000000806027824 */ /* 0x000fe400078e00ff */
[----:B------:R-:W-:-:S03]  /*02d0*/  IMAD.MOV R6, RZ, RZ, -R6 ;  /* 0x000000ffff067224 */ /* 0x000fc600078e0a06 */
[----:B------:R-:W-:Y:S01]  /*02e0*/  LEA.HI.SX32 R7, R7, -R2, 0x1c ;  /* 0x8000000207077211 */ /* 0x000fe200078fe2ff */
[----:B------:R-:W-:Y:S02]  /*02f0*/  IMAD R15, R0, R6, R3 ;  /* 0x00000006000f7224 */ /* 0x000fe400078e0203 */
[----:B------:R-:W-:Y:S01]  /*0300*/  IMAD.MOV.U32 R6, RZ, RZ, RZ ;  /* 0x000000ffff067224 */ /* 0x000fe200078e00ff */
[----:B------:R-:W-:Y:S02]  /*0310*/  VIMNMX R8, PT, PT, R7, 0x8, PT ;  /* 0x0000000807087848 */ /* 0x000fe40003fe0100 */
[----:B------:R-:W-:Y:S02]  /*0320*/  IABS R13, R15 ;  /* 0x0000000f000d7213 */ /* 0x000fe40000000000 */
[----:B------:R-:W-:-:S04]  /*0330*/  IABS R11, R8 ;  /* 0x00000008000b7213 */ /* 0x000fc80000000000 */
[----:B------:R-:W1:Y:S08]  /*0340*/  I2F.RP R9, R11 ;  /* 0x0000000b00097306 */ /* 0x000e700000209400 */
[----:B-1----:R-:W1:Y:S02]  /*0350*/  MUFU.RCP R9, R9 ;  /* 0x0000000900097308 */ /* 0x002e640000001000 */
[----:B-1----:R-:W-:-:S06]  /*0360*/  VIADD R7, R9, 0xffffffe ;  /* 0x0ffffffe09077836 */ /* 0x002fcc0000000000 */
[----:B------:R-:W1:Y:S02]  /*0370*/  F2I.FTZ.U32.TRUNC.NTZ R7, R7 ;  /* 0x0000000700077305 */ /* 0x000e64000021f000 */
[----:B-1----:R-:W-:-:S04]  /*0380*/  IMAD.MOV R10, RZ, RZ, -R7 ;  /* 0x000000ffff0a7224 */ /* 0x002fc800078e0a07 */
[----:B------:R-:W-:-:S04]  /*0390*/  IMAD.MOV.U32 R0, RZ, RZ, R10 ;  /* 0x000000ffff007224 */ /* 0x000fc800078e000a */
[----:B------:R-:W-:Y:S01]  /*03a0*/  IMAD R3, R0, R11, RZ ;  /* 0x0000000b00037224 */ /* 0x000fe200078e02ff */
[----:B------:R-:W-:-:S03]  /*03b0*/  IABS R0, R8 ;  /* 0x0000000800007213 */ /* 0x000fc60000000000 */
[----:B------:R-:W-:Y:S01]  /*03c0*/  IMAD.HI.U32 R6, R7, R3, R6 ;  /* 0x0000000307067227 */ /* 0x000fe200078e0006 */
[----:B--2---:R-:W-:-:S03]  /*03d0*/  SHF.R.U32.HI R7, RZ, 0x4, R22 ;  /* 0x00000004ff077819 */ /* 0x004fc60000011616 */
[----:B------:R-:W-:Y:S02]  /*03e0*/  IMAD.MOV R0, RZ, RZ, -R0 ;  /* 0x000000ffff007224 */ /* 0x000fe400078e0a00 */
        /* <DEDUP_REMOVED lines=8> */
[----:B------:R-:W-:Y:S02]  /*0470*/  ISETP.GE.AND P2, PT, R0, RZ, PT ;  /* 0x000000ff0000720c */ /* 0x000fe40003f46270 */
[----:B------:R-:W-:-:S05]  /*0480*/  LOP3.LUT R0, R22, 0xf, RZ, 0xc0, !PT ;  /* 0x0000000f16007812 */ /* 0x000fca00078ec0ff */
[----:B------:R-:W-:-:S06]  /*0490*/  @P0 VIADD R6, R6, 0x1 ;  /* 0x0000000106060836 */ /* 0x000fcc0000000000 */
[----:B------:R-:W-:Y:S01]  /*04a0*/  @!P2 IMAD.MOV R6, RZ, RZ, -R6 ;  /* 0x000000ffff06a224 */ /* 0x000fe200078e0a06 */
[----:B------:R-:W-:-:S05]  /*04b0*/  @!P1 LOP3.LUT R6, RZ, R8, RZ, 0x33, !PT ;  /* 0x00000008ff069212 */ /* 0x000fca00078e33ff */
[----:B------:R-:W-:Y:S02]  /*04c0*/  IMAD.MOV R3, RZ, RZ, -R6 ;  /* 0x000000ffff037224 */ /* 0x000fe400078e0a06 */
[----:B------:R-:W-:Y:S02]  /*04d0*/  IMAD.SHL.U32 R21, R6, 0x100, RZ ;  /* 0x0000010006157824 */ /* 0x000fe400078e00ff */
[----:B------:R-:W-:-:S04]  /*04e0*/  IMAD R3, R8, R3, R15 ;  /* 0x0000000308037224 */ /* 0x000fc800078e020f */
[----:B------:R-:W-:Y:S01]  /*04f0*/  IMAD.IADD R3, R2, 0x1, R3 ;  /* 0x0000000102037824 */ /* 0x000fe200078e0203 */
[----:B------:R-:W-:-:S03]  /*0500*/  SGXT.U32 R2, R7, 0x3 ;  /* 0x000000030702781a */ /* 0x000fc60000000000 */
[----:B------:R-:W-:Y:S01]  /*0510*/  IMAD R20, R3, 0x10, R0 ;  /* 0x0000001003147824 */ /* 0x000fe200078e0200 */
[C---:B------:R-:W-:Y:S02]  /*0520*/  LOP3.LUT R3, R2.reuse, 0x8, RZ, 0xfc, !PT ;  /* 0x0000000802037812 */ /* 0x040fe400078efcff */
[----:B------:R-:W-:Y:S02]  /*0530*/  LOP3.LUT R0, R2, 0x10, RZ, 0xfc, !PT ;  /* 0x0000001002007812 */ /* 0x000fe400078efcff */
[----:B------:R1:W-:Y:S04]  /*0540*/  STL [R1+0x638], R20 ;  /* 0x0006381401007387 */ /* 0x0003e80000100800 */
[----:B------:R1:W-:Y:S01]  /*0550*/  STL [R1+0x620], R21 ;  /* 0x0006201501007387 */ /* 0x0003e20000100800 */
[----:B0---4-:R-:W-:Y:S05]  /*0560*/  BRA.U UP0, `(.L_x_0) ;  /* 0x0000000100387547 */ /* 0x011fea000b800000 */
[C---:B------:R-:W-:Y:S01]  /*0570*/  IMAD.SHL.U32 R0, R22.reuse, 0x20, RZ ;  /* 0x0000002016007824 */ /* 0x040fe200078e00ff */
[----:B------:R-:W-:Y:S01]  /*0580*/  CS2R R16, SRZ ;  /* 0x0000000000107805 */ /* 0x000fe2000001ff00 */
[----:B------:R-:W-:Y:S01]  /*0590*/  IMAD.SHL.U32 R2, R22, 0x10, RZ ;  /* 0x0000001016027824 */ /* 0x000fe200078e00ff */
[----:B------:R-:W-:Y:S02]  /*05a0*/  CS2R R18, SRZ ;  /* 0x0000000000127805 */ /* 0x000fe4000001ff00 */
[----:B------:R-:W-:Y:S02]  /*05b0*/  CS2R R12, SRZ ;  /* 0x00000000000c7805 */ /* 0x000fe4000001ff00 */
[----:B------:R-:W-:Y:S02]  /*05c0*/  LOP3.LUT R0, R0, 0x60, RZ, 0xc0, !PT ;  /* 0x0000006000007812 */ /* 0x000fe400078ec0ff */
[----:B------:R-:W-:Y:S01]  /*05d0*/  CS2R R14, SRZ ;  /* 0x00000000000e7805 */ /* 0x000fe2000001ff00 */
[----:B------:R0:W-:Y:S01]  /*05e0*/  STL [R1+0x630], R2 ;  /* 0x0006300201007387 */ /* 0x0001e20000100800 */
[----:B------:R-:W-:-:S02]  /*05f0*/  CS2R R8, SRZ ;  /* 0x0000000000087805 */ /* 0x000fc4000001ff00 */
[----:B------:R-:W-:Y:S02]  /*0600*/  CS2R R10, SRZ ;  /* 0x00000000000a7805 */ /* 0x000fe4000001ff00 */
[----:B------:R-:W-:Y:S01]  /*0610*/  CS2R R4, SRZ ;  /* 0x0000000000047805 */ /* 0x000fe2000001ff00 */
[----:B------:R0:W-:Y:S01]  /*0620*/  STL [R1+0x634], R0 ;  /* 0x0006340001007387 */ /* 0x0001e20000100800 */
[----:B------:R-:W-:Y:S01]  /*0630*/  CS2R R6, SRZ ;  /* 0x0000000000067805 */ /* 0x000fe2000001ff00 */
[----:B------:R-:W-:Y:S06]  /*0640*/  BRA `(.L_x_1) ;  /* 0x0000018400e87947 */ /* 0x000fec0003800000 */
.L_x_0:
[----:B------:R-:W-:Y:S01]  /*0650*/  IABS R0, R4 ;  /* 0x0000000400007213 */ /* 0x000fe20000000000 */
[----:B------:R-:W-:Y:S01]  /*0660*/  STL [R1+0x764], R5 ;  /* 0x0007640501007387 */ /* 0x000fe20000100800 */
[----:B------:R-:W-:Y:S01]  /*0670*/  IABS R2, R5 ;  /* 0x0000000500027213 */ /* 0x000fe20000000000 */
[----:B------:R-:W0:Y:S01]  /*0680*/  LDCU UR12, c[0x0][0x3a4] ;  /* 0x00007480ff0c77ac */ /* 0x000e220008000800 */
[----:B------:R-:W2:Y:S01]  /*0690*/  I2F.RP R10, R0 ;  /* 0x00000000000a7306 */ /* 0x000ea20000209400 */
[----:B------:R-:W-:Y:S02]  /*06a0*/  IABS R12, R20 ;  /* 0x00000014000c7213 */ /* 0x000fe40000000000 */
[----:B------:R-:W-:Y:S01]  /*06b0*/  ISETP.GE.AND P5, PT, R20, RZ, PT ;  /* 0x000000ff1400720c */ /* 0x000fe20003fa6270 */
[----:B------:R-:W3:Y:S01]  /*06c0*/  LDCU UR10, c[0x0][0x3b0] ;  /* 0x00007600ff0a77ac */ /* 0x000ee20008000800 */
[----:B------:R-:W-:-:S03]  /*06d0*/  ISETP.NE.AND P4, PT, R4, RZ, PT ;  /* 0x000000ff0400720c */ /* 0x000fc60003f85270 */
[----:B------:R-:W4:Y:S01]  /*06e0*/  I2F.RP R3, R2 ;  /* 0x0000000200037306 */ /* 0x000f220000209400 */
[----:B------:R-:W5:Y:S01]  /*06f0*/  LDCU.128 UR16, c[0x0][0x380] ;  /* 0x00007000ff1077ac */ /* 0x000f620008000c00 */
[----:B------:R-:W1:Y:S06]  /*0700*/  LDCU UR6, c[0x0][0x3ac] ;  /* 0x00007580ff0677ac */ /* 0x000e6c0008000800 */
[----:B--2---:R-:W2:Y:S01]  /*0710*/  MUFU.RCP R10, R10 ;  /* 0x0000000a000a7308 */ /* 0x004ea20000001000 */
[----:B------:R-:W0:Y:S01]  /*0720*/  LDCU UR11, c[0x0][0x3a8] ;  /* 0x00007500ff0b77ac */ /* 0x000e220008000800 */
[----:B------:R-:W0:Y:S06]  /*0730*/  LDCU UR13, c[0x0][0x3a8] ;  /* 0x00007500ff0d77ac */ /* 0x000e2c0008000800 */
[----:B----4-:R-:W4:Y:S01]  /*0740*/  MUFU.RCP R3, R3 ;  /* 0x0000000300037308 */ /* 0x010f220000001000 */
[----:B--2---:R-:W-:Y:S01]  /*0750*/  VIADD R8, R10, 0xffffffe ;  /* 0x0ffffffe0a087836 */ /* 0x004fe20000000000 */
[----:B------:R-:W-:-:S06]  /*0760*/  SHF.R.U32.HI R10, RZ, 0x6, R22 ;  /* 0x00000006ff0a7819 */ /* 0x000fcc0000011616 */
[----:B------:R2:W0:Y:S01]  /*0770*/  F2I.FTZ.U32.TRUNC.NTZ R9, R8 ;  /* 0x0000000800097305 */ /* 0x000422000021f000 */
[----:B------:R-:W-:Y:S01]  /*0780*/  SGXT.U32 R10, R10, 0x1 ;  /* 0x000000010a0a781a */ /* 0x000fe20000000000 */
[----:B----4-:R-:W-:-:S03]  /*0790*/  VIADD R6, R3, 0xffffffe ;  /* 0x0ffffffe03067836 */ /* 0x010fc60000000000 */
[----:B------:R-:W-:-:S03]  /*07a0*/  LOP3.LUT R10, R21, R10, RZ, 0xfc, !PT ;  /* 0x0000000a150a7212 */ /* 0x000fc600078efcff */
[----:B------:R4:W1:Y:S01]  /*07b0*/  F2I.FTZ.U32.TRUNC.NTZ R7, R6 ;  /* 0x0000000600077305 */ /* 0x000862000021f000 */
[----:B--2---:R-:W-:Y:S01]  /*07c0*/  IMAD.MOV.U32 R8, RZ, RZ, RZ ;  /* 0x000000ffff087224 */ /* 0x004fe200078e00ff */
[----:B------:R-:W-:Y:S02]  /*07d0*/  IABS R14, R10 ;  /* 0x0000000a000e7213 */ /* 0x000fe40000000000 */
[C---:B------:R-:W-:Y:S02]  /*07e0*/  LOP3.LUT R13, R10.reuse, 0xfc, RZ, 0xfc, !PT ;  /* 0x000000fc0a0d7812 */ /* 0x040fe400078efcff */
[----:B------:R-:W-:Y:S01]  /*07f0*/  LOP3.LUT R15, R10, 0xfe, RZ, 0xfc, !PT ;  /* 0x000000fe0a0f7812 */ /* 0x000fe200078efcff */
[----:B0-----:R-:W-:Y:S01]  /*0800*/  IMAD.MOV R11, RZ, RZ, -R9 ;  /* 0x000000ffff0b7224 */ /* 0x001fe200078e0a09 */
[----:B------:R-:W-:Y:S01]  /*0810*/  IABS R17, R13 ;  /* 0x0000000d00117213 */ /* 0x000fe20000000000 */
[----:B----4-:R-:W-:Y:S01]  /*0820*/  IMAD.MOV.U32 R6, RZ, RZ, RZ ;  /* 0x000000ffff067224 */ /* 0x010fe200078e00ff */
[----:B------:R-:W-:Y:S01]  /*0830*/  IABS R19, R15 ;  /* 0x0000000f00137213 */ /* 0x000fe20000000000 */
[----:B------:R-:W-:Y:S01]  /*0840*/  IMAD R11, R11, R0, RZ ;  /* 0x000000000b0b7224 */ /* 0x000fe200078e02ff */
[----:B------:R-:W-:-:S02]  /*0850*/  ISETP.GE.AND P1, PT, R15, RZ, PT ;  /* 0x000000ff0f00720c */ /* 0x000fc40003f26270 */
[C---:B------:R-:W-:Y:S01]  /*0860*/  LOP3.LUT R16, R10.reuse, 0xf8, RZ, 0xfc, !PT ;  /* 0x000000f80a107812 */ /* 0x040fe200078efcff */
[----:B------:R-:W-:Y:S01]  /*0870*/  IMAD.HI.U32 R9, R9, R11, R8 ;  /* 0x0000000b09097227 */ /* 0x000fe200078e0008 */
[C---:B------:R-:W-:Y:S02]  /*0880*/  LOP3.LUT R18, R10.reuse, 0xf4, RZ, 0xfc, !PT ;  /* 0x000000f40a127812 */ /* 0x040fe400078efcff */
[C---:B------:R-:W-:Y:S01]  /*0890*/  LOP3.LUT R26, R10.reuse, 0x1c, RZ, 0xfc, !PT ;  /* 0x0000001c0a1a7812 */ /* 0x040fe200078efcff */
[----:B------:R-:W-:Y:S01]  /*08a0*/  IMAD.MOV.U32 R11, RZ, RZ, R12 ;  /* 0x000000ffff0b7224 */ /* 0x000fe200078e000c */
[----:B------:R-:W-:Y:S01]  /*08b0*/  LOP3.LUT R12, R10, 0xfa, RZ, 0xfc, !PT ;  /* 0x000000fa0a0c7812 */ /* 0x000fe200078efcff */
[----:B-1----:R-:W-:Y:S02]  /*08c0*/  IMAD.MOV R3, RZ, RZ, -R7 ;  /* 0x000000ffff037224 */ /* 0x002fe400078e0a07 */
[----:B------:R-:W-:-:S04]  /*08d0*/  IMAD.HI.U32 R9, R9, R11, RZ ;  /* 0x0000000b09097227 */ /* 0x000fc800078e00ff */
[----:B------:R-:W-:Y:S02]  /*08e0*/  IMAD.MOV R9, RZ, RZ, -R9 ;  /* 0x000000ffff097224 */ /* 0x000fe400078e0a09 */
[----:B------:R-:W-:Y:S02]  /*08f0*/  IMAD R3, R3, R2, RZ ;  /* 0x0000000203037224 */ /* 0x000fe400078e02ff */
[----:B------:R-:W-:Y:S01]  /*0900*/  IMAD R9, R0, R9, R11 ;  /* 0x0000000900097224 */ /* 0x000fe200078e020b */
[----:B------:R-:W-:Y:S01]  /*0910*/  IABS R11, R12 ;  /* 0x0000000c000b7213 */ /* 0x000fe20000000000 */
[----:B------:R-:W-:-:S03]  /*0920*/  IMAD.HI.U32 R3, R7, R3, R6 ;  /* 0x0000000307037227 */ /* 0x000fc600078e0006 */
[----:B------:R-:W-:-:S03]  /*0930*/  ISETP.GT.U32.AND P0, PT, R0, R9, PT ;  /* 0x000000090000720c */ /* 0x000fc60003f04070 */
[----:B------:R-:W-:-:S04]  /*0940*/  IMAD.HI.U32 R6, R3, R14, RZ ;  /* 0x0000000e03067227 */ /* 0x000fc800078e00ff */
[----:B------:R-:W-:Y:S02]  /*0950*/  IMAD.MOV R7, RZ, RZ, -R6 ;  /* 0x000000ffff077224 */ /* 0x000fe400078e0a06 */
[----:B------:R-:W-:-:S04]  /*0960*/  IMAD.HI.U32 R8, R3, R11, RZ ;  /* 0x0000000b03087227 */ /* 0x000fc800078e00ff */
[----:B------:R-:W-:Y:S02]  /*0970*/  @!P0 IMAD.IADD R9, R9, 0x1, -R0 ;  /* 0x0000000109098824 */ /* 0x000fe400078e0a00 */
[----:B------:R-:W-:Y:S02]  /*0980*/  IMAD R14, R2, R7, R14 ;  /* 0x00000007020e7224 */ /* 0x000fe400078e020e */
[----:B------:R-:W-:Y:S01]  /*0990*/  IMAD.HI.U32 R7, R3, R17, RZ ;  /* 0x0000001103077227 */ /* 0x000fe200078e00ff */
[----:B------:R-:W-:Y:S02]  /*09a0*/  ISETP.GT.U32.AND P2, PT, R0, R9, PT ;  /* 0x000000090000720c */ /* 0x000fe40003f44070 */
[----:B------:R-:W-:Y:S01]  /*09b0*/  ISETP.GT.U32.AND P0, PT, R2, R14, PT ;  /* 0x0000000e0200720c */ /* 0x000fe20003f04070 */
[----:B------:R-:W-:Y:S02]  /*09c0*/  IMAD.MOV R7, RZ, RZ, -R7 ;  /* 0x000000ffff077224 */ /* 0x000fe400078e0a07 */
[----:B------:R-:W-:-:S02]  /*09d0*/  IMAD.MOV R8, RZ, RZ, -R8 ;  /* 0x000000ffff087224 */ /* 0x000fc400078e0a08 */
[----:B------:R-:W-:Y:S02]  /*09e0*/  IMAD R17, R2, R7, R17 ;  /* 0x0000000702117224 */ /* 0x000fe400078e0211 */
[----:B------:R-:W-:-:S03]  /*09f0*/  IMAD.HI.U32 R6, R3, R19, RZ ;  /* 0x0000001303067227 */ /* 0x000fc600078e00ff */
[C---:B------:R-:W-:Y:S01]  /*0a00*/  ISETP.GT.U32.AND P6, PT, R2.reuse, R17, PT ;  /* 0x000000110200720c */ /* 0x040fe20003fc4070 */
[----:B------:R-:W-:Y:S02]  /*0a10*/  @!P2 IMAD.IADD R9, R9, 0x1, -R0 ;  /* 0x000000010909a824 */ /* 0x000fe400078e0a00 */
[----:B------:R-:W-:Y:S01]  /*0a20*/  IMAD R7, R2, R8, R11 ;  /* 0x0000000802077224 */ /* 0x000fe200078e020b */
[----:B------:R-:W-:Y:S01]  /*0a30*/  LOP3.LUT R8, R10, 0xf6, RZ, 0xfc, !PT ;  /* 0x000000f60a087812 */ /* 0x000fe200078efcff */
[----:B------:R-:W-:Y:S01]  /*0a40*/  IMAD.MOV.U32 R0, RZ, RZ, R9 ;  /* 0x000000ffff007224 */ /* 0x000fe200078e0009 */
[----:B------:R-:W-:Y:S01]  /*0a50*/  IABS R11, R16 ;  /* 0x00000010000b7213 */ /* 0x000fe20000000000 */
[----:B------:R-:W-:Y:S01]  /*0a60*/  IMAD.MOV R6, RZ, RZ, -R6 ;  /* 0x000000ffff067224 */ /* 0x000fe200078e0a06 */
[----:B------:R-:W-:Y:S01]  /*0a70*/  IABS R15, R8 ;  /* 0x00000008000f7213 */ /* 0x000fe20000000000 */
[----:B------:R-:W-:Y:S01]  /*0a80*/  @!P5 IMAD.MOV R0, RZ, RZ, -R0 ;  /* 0x000000ffff00d224 */ /* 0x000fe200078e0a00 */
[C---:B------:R-:W-:Y:S01]  /*0a90*/  ISETP.GT.U32.AND P5, PT, R2.reuse, R7, PT ;  /* 0x000000070200720c */ /* 0x040fe20003fa4070 */
[----:B------:R-:W-:Y:S01]  /*0aa0*/  IMAD R19, R2, R6, R19 ;  /* 0x0000000602137224 */ /* 0x000fe200078e0213 */
[----:B------:R-:W-:Y:S01]  /*0ab0*/  @!P4 LOP3.LUT R0, RZ, R4, RZ, 0x33, !PT ;  /* 0x00000004ff00c212 */ /* 0x000fe200078e33ff */
[--C-:B------:R-:W-:Y:S01]  /*0ac0*/  @!P6 IMAD.IADD R17, R17, 0x1, -R2.reuse ;  /* 0x000000011111e824 */ /* 0x100fe200078e0a02 */
[----:B------:R-:W-:Y:S01]  /*0ad0*/  IABS R9, R18 ;  /* 0x0000001200097213 */ /* 0x000fe20000000000 */
[----:B------:R-:W-:Y:S01]  /*0ae0*/  @!P0 IMAD.IADD R14, R14, 0x1, -R2 ;  /* 0x000000010e0e8824 */ /* 0x000fe200078e0a02 */
[----:B------:R-:W-:Y:S01]  /*0af0*/  ISETP.GT.U32.AND P3, PT, R2, R19, PT ;  /* 0x000000130200720c */ /* 0x000fe20003f64070 */
[----:B------:R-:W-:Y:S01]  /*0b00*/  IMAD.HI.U32 R4, R3, R15, RZ ;  /* 0x0000000f03047227 */ /* 0x000fe200078e00ff */
[----:B------:R-:W-:Y:S01]  /*0b10*/  ISETP.GE.AND P4, PT, R12, RZ, PT ;  /* 0x000000ff0c00720c */ /* 0x000fe20003f86270 */
[----:B------:R0:W-:Y:S01]  /*0b20*/  STL [R1+0x70c], R0 ;  /* 0x00070c0001007387 */ /* 0x0001e20000100800 */
[----:B------:R-:W-:Y:S01]  /*0b30*/  ISETP.GT.U32.AND P2, PT, R2, R14, PT ;  /* 0x0000000e0200720c */ /* 0x000fe20003f44070 */
[----:B------:R-:W-:Y:S01]  /*0b40*/  IMAD.MOV R4, RZ, RZ, -R4 ;  /* 0x000000ffff047224 */ /* 0x000fe200078e0a04 */
[----:B------:R-:W-:Y:S01]  /*0b50*/  LOP3.LUT R12, R10, 0xf2, RZ, 0xfc, !PT ;  /* 0x000000f20a0c7812 */ /* 0x000fe200078efcff */
[----:B------:R-:W-:Y:S01]  /*0b60*/  @!P5 IMAD.IADD R7, R7, 0x1, -R2 ;  /* 0x000000010707d824 */ /* 0x000fe200078e0a02 */
[----:B------:R-:W-:Y:S01]  /*0b70*/  ISETP.GE.AND P0, PT, R13, RZ, PT ;  /* 0x000000ff0d00720c */ /* 0x000fe20003f06270 */
[C---:B------:R-:W-:Y:S01]  /*0b80*/  IMAD R15, R2.reuse, R4, R15 ;  /* 0x00000004020f7224 */ /* 0x040fe200078e020f */
[----:B------:R-:W-:Y:S01]  /*0b90*/  IABS R13, R12 ;  /* 0x0000000c000d7213 */ /* 0x000fe20000000000 */
[----:B------:R-:W-:Y:S01]  /*0ba0*/  IMAD.HI.U32 R6, R3, R11, RZ ;  /* 0x0000000b03067227 */ /* 0x000fe200078e00ff */
[----:B------:R-:W-:-:S03]  /*0bb0*/  ISETP.GT.U32.AND P5, PT, R2, R7, PT ;  /* 0x000000070200720c */ /* 0x000fc60003fa4070 */
[----:B------:R-:W-:Y:S01]  /*0bc0*/  @!P3 IMAD.IADD R19, R19, 0x1, -R2 ;  /* 0x000000011313b824 */ /* 0x000fe200078e0a02 */
[----:B------:R-:W-:Y:S01]  /*0bd0*/  ISETP.GT.U32.AND P3, PT, R2, R17, PT ;  /* 0x000000110200720c */ /* 0x000fe20003f64070 */
[----:B------:R-:W-:Y:S02]  /*0be0*/  IMAD.MOV R6, RZ, RZ, -R6 ;  /* 0x000000ffff067224 */ /* 0x000fe400078e0a06 */
[----:B------:R-:W-:Y:S01]  /*0bf0*/  @!P2 IMAD.IADD R14, R14, 0x1, -R2 ;  /* 0x000000010e0ea824 */ /* 0x000fe200078e0a02 */
[C---:B------:R-:W-:Y:S01]  /*0c00*/  ISETP.GT.U32.AND P6, PT, R2.reuse, R19, PT ;  /* 0x000000130200720c */ /* 0x040fe20003fc4070 */
[----:B------:R-:W-:Y:S01]  /*0c10*/  IMAD R11, R2, R6, R11 ;  /* 0x00000006020b7224 */ /* 0x000fe200078e020b */
[----:B------:R-:W-:Y:S01]  /*0c20*/  ISETP.GE.AND P2, PT, R16, RZ, PT ;  /* 0x000000ff1000720c */ /* 0x000fe20003f46270 */
[----:B------:R-:W-:Y:S01]  /*0c30*/  IMAD.HI.U32 R4, R3, R9, RZ ;  /* 0x0000000903047227 */ /* 0x000fe200078e00ff */
[----:B------:R-:W-:-:S03]  /*0c40*/  LOP3.LUT R16, R10, 0xf0, RZ, 0xfc, !PT ;  /* 0x000000f00a107812 */ /* 0x000fc600078efcff */
[--C-:B------:R-:W-:Y:S01]  /*0c50*/  @!P5 IMAD.IADD R7, R7, 0x1, -R2.reuse ;  /* 0x000000010707d824 */ /* 0x100fe200078e0a02 */
[----:B------:R-:W-:Y:S01]  /*0c60*/  ISETP.GT.U32.AND P5, PT, R2, R15, PT ;  /* 0x0000000f0200720c */ /* 0x000fe20003fa4070 */
[----:B------:R-:W-:Y:S01]  /*0c70*/  @!P3 IMAD.IADD R17, R17, 0x1, -R2 ;  /* 0x000000011111b824 */ /* 0x000fe200078e0a02 */
[----:B------:R-:W-:Y:S01]  /*0c80*/  ISETP.GE.AND P3, PT, R10, RZ, PT ;  /* 0x000000ff0a00720c */ /* 0x000fe20003f66270 */
[----:B------:R-:W-:Y:S01]  /*0c90*/  IMAD.MOV R20, RZ, RZ, -R4 ;  /* 0x000000ffff147224 */ /* 0x000fe200078e0a04 */
[----:B------:R-:W-:Y:S01]  /*0ca0*/  IABS R22, R16 ;  /* 0x0000001000167213 */ /* 0x000fe20000000000 */
[----:B------:R-:W-:Y:S01]  /*0cb0*/  @!P6 IMAD.IADD R19, R19, 0x1, -R2 ;  /* 0x000000011313e824 */ /* 0x000fe200078e0a02 */
[C---:B------:R-:W-:Y:S01]  /*0cc0*/  ISETP.GT.U32.AND P6, PT, R2.reuse, R11, PT ;  /* 0x0000000b0200720c */ /* 0x040fe20003fc4070 */
[----:B------:R-:W-:Y:S02]  /*0cd0*/  IMAD R9, R2, R20, R9 ;  /* 0x0000001402097224 */ /* 0x000fe400078e0209 */
[----:B------:R-:W-:-:S02]  /*0ce0*/  IMAD.MOV.U32 R4, RZ, RZ, R22 ;  /* 0x000000ffff047224 */ /* 0x000fc400078e0016 */
[----:B------:R-:W-:Y:S02]  /*0cf0*/  IMAD.MOV.U32 R23, RZ, RZ, R19 ;  /* 0x000000ffff177224 */ /* 0x000fe400078e0013 */
[----:B------:R-:W-:Y:S02]  /*0d00*/  @!P5 IMAD.IADD R15, R15, 0x1, -R2 ;  /* 0x000000010f0fd824 */ /* 0x000fe400078e0a02 */
[----:B------:R-:W-:Y:S02]  /*0d10*/  @!P3 IMAD.MOV R14, RZ, RZ, -R14 ;  /* 0x000000ffff0eb224 */ /* 0x000fe400078e0a0e */
[----:B------:R-:W-:Y:S01]  /*0d20*/  IMAD.HI.U32 R20, R3, R4, RZ ;  /* 0x0000000403147227 */ /* 0x000fe200078e00ff */
[----:B------:R-:W-:-:S03]  /*0d30*/  ISETP.GT.U32.AND P3, PT, R2, R15, PT ;  /* 0x0000000f0200720c */ /* 0x000fc60003f64070 */
[----:B------:R-:W-:Y:S01]  /*0d40*/  @!P6 IMAD.IADD R11, R11, 0x1, -R2 ;  /* 0x000000010b0be824 */ /* 0x000fe200078e0a02 */
[----:B------:R-:W-:Y:S01]  /*0d50*/  ISETP.GE.AND P6, PT, R8, RZ, PT ;  /* 0x000000ff0800720c */ /* 0x000fe20003fc6270 */
[----:B------:R-:W-:Y:S02]  /*0d60*/  IMAD.MOV R19, RZ, RZ, -R20 ;  /* 0x000000ffff137224 */ /* 0x000fe400078e0a14 */
[----:B------:R-:W-:Y:S01]  /*0d70*/  IMAD.HI.U32 R6, R3, R13, RZ ;  /* 0x0000000d03067227 */ /* 0x000fe200078e00ff */
[----:B------:R-:W-:-:S03]  /*0d80*/  ISETP.GT.U32.AND P5, PT, R2, R11, PT ;  /* 0x0000000b0200720c */ /* 0x000fc60003fa4070 */
[----:B0-----:R-:W-:Y:S02]  /*0d90*/  IMAD.MOV.U32 R0, RZ, RZ, R7 ;  /* 0x000000ffff007224 */ /* 0x001fe400078e0007 */
[----:B------:R-:W-:Y:S01]  /*0da0*/  IMAD R7, R2, R19, R4 ;  /* 0x0000001302077224 */ /* 0x000fe200078e0204 */
[C---:B------:R-:W-:Y:S01]  /*0db0*/  LOP3.LUT R4, R10.reuse, 0xec, RZ, 0xfc, !PT ;  /* 0x000000ec0a047812 */ /* 0x040fe200078efcff */
[----:B------:R-:W-:Y:S01]  /*0dc0*/  IMAD.MOV R21, RZ, RZ, -R6 ;  /* 0x000000ffff157224 */ /* 0x000fe200078e0a06 */
[----:B------:R-:W-:Y:S01]  /*0dd0*/  LOP3.LUT R6, R10, 0xee, RZ, 0xfc, !PT ;  /* 0x000000ee0a067812 */ /* 0x000fe200078efcff */
[----:B------:R-:W-:Y:S01]  /*0de0*/  @!P1 IMAD.MOV R23, RZ, RZ, -R23 ;  /* 0x000000ffff179224 */ /* 0x000fe200078e0a17 */
[C---:B------:R-:W-:Y:S01]  /*0df0*/  ISETP.GT.U32.AND P1, PT, R2.reuse, R9, PT ;  /* 0x000000090200720c */ /* 0x040fe20003f24070 */
[----:B------:R-:W-:Y:S01]  /*0e00*/  @!P3 IMAD.IADD R15, R15, 0x1, -R2 ;  /* 0x000000010f0fb824 */ /* 0x000fe200078e0a02 */
[C---:B------:R-:W-:Y:S01]  /*0e10*/  ISETP.GT.U32.AND P3, PT, R2.reuse, R7, PT ;  /* 0x000000070200720c */ /* 0x040fe20003f64070 */
[C---:B------:R-:W-:Y:S01]  /*0e20*/  IMAD R13, R2.reuse, R21, R13 ;  /* 0x00000015020d7224 */ /* 0x040fe200078e020d */
[----:B------:R-:W-:Y:S01]  /*0e30*/  IABS R8, R6 ;  /* 0x0000000600087213 */ /* 0x000fe20000000000 */
[----:B------:R-:W-:Y:S01]  /*0e40*/  IMAD.MOV.U32 R5, RZ, RZ, R17 ;  /* 0x000000ffff057224 */ /* 0x000fe200078e0011 */
[----:B------:R-:W-:Y:S01]  /*0e50*/  STL [R1+0x20], R23 ;  /* 0x0000201701007387 */ /* 0x000fe20000100800 */
[----:B------:R-:W-:Y:S01]  /*0e60*/  @!P4 IMAD.MOV R0, RZ, RZ, -R0 ;  /* 0x000000ffff00c224 */ /* 0x000fe200078e0a00 */
[----:B------:R-:W-:Y:S01]  /*0e70*/  ISETP.GT.U32.AND P4, PT, R2, R13, PT ;  /* 0x0000000d0200720c */ /* 0x000fe20003f84070 */
[----:B------:R-:W-:Y:S01]  /*0e80*/  @!P0 IMAD.MOV R5, RZ, RZ, -R5 ;  /* 0x000000ffff058224 */ /* 0x000fe200078e0a05 */
[----:B------:R-:W-:Y:S01]  /*0e90*/  LOP3.LUT R17, R10, 0xea, RZ, 0xfc, !PT ;  /* 0x000000ea0a117812 */ /* 0x000fe200078efcff */
[----:B------:R-:W-:Y:S01]  /*0ea0*/  @!P5 IMAD.IADD R11, R11, 0x1, -R2 ;  /* 0x000000010b0bd824 */ /* 0x000fe200078e0a02 */
[----:B------:R-:W-:Y:S01]  /*0eb0*/  ISETP.GE.AND P5, PT, R12, RZ, PT ;  /* 0x000000ff0c00720c */ /* 0x000fe20003fa6270 */
[----:B------:R-:W-:Y:S01]  /*0ec0*/  IMAD.HI.U32 R12, R3, R8, RZ ;  /* 0x00000008030c7227 */ /* 0x000fe200078e00ff */
[----:B------:R-:W-:Y:S01]  /*0ed0*/  STL [R1+0x14], R5 ;  /* 0x0000140501007387 */ /* 0x000fe20000100800 */
[----:B------:R-:W-:-:S02]  /*0ee0*/  ISETP.GE.AND P0, PT, R18, RZ, PT ;  /* 0x000000ff1200720c */ /* 0x000fc40003f06270 */
[--C-:B------:R-:W-:Y:S01]  /*0ef0*/  @!P1 IMAD.IADD R9, R9, 0x1, -R2.reuse ;  /* 0x0000000109099824 */ /* 0x100fe200078e0a02 */
[----:B------:R0:W-:Y:S01]  /*0f00*/  STL [R1+0x4], R0 ;  /* 0x0000040001007387 */ /* 0x0001e20000100800 */
[----:B------:R-:W-:Y:S01]  /*0f10*/  ISETP.GE.AND P1, PT, R16, RZ, PT ;  /* 0x000000ff1000720c */ /* 0x000fe20003f26270 */
[--C-:B------:R-:W-:Y:S01]  /*0f20*/  @!P3 IMAD.IADD R7, R7, 0x1, -R2.reuse ;  /* 0x000000010707b824 */ /* 0x100fe200078e0a02 */
[----:B------:R-:W-:Y:S01]  /*0f30*/  IABS R16, R4 ;  /* 0x0000000400107213 */ /* 0x000fe20000000000 */
[----:B------:R-:W-:Y:S01]  /*0f40*/  @!P4 IMAD.IADD R13, R13, 0x1, -R2 ;  /* 0x000000010d0dc824 */ /* 0x000fe200078e0a02 */
[C---:B------:R-:W-:Y:S02]  /*0f50*/  ISETP.GT.U32.AND P4, PT, R2.reuse, R9, PT ;  /* 0x000000090200720c */ /* 0x040fe40003f84070 */
[----:B------:R-:W-:Y:S02]  /*0f60*/  ISETP.GT.U32.AND P3, PT, R2, R7, PT ;  /* 0x000000070200720c */ /* 0x000fe40003f64070 */
[----:B------:R-:W-:Y:S01]  /*0f70*/  LOP3.LUT R21, R10, 0xc4, RZ, 0xfc, !PT ;  /* 0x000000c40a157812 */ /* 0x000fe200078efcff */
[----:B0-----:R-:W-:-:S02]  /*0f80*/  IMAD.MOV.U32 R0, RZ, RZ, R11 ;  /* 0x000000ffff007224 */ /* 0x001fc400078e000b */
[----:B------:R-:W-:Y:S01]  /*0f90*/  IMAD.MOV R11, RZ, RZ, -R12 ;  /* 0x000000ffff0b7224 */ /* 0x000fe200078e0a0c */
[----:B------:R-:W-:Y:S01]  /*0fa0*/  IABS R22, R21 ;  /* 0x0000001500167213 */ /* 0x000fe20000000000 */
[----:B------:R-:W-:Y:S01]  /*0fb0*/  @!P2 IMAD.MOV R0, RZ, RZ, -R0 ;  /* 0x000000ffff00a224 */ /* 0x000fe200078e0a00 */
[C---:B------:R-:W-:Y:S01]  /*0fc0*/  ISETP.GT.U32.AND P2, PT, R2.reuse, R13, PT ;  /* 0x0000000d0200720c */ /* 0x040fe20003f44070 */
[----:B------:R-:W-:Y:S02]  /*0fd0*/  IMAD R11, R2, R11, R8 ;  /* 0x0000000b020b7224 */ /* 0x000fe400078e0208 */
[----:B------:R-:W-:Y:S01]  /*0fe0*/  IMAD.HI.U32 R8, R3, R16, RZ ;  /* 0x0000001003087227 */ /* 0x000fe200078e00ff */
[----:B------:R0:W-:Y:S03]  /*0ff0*/  STL [R1+0x68], R0 ;  /* 0x0000680001007387 */ /* 0x0001e60000100800 */
[----:B------:R-:W-:Y:S01]  /*1000*/  IMAD.MOV R19, RZ, RZ, -R8 ;  /* 0x000000ffff137224 */ /* 0x000fe200078e0a08 */
[----:B------:R-:W-:Y:S01]  /*1010*/  LOP3.LUT R8, R10, 0xe6, RZ, 0xfc, !PT ;  /* 0x000000e60a087812 */ /* 0x000fe200078efcff */
[----:B------:R-:W-:-:S02]  /*1020*/  @!P3 IMAD.IADD R7, R7, 0x1, -R2 ;  /* 0x000000010707b824 */ /* 0x000fc400078e0a02 */
[C---:B------:R-:W-:Y:S01]  /*1030*/  IMAD R16, R2.reuse, R19, R16 ;  /* 0x0000001302107224 */ /* 0x040fe200078e0210 */
[----:B------:R-:W-:Y:S01]  /*1040*/  IABS R12, R8 ;  /* 0x00000008000c7213 */ /* 0x000fe20000000000 */
[--C-:B------:R-:W-:Y:S01]  /*1050*/  @!P4 IMAD.IADD R9, R9, 0x1, -R2.reuse ;  /* 0x000000010909c824 */ /* 0x100fe200078e0a02 */
[C---:B------:R-:W-:Y:S01]  /*1060*/  ISETP.GT.U32.AND P4, PT, R2.reuse, R11, PT ;  /* 0x0000000b0200720c */ /* 0x040fe20003f84070 */
[----:B0-----:R-:W-:Y:S01]  /*1070*/  IMAD.MOV.U32 R0, RZ, RZ, R15 ;  /* 0x000000ffff007224 */ /* 0x001fe200078e000f */
[----:B------:R-:W-:Y:S01]  /*1080*/  ISETP.GT.U32.AND P3, PT, R2, R16, PT ;  /* 0x000000100200720c */ /* 0x000fe20003f64070 */
[----:B------:R-:W-:Y:S01]  /*1090*/  @!P2 IMAD.IADD R13, R13, 0x1, -R2 ;  /* 0x000000010d0da824 */ /* 0x000fe200078e0a02 */
[----:B------:R-:W-:Y:S01]  /*10a0*/  IABS R15, R17 ;  /* 0x00000011000f7213 */ /* 0x000fe20000000000 */
[----:B------:R-:W-:Y:S01]  /*10b0*/  @!P6 IMAD.MOV R0, RZ, RZ, -R0 ;  /* 0x000000ffff00e224 */ /* 0x000fe200078e0a00 */
[----:B------:R-:W-:Y:S01]  /*10c0*/  ISETP.GE.AND P6, PT, R6, RZ, PT ;  /* 0x000000ff0600720c */ /* 0x000fe20003fc6270 */
[----:B------:R-:W-:Y:S01]  /*10d0*/  IMAD.MOV.U32 R5, RZ, RZ, R13 ;  /* 0x000000ffff057224 */ /* 0x000fe200078e000d */
[----:B------:R-:W-:Y:S01]  /*10e0*/  LOP3.LUT R6, R10, 0xe8, RZ, 0xfc, !PT ;  /* 0x000000e80a067812 */ /* 0x000fe200078efcff */
[----:B------:R-:W-:Y:S01]  /*10f0*/  IMAD.HI.U32 R18, R3, R15, RZ ;  /* 0x0000000f03127227 */ /* 0x000fe200078e00ff */
[----:B------:R0:W-:Y:S01]  /*1100*/  STL [R1+0x70], R0 ;  /* 0x0000700001007387 */ /* 0x0001e20000100800 */
[----:B------:R-:W-:-:S02]  /*1110*/  ISETP.GE.AND P2, PT, R4, RZ, PT ;  /* 0x000000ff0400720c */ /* 0x000fc40003f46270 */
[----:B------:R-:W-:Y:S01]  /*1120*/  IMAD.MOV R18, RZ, RZ, -R18 ;  /* 0x000000ffff127224 */ /* 0x000fe200078e0a12 */
[----:B------:R-:W-:Y:S01]  /*1130*/  IABS R4, R6 ;  /* 0x0000000600047213 */ /* 0x000fe20000000000 */
[--C-:B------:R-:W-:Y:S02]  /*1140*/  @!P3 IMAD.IADD R16, R16, 0x1, -R2.reuse ;  /* 0x000000011010b824 */ /* 0x100fe400078e0a02 */
[----:B------:R-:W-:Y:S01]  /*1150*/  @!P4 IMAD.IADD R11, R11, 0x1, -R2 ;  /* 0x000000010b0bc824 */ /* 0x000fe200078e0a02 */
[----:B------:R-:W-:Y:S01]  /*1160*/  ISETP.GE.AND P4, PT, R17, RZ, PT ;  /* 0x000000ff1100720c */ /* 0x000fe20003f86270 */
[C---:B------:R-:W-:Y:S01]  /*1170*/  IMAD R15, R2.reuse, R18, R15 ;  /* 0x00000012020f7224 */ /* 0x040fe200078e020f */
[----:B------:R-:W-:Y:S01]  /*1180*/  ISETP.GT.U32.AND P3, PT, R2, R16, PT ;  /* 0x000000100200720c */ /* 0x000fe20003f64070 */
[----:B0-----:R-:W-:Y:S01]  /*1190*/  IMAD.MOV.U32 R0, RZ, RZ, R9 ;  /* 0x000000ffff007224 */ /* 0x001fe200078e0009 */
[----:B------:R-:W-:Y:S01]  /*11a0*/  LOP3.LUT R18, R10, 0xde, RZ, 0xfc, !PT ;  /* 0x000000de0a127812 */ /* 0x000fe200078efcff */
[----:B------:R-:W-:-:S02]  /*11b0*/  IMAD.MOV.U32 R9, RZ, RZ, R12 ;  /* 0x000000ffff097224 */ /* 0x000fc400078e000c */
[----:B------:R-:W-:Y:S01]  /*11c0*/  @!P0 IMAD.MOV R0, RZ, RZ, -R0 ;  /* 0x000000ffff008224 */ /* 0x000fe200078e0a00 */
[----:B------:R-:W-:Y:S01]  /*11d0*/  ISETP.GT.U32.AND P0, PT, R2, R11, PT ;  /* 0x0000000b0200720c */ /* 0x000fe20003f04070 */
[----:B------:R-:W-:-:S03]  /*11e0*/  IMAD.HI.U32 R12, R3, R4, RZ ;  /* 0x00000004030c7227 */ /* 0x000fc600078e00ff */
[----:B------:R0:W-:Y:S01]  /*11f0*/  STL [R1+0xb0], R0 ;  /* 0x0000b00001007387 */ /* 0x0001e20000100800 */
[----:B------:R-:W-:Y:S01]  /*1200*/  @!P5 IMAD.MOV R5, RZ, RZ, -R5 ;  /* 0x000000ffff05d224 */ /* 0x000fe200078e0a05 */
[----:B------:R-:W-:Y:S01]  /*1210*/  ISETP.GT.U32.AND P5, PT, R2, R15, PT ;  /* 0x0000000f0200720c */ /* 0x000fe20003fa4070 */
[----:B------:R-:W-:-:S03]  /*1220*/  IMAD.HI.U32 R13, R3, R9, RZ ;  /* 0x00000009030d7227 */ /* 0x000fc600078e00ff */
[----:B------:R1:W-:Y:S01]  /*1230*/  STL [R1+0xb8], R5 ;  /* 0x0000b80501007387 */ /* 0x0003e20000100800 */
[----:B------:R-:W-:Y:S02]  /*1240*/  @!P3 IMAD.IADD R16, R16, 0x1, -R2 ;  /* 0x000000011010b824 */ /* 0x000fe400078e0a02 */
[----:B------:R-:W-:Y:S02]  /*1250*/  IMAD.MOV R13, RZ, RZ, -R13 ;  /* 0x000000ffff0d7224 */ /* 0x000fe400078e0a0d */
[----:B0-----:R-:W-:Y:S02]  /*1260*/  IMAD.MOV.U32 R0, RZ, RZ, R7 ;  /* 0x000000ffff007224 */ /* 0x001fe400078e0007 */
[----:B------:R-:W-:Y:S01]  /*1270*/  IMAD.MOV R7, RZ, RZ, -R12 ;  /* 0x000000ffff077224 */ /* 0x000fe200078e0a0c */
[----:B------:R-:W-:Y:S01]  /*1280*/  LOP3.LUT R12, R10, 0xe4, RZ, 0xfc, !PT ;  /* 0x000000e40a0c7812 */ /* 0x000fe200078efcff */
[----:B------:R-:W-:Y:S01]  /*1290*/  @!P0 IMAD.IADD R11, R11, 0x1, -R2 ;  /* 0x000000010b0b8824 */ /* 0x000fe200078e0a02 */
[----:B------:R-:W-:Y:S01]  /*12a0*/  ISETP.GE.AND P0, PT, R8, RZ, PT ;  /* 0x000000ff0800720c */ /* 0x000fe20003f06270 */
[----:B------:R-:W-:Y:S01]  /*12b0*/  IMAD R4, R2, R7, R4 ;  /* 0x0000000702047224 */ /* 0x000fe200078e0204 */
[----:B------:R-:W-:Y:S01]  /*12c0*/  LOP3.LUT R7, R10, 0xe2, RZ, 0xfc, !PT ;  /* 0x000000e20a077812 */ /* 0x000fe200078efcff */
[----:B------:R-:W-:Y:S01]  /*12d0*/  @!P5 IMAD.IADD R15, R15, 0x1, -R2 ;  /* 0x000000010f0fd824 */ /* 0x000fe200078e0a02 */
[----:B------:R-:W-:Y:S01]  /*12e0*/  IABS R8, R12 ;  /* 0x0000000c00087213 */ /* 0x000fe20000000000 */
[C---:B------:R-:W-:Y:S01]  /*12f0*/  IMAD R9, R2.reuse, R13, R9 ;  /* 0x0000000d02097224 */ /* 0x040fe200078e0209 */
[C---:B------:R-:W-:Y:S01]  /*1300*/  ISETP.GT.U32.AND P3, PT, R2.reuse, R4, PT ;  /* 0x000000040200720c */ /* 0x040fe20003f64070 */
[----:B-1----:R-:W-:Y:S01]  /*1310*/  IMAD.MOV.U32 R5, RZ, RZ, R11 ;  /* 0x000000ffff057224 */ /* 0x002fe200078e000b */
[C---:B------:R-:W-:Y:S01]  /*1320*/  ISETP.GT.U32.AND P5, PT, R2.reuse, R15, PT ;  /* 0x0000000f0200720c */ /* 0x040fe20003fa4070 */
[----:B------:R-:W-:Y:S01]  /*1330*/  @!P1 IMAD.MOV R0, RZ, RZ, -R0 ;  /* 0x000000ffff009224 */ /* 0x000fe200078e0a00 */
[----:B------:R-:W-:Y:S01]  /*1340*/  IABS R13, R7 ;  /* 0x00000007000d7213 */ /* 0x000fe20000000000 */
[----:B------:R-:W-:Y:S01]  /*1350*/  @!P6 IMAD.MOV R5, RZ, RZ, -R5 ;  /* 0x000000ffff05e224 */ /* 0x000fe200078e0a05 */
[----:B------:R-:W-:Y:S01]  /*1360*/  ISETP.GT.U32.AND P6, PT, R2, R9, PT ;  /* 0x000000090200720c */ /* 0x000fe20003fc4070 */
[----:B------:R-:W-:Y:S01]  /*1370*/  IMAD.HI.U32 R25, R3, R22, RZ ;  /* 0x0000001603197227 */ /* 0x000fe200078e00ff */
[----:B------:R0:W-:Y:S01]  /*1380*/  STL [R1+0xbc], R0 ;  /* 0x0000bc0001007387 */ /* 0x0001e20000100800 */
[----:B------:R-:W-:-:S02]  /*1390*/  ISETP.GE.AND P1, PT, R6, RZ, PT ;  /* 0x000000ff0600720c */ /* 0x000fc40003f26270 */
[----:B------:R-:W-:Y:S01]  /*13a0*/  LOP3.LUT R6, R10, 0xe0, RZ, 0xfc, !PT ;  /* 0x000000e00a067812 */ /* 0x000fe200078efcff */
[----:B------:R-:W-:Y:S01]  /*13b0*/  STL [R1+0xc4], R5 ;  /* 0x0000c40501007387 */ /* 0x000fe20000100800 */
[--C-:B------:R-:W-:Y:S02]  /*13c0*/  @!P3 IMAD.IADD R4, R4, 0x1, -R2.reuse ;  /* 0x000000010404b824 */ /* 0x100fe400078e0a02 */
[----:B------:R-:W-:Y:S01]  /*13d0*/  @!P5 IMAD.IADD R15, R15, 0x1, -R2 ;  /* 0x000000010f0fd824 */ /* 0x000fe200078e0a02 */
[----:B------:R-:W-:Y:S01]  /*13e0*/  ISETP.GE.AND P5, PT, R7, RZ, PT ;  /* 0x000000ff0700720c */ /* 0x000fe20003fa6270 */
[----:B------:R-:W-:Y:S01]  /*13f0*/  IMAD.HI.U32 R7, R3, R13, RZ ;  /* 0x0000000d03077227 */ /* 0x000fe200078e00ff */
[----:B------:R-:W-:Y:S02]  /*1400*/  ISETP.GT.U32.AND P3, PT, R2, R4, PT ;  /* 0x000000040200720c */ /* 0x000fe40003f64070 */
[----:B------:R-:W-:Y:S01]  /*1410*/  IABS R11, R6 ;  /* 0x00000006000b7213 */ /* 0x000fe20000000000 */
[----:B0-----:R-:W-:-:S02]  /*1420*/  IMAD.MOV.U32 R0, RZ, RZ, R16 ;  /* 0x000000ffff007224 */ /* 0x001fc400078e0010 */
[----:B------:R-:W-:Y:S02]  /*1430*/  @!P6 IMAD.IADD R9, R9, 0x1, -R2 ;  /* 0x000000010909e824 */ /* 0x000fe400078e0a02 */
[----:B------:R-:W-:Y:S01]  /*1440*/  @!P2 IMAD.MOV R0, RZ, RZ, -R0 ;  /* 0x000000ffff00a224 */ /* 0x000fe200078e0a00 */
[----:B------:R-:W-:Y:S01]  /*1450*/  ISETP.GE.AND P2, PT, R12, RZ, PT ;  /* 0x000000ff0c00720c */ /* 0x000fe20003f46270 */
[----:B------:R-:W-:Y:S01]  /*1460*/  IMAD.HI.U32 R16, R3, R8, RZ ;  /* 0x0000000803107227 */ /* 0x000fe200078e00ff */
[----:B------:R-:W-:Y:S02]  /*1470*/  ISETP.GT.U32.AND P6, PT, R2, R9, PT ;  /* 0x000000090200720c */ /* 0x000fe40003fc4070 */
[----:B------:R0:W-:Y:S01]  /*1480*/  STL [R1+0x1c4], R0 ;  /* 0x0001c40001007387 */ /* 0x0001e20000100800 */
[----:B------:R-:W-:Y:S02]  /*1490*/  IMAD.MOV R16, RZ, RZ, -R16 ;  /* 0x000000ffff107224 */ /* 0x000fe400078e0a10 */
[----:B------:R-:W-:-:S02]  /*14a0*/  IMAD.MOV R7, RZ, RZ, -R7 ;  /* 0x000000ffff077224 */ /* 0x000fc400078e0a07 */
[----:B------:R-:W-:Y:S02]  /*14b0*/  @!P3 IMAD.IADD R4, R4, 0x1, -R2 ;  /* 0x000000010404b824 */ /* 0x000fe400078e0a02 */
[C---:B------:R-:W-:Y:S02]  /*14c0*/  IMAD R8, R2.reuse, R16, R8 ;  /* 0x0000001002087224 */ /* 0x040fe400078e0208 */
[----:B------:R-:W-:Y:S01]  /*14d0*/  IMAD R13, R2, R7, R13 ;  /* 0x00000007020d7224 */ /* 0x000fe200078e020d */
[----:B------:R-:W-:Y:S01]  /*14e0*/  LOP3.LUT R7, R10, 0xda, RZ, 0xfc, !PT ;  /* 0x000000da0a077812 */ /* 0x000fe200078efcff */
[----:B0-----:R-:W-:Y:S01]  /*14f0*/  IMAD.MOV.U32 R0, RZ, RZ, R15 ;  /* 0x000000ffff007224 */ /* 0x001fe200078e000f */
[----:B------:R-:W-:Y:S01]  /*1500*/  ISETP.GT.U32.AND P3, PT, R2, R8, PT ;  /* 0x000000080200720c */ /* 0x000fe20003f64070 */
[----:B------:R-:W-:Y:S01]  /*1510*/  IMAD.HI.U32 R12, R3, R11, RZ ;  /* 0x0000000b030c7227 */ /* 0x000fe200078e00ff */
[----:B------:R-:W-:-:S03]  /*1520*/  LOP3.LUT R15, R10, 0xdc, RZ, 0xfc, !PT ;  /* 0x000000dc0a0f7812 */ /* 0x000fc600078efcff */
[----:B------:R-:W-:Y:S01]  /*1530*/  @!P4 IMAD.MOV R0, RZ, RZ, -R0 ;  /* 0x000000ffff00c224 */ /* 0x000fe200078e0a00 */
[----:B------:R-:W-:Y:S01]  /*1540*/  IABS R16, R15 ;  /* 0x0000000f00107213 */ /* 0x000fe20000000000 */
[----:B------:R-:W-:Y:S01]  /*1550*/  IMAD.MOV R12, RZ, RZ, -R12 ;  /* 0x000000ffff0c7224 */ /* 0x000fe200078e0a0c */
[----:B------:R-:W-:Y:S01]  /*1560*/  ISETP.GE.AND P4, PT, R6, RZ, PT ;  /* 0x000000ff0600720c */ /* 0x000fe20003f86270 */
[--C-:B------:R-:W-:Y:S01]  /*1570*/  @!P6 IMAD.IADD R9, R9, 0x1, -R2.reuse ;  /* 0x000000010909e824 */ /* 0x100fe200078e0a02 */
[----:B------:R0:W-:Y:S01]  /*1580*/  STL [R1+0x1c8], R0 ;  /* 0x0001c80001007387 */ /* 0x0001e20000100800 */
[----:B------:R-:W-:Y:S01]  /*1590*/  IMAD R11, R2, R12, R11 ;  /* 0x0000000c020b7224 */ /* 0x000fe200078e020b */
[----:B------:R-:W-:Y:S01]  /*15a0*/  ISETP.GE.AND P6, PT, R18, RZ, PT ;  /* 0x000000ff1200720c */ /* 0x000fe20003fc6270 */
[----:B------:R-:W-:Y:S01]  /*15b0*/  @!P3 IMAD.IADD R8, R8, 0x1, -R2 ;  /* 0x000000010808b824 */ /* 0x000fe200078e0a02 */
[----:B------:R-:W-:Y:S01]  /*15c0*/  IABS R18, R18 ;  /* 0x0000001200127213 */ /* 0x000fe20000000000 */
[----:B------:R-:W-:Y:S01]  /*15d0*/  IMAD.HI.U32 R17, R3, R16, RZ ;  /* 0x0000001003117227 */ /* 0x000fe200078e00ff */
[----:B------:R-:W-:-:S02]  /*15e0*/  LOP3.LUT R12, R10, 0xd8, RZ, 0xfc, !PT ;  /* 0x000000d80a0c7812 */ /* 0x000fc400078efcff */
[----:B------:R-:W-:Y:S01]  /*15f0*/  ISETP.GT.U32.AND P3, PT, R2, R8, PT ;  /* 0x000000080200720c */ /* 0x000fe20003f64070 */
[----:B------:R-:W-:Y:S01]  /*1600*/  IMAD.HI.U32 R19, R3, R18, RZ ;  /* 0x0000001203137227 */ /* 0x000fe200078e00ff */
[----:B------:R-:W-:-:S03]  /*1610*/  IABS R6, R7 ;  /* 0x0000000700067213 */ /* 0x000fc60000000000 */
[----:B0-----:R-:W-:Y:S01]  /*1620*/  IMAD.MOV.U32 R0, RZ, RZ, R4 ;  /* 0x000000ffff007224 */ /* 0x001fe200078e0004 */
[----:B------:R-:W-:Y:S01]  /*1630*/  IABS R4, R12 ;  /* 0x0000000c00047213 */ /* 0x000fe20000000000 */
[----:B------:R-:W-:Y:S02]  /*1640*/  IMAD.MOV R19, RZ, RZ, -R19 ;  /* 0x000000ffff137224 */ /* 0x000fe400078e0a13 */
[----:B------:R-:W-:Y:S01]  /*1650*/  @!P1 IMAD.MOV R0, RZ, RZ, -R0 ;  /* 0x000000ffff009224 */ /* 0x000fe200078e0a00 */
[----:B------:R-:W-:Y:S01]  /*1660*/  ISETP.GT.U32.AND P1, PT, R2, R13, PT ;  /* 0x0000000d0200720c */ /* 0x000fe20003f24070 */
[----:B------:R-:W-:Y:S02]  /*1670*/  IMAD.MOV R17, RZ, RZ, -R17 ;  /* 0x000000ffff117224 */ /* 0x000fe400078e0a11 */
[----:B------:R-:W-:Y:S01]  /*1680*/  @!P3 IMAD.IADD R8, R8, 0x1, -R2 ;  /* 0x000000010808b824 */ /* 0x000fe200078e0a02 */
[----:B------:R0:W-:Y:S01]  /*1690*/  STL [R1+0x1d0], R0 ;  /* 0x0001d00001007387 */ /* 0x0001e20000100800 */
[----:B------:R-:W-:Y:S01]  /*16a0*/  ISETP.GE.AND P3, PT, R15, RZ, PT ;  /* 0x000000ff0f00720c */ /* 0x000fe20003f66270 */
[----:B------:R-:W-:-:S02]  /*16b0*/  IMAD R15, R2, R19, R18 ;  /* 0x00000013020f7224 */ /* 0x000fc400078e0212 */
[----:B------:R-:W-:Y:S02]  /*16c0*/  IMAD.MOV.U32 R5, RZ, RZ, R8 ;  /* 0x000000ffff057224 */ /* 0x000fe400078e0008 */
[----:B------:R-:W-:Y:S02]  /*16d0*/  IMAD R16, R2, R17, R16 ;  /* 0x0000001102107224 */ /* 0x000fe400078e0210 */
[----:B------:R-:W-:-:S04]  /*16e0*/  IMAD.HI.U32 R17, R3, R4, RZ ;  /* 0x0000000403117227 */ /* 0x000fc800078e00ff */
[----:B0-----:R-:W-:Y:S02]  /*16f0*/  IMAD.MOV.U32 R0, RZ, RZ, R9 ;  /* 0x000000ffff007224 */ /* 0x001fe400078e0009 */
[----:B------:R-:W-:Y:S02]  /*1700*/  @!P1 IMAD.IADD R13, R13, 0x1, -R2 ;  /* 0x000000010d0d9824 */ /* 0x000fe400078e0a02 */
[----:B------:R-:W-:Y:S01]  /*1710*/  @!P0 IMAD.MOV R0, RZ, RZ, -R0 ;  /* 0x000000ffff008224 */ /* 0x000fe200078e0a00 */
[C---:B------:R-:W-:Y:S01]  /*1720*/  ISETP.GT.U32.AND P0, PT, R2.reuse, R11, PT ;  /* 0x0000000b0200720c */ /* 0x040fe20003f04070 */
[----:B------:R-:W-:Y:S01]  /*1730*/  @!P2 IMAD.MOV R5, RZ, RZ, -R5 ;  /* 0x000000ffff05a224 */ /* 0x000fe200078e0a05 */
[C---:B------:R-:W-:Y:S01]  /*1740*/  ISETP.GT.U32.AND P1, PT, R2.reuse, R13, PT ;  /* 0x0000000d0200720c */ /* 0x040fe20003f24070 */
[----:B------:R-:W-:Y:S01]  /*1750*/  IMAD.MOV R8, RZ, RZ, -R17 ;  /* 0x000000ffff087224 */ /* 0x000fe200078e0a11 */
[----:B------:R0:W-:Y:S01]  /*1760*/  STL [R1+0x1cc], R0 ;  /* 0x0001cc0001007387 */ /* 0x0001e20000100800 */
[----:B------:R-:W-:Y:S01]  /*1770*/  ISETP.GT.U32.AND P2, PT, R2, R16, PT ;  /* 0x000000100200720c */ /* 0x000fe20003f44070 */
[----:B------:R-:W-:-:S02]  /*1780*/  IMAD.HI.U32 R9, R3, R6, RZ ;  /* 0x0000000603097227 */ /* 0x000fc400078e00ff */
[----:B------:R-:W-:Y:S02]  /*1790*/  STL [R1+0xc8], R5 ;  /* 0x0000c80501007387 */ /* 0x000fe40000100800 */
[----:B------:R-:W-:Y:S01]  /*17a0*/  IMAD R4, R2, R8, R4 ;  /* 0x0000000802047224 */ /* 0x000fe200078e0204 */
[----:B------:R-:W-:Y:S01]  /*17b0*/  LOP3.LUT R8, R10, 0xd4, RZ, 0xfc, !PT ;  /* 0x000000d40a087812 */ /* 0x000fe200078efcff */
[----:B------:R-:W-:Y:S02]  /*17c0*/  IMAD.MOV R9, RZ, RZ, -R9 ;  /* 0x000000ffff097224 */ /* 0x000fe400078e0a09 */
[--C-:B------:R-:W-:Y:S02]  /*17d0*/  @!P0 IMAD.IADD R11, R11, 0x1, -R2.reuse ;  /* 0x000000010b0b8824 */ /* 0x100fe400078e0a02 */
[----:B------:R-:W-:Y:S01]  /*17e0*/  @!P1 IMAD.IADD R13, R13, 0x1, -R2 ;  /* 0x000000010d0d9824 */ /* 0x000fe200078e0a02 */
[C---:B------:R-:W-:Y:S01]  /*17f0*/  ISETP.GT.U32.AND P1, PT, R2.reuse, R15, PT ;  /* 0x0000000f0200720c */ /* 0x040fe20003f24070 */
[C---:B------:R-:W-:Y:S01]  /*1800*/  IMAD R6, R2.reuse, R9, R6 ;  /* 0x0000000902067224 */ /* 0x040fe200078e0206 */
[----:B------:R-:W-:Y:S01]  /*1810*/  ISETP.GT.U32.AND P0, PT, R2, R11, PT ;  /* 0x0000000b0200720c */ /* 0x000fe20003f04070 */
[----:B0-----:R-:W-:Y:S01]  /*1820*/  IMAD.MOV.U32 R0, RZ, RZ, R13 ;  /* 0x000000ffff007224 */ /* 0x001fe200078e000d */
[----:B------:R-:W-:Y:S01]  /*1830*/  LOP3.LUT R9, R10, 0xd2, RZ, 0xfc, !PT ;  /* 0x000000d20a097812 */ /* 0x000fe200078efcff */
[----:B------:R-:W-:-:S02]  /*1840*/  @!P2 IMAD.IADD R16, R16, 0x1, -R2 ;  /* 0x000000011010a824 */ /* 0x000fc400078e0a02 */
[----:B------:R-:W-:Y:S01]  /*1850*/  @!P5 IMAD.MOV R0, RZ, RZ, -R0 ;  /* 0x000000ffff00d224 */ /* 0x000fe200078e0a00 */
[----:B------:R-:W-:Y:S01]  /*1860*/  ISETP.GE.AND P5, PT, R7, RZ, PT ;  /* 0x000000ff0700720c */ /* 0x000fe20003fa6270 */
[----:B------:R-:W-:Y:S01]  /*1870*/  IMAD.MOV R25, RZ, RZ, -R25 ;  /* 0x000000ffff197224 */ /* 0x000fe200078e0a19 */
[----:B------:R-:W-:Y:S02]  /*1880*/  LOP3.LUT R7, R10, 0xd6, RZ, 0xfc, !PT ;  /* 0x000000d60a077812 */ /* 0x000fe400078efcff */
[----:B------:R0:W-:Y:S01]  /*1890*/  STL [R1+0x1bc], R0 ;  /* 0x0001bc0001007387 */ /* 0x0001e20000100800 */
[--C-:B------:R-:W-:Y:S01]  /*18a0*/  @!P1 IMAD.IADD R15, R15, 0x1, -R2.reuse ;  /* 0x000000010f0f9824 */ /* 0x100fe200078e0a02 */
[----:B------:R-:W-:Y:S01]  /*18b0*/  IABS R13, R7 ;  /* 0x00000007000d7213 */ /* 0x000fe20000000000 */
[----:B------:R-:W-:Y:S01]  /*18c0*/  @!P0 IMAD.IADD R11, R11, 0x1, -R2 ;  /* 0x000000010b0b8824 */ /* 0x000fe200078e0a02 */
[C---:B------:R-:W-:Y:S01]  /*18d0*/  ISETP.GT.U32.AND P0, PT, R2.reuse, R6, PT ;  /* 0x000000060200720c */ /* 0x040fe20003f04070 */
[C---:B------:R-:W-:Y:S01]  /*18e0*/  IMAD R22, R2.reuse, R25, R22 ;  /* 0x0000001902167224 */ /* 0x040fe200078e0216 */
[C---:B------:R-:W-:Y:S01]  /*18f0*/  ISETP.GT.U32.AND P1, PT, R2.reuse, R15, PT ;  /* 0x0000000f0200720c */ /* 0x040fe20003f24070 */
[----:B------:R-:W-:Y:S01]  /*1900*/  IMAD.HI.U32 R17, R3, R13, RZ ;  /* 0x0000000d03117227 */ /* 0x000fe200078e00ff */
[----:B------:R-:W-:-:S02]  /*1910*/  ISETP.GT.U32.AND P2, PT, R2, R16, PT ;  /* 0x000000100200720c */ /* 0x000fc40003f44070 */
[----:B------:R-:W-:Y:S01]  /*1920*/  IABS R18, R9 ;  /* 0x0000000900127213 */ /* 0x000fe20000000000 */
[----:B0-----:R-:W-:Y:S01]  /*1930*/  IMAD.MOV.U32 R0, RZ, RZ, R11 ;  /* 0x000000ffff007224 */ /* 0x001fe200078e000b */
[----:B------:R-:W-:Y:S01]  /*1940*/  IABS R11, R8 ;  /* 0x00000008000b7213 */ /* 0x000fe20000000000 */
[----:B------:R-:W-:Y:S02]  /*1950*/  IMAD.MOV R17, RZ, RZ, -R17 ;  /* 0x000000ffff117224 */ /* 0x000fe400078e0a11 */
[----:B------:R-:W-:Y:S01]  /*1960*/  @!P4 IMAD.MOV R0, RZ, RZ, -R0 ;  /* 0x000000ffff00c224 */ /* 0x000fe200078e0a00 */
[----:B------:R-:W-:Y:S01]  /*1970*/  ISETP.GT.U32.AND P4, PT, R2, R4, PT ;  /* 0x000000040200720c */ /* 0x000fe20003f84070 */
[--C-:B------:R-:W-:Y:S02]  /*1980*/  @!P0 IMAD.IADD R6, R6, 0x1, -R2.reuse ;  /* 0x0000000106068824 */ /* 0x100fe400078e0a02 */
[----:B------:R-:W-:Y:S01]  /*1990*/  @!P1 IMAD.IADD R15, R15, 0x1, -R2 ;  /* 0x000000010f0f9824 */ /* 0x000fe200078e0a02 */
[----:B------:R-:W-:Y:S01]  /*19a0*/  ISETP.GE.AND P1, PT, R12, RZ, PT ;  /* 0x000000ff0c00720c */ /* 0x000fe20003f26270 */
[----:B------:R-:W-:Y:S01]  /*19b0*/  IMAD.HI.U32 R12, R3, R11, RZ ;  /* 0x0000000b030c7227 */ /* 0x000fe200078e00ff */
[----:B------:R-:W-:Y:S01]  /*19c0*/  ISETP.GT.U32.AND P0, PT, R2, R6, PT ;  /* 0x000000060200720c */ /* 0x000fe20003f04070 */
[----:B------:R0:W-:Y:S02]  /*19d0*/  STL [R1+0x1c0], R0 ;  /* 0x0001c00001007387 */ /* 0x0001e40000100800 */
[----:B------:R-:W-:-:S02]  /*19e0*/  IMAD.MOV R12, RZ, RZ, -R12 ;  /* 0x000000ffff0c7224 */ /* 0x000fc400078e0a0c */
[----:B------:R-:W-:Y:S01]  /*19f0*/  IMAD R13, R2, R17, R13 ;  /* 0x00000011020d7224 */ /* 0x000fe200078e020d */
[----:B------:R-:W-:Y:S01]  /*1a00*/  LOP3.LUT R17, R10, 0xc2, RZ, 0xfc, !PT ;  /* 0x000000c20a117812 */ /* 0x000fe200078efcff */
[--C-:B------:R-:W-:Y:S02]  /*1a10*/  @!P4 IMAD.IADD R4, R4, 0x1, -R2.reuse ;  /* 0x000000010404c824 */ /* 0x100fe400078e0a02 */
[----:B------:R-:W-:Y:S02]  /*1a20*/  IMAD R11, R2, R12, R11 ;  /* 0x0000000c020b7224 */ /* 0x000fe400078e020b */
[----:B------:R-:W-:Y:S01]  /*1a30*/  @!P2 IMAD.IADD R16, R16, 0x1, -R2 ;  /* 0x000000011010a824 */ /* 0x000fe200078e0a02 */
[C---:B------:R-:W-:Y:S01]  /*1a40*/  ISETP.GT.U32.AND P4, PT, R2.reuse, R4, PT ;  /* 0x000000040200720c */ /* 0x040fe20003f84070 */
[----:B------:R-:W-:Y:S01]  /*1a50*/  IMAD.MOV.U32 R5, RZ, RZ, R15 ;  /* 0x000000ffff057224 */ /* 0x000fe200078e000f */
[----:B------:R-:W-:Y:S01]  /*1a60*/  ISETP.GT.U32.AND P2, PT, R2, R13, PT ;  /* 0x0000000d0200720c */ /* 0x000fe20003f44070 */
[----:B------:R-:W-:-:S04]  /*1a70*/  IMAD.HI.U32 R15, R3, R18, RZ ;  /* 0x00000012030f7227 */ /* 0x000fc800078e00ff */
[----:B------:R-:W-:Y:S01]  /*1a80*/  @!P6 IMAD.MOV R5, RZ, RZ, -R5 ;  /* 0x000000ffff05e224 */ /* 0x000fe200078e0a05 */
[----:B------:R-:W-:Y:S01]  /*1a90*/  ISETP.GE.AND P6, PT, R7, RZ, PT ;  /* 0x000000ff0700720c */ /* 0x000fe20003fc6270 */
[----:B0-----:R-:W-:Y:S01]  /*1aa0*/  IMAD.MOV.U32 R0, RZ, RZ, R16 ;  /* 0x000000ffff007224 */ /* 0x001fe200078e0010 */
[----:B------:R-:W-:Y:S01]  /*1ab0*/  LOP3.LUT R7, R10, 0xd0, RZ, 0xfc, !PT ;  /* 0x000000d00a077812 */ /* 0x000fe200078efcff */
[----:B------:R-:W-:Y:S01]  /*1ac0*/  IMAD.MOV R15, RZ, RZ, -R15 ;  /* 0x000000ffff0f7224 */ /* 0x000fe200078e0a0f */
[----:B------:R0:W-:Y:S01]  /*1ad0*/  STL [R1+0xcc], R5 ;  /* 0x0000cc0501007387 */ /* 0x0001e20000100800 */
[--C-:B------:R-:W-:Y:S01]  /*1ae0*/  @!P4 IMAD.IADD R4, R4, 0x1, -R2.reuse ;  /* 0x000000010404c824 */ /* 0x100fe200078e0a02 */
[----:B------:R-:W-:Y:S01]  /*1af0*/  ISETP.GT.U32.AND P4, PT, R2, R11, PT ;  /* 0x0000000b0200720c */ /* 0x000fe20003f84070 */
[--C-:B------:R-:W-:Y:S01]  /*1b00*/  @!P0 IMAD.IADD R6, R6, 0x1, -R2.reuse ;  /* 0x0000000106068824 */ /* 0x100fe200078e0a02 */
[----:B------:R-:W-:Y:S01]  /*1b10*/  ISETP.GE.AND P0, PT, R9, RZ, PT ;  /* 0x000000ff0900720c */ /* 0x000fe20003f06270 */
[----:B------:R-:W-:Y:S01]  /*1b20*/  @!P2 IMAD.IADD R13, R13, 0x1, -R2 ;  /* 0x000000010d0da824 */ /* 0x000fe200078e0a02 */
[----:B------:R-:W-:Y:S01]  /*1b30*/  LOP3.LUT R16, R10, 0xc6, RZ, 0xfc, !PT ;  /* 0x000000c60a107812 */ /* 0x000fe200078efcff */
[----:B------:R-:W-:Y:S01]  /*1b40*/  @!P3 IMAD.MOV R0, RZ, RZ, -R0 ;  /* 0x000000ffff00b224 */ /* 0x000fe200078e0a00 */
[----:B------:R-:W-:Y:S01]  /*1b50*/  ISETP.GE.AND P3, PT, R8, RZ, PT ;  /* 0x000000ff0800720c */ /* 0x000fe20003f66270 */
[C---:B------:R-:W-:Y:S01]  /*1b60*/  IMAD R18, R2.reuse, R15, R18 ;  /* 0x0000000f02127224 */ /* 0x040fe200078e0212 */
[----:B------:R-:W-:Y:S01]  /*1b70*/  IABS R15, R7 ;  /* 0x00000007000f7213 */ /* 0x000fe20000000000 */
[----:B0-----:R-:W-:Y:S01]  /*1b80*/  IMAD.MOV.U32 R5, RZ, RZ, R6 ;  /* 0x000000ffff057224 */ /* 0x001fe200078e0006 */
[----:B------:R-:W-:Y:S01]  /*1b90*/  ISETP.GT.U32.AND P2, PT, R2, R13, PT ;  /* 0x0000000d0200720c */ /* 0x000fe20003f44070 */
[----:B------:R0:W-:Y:S01]  /*1ba0*/  STL [R1+0x11c], R0 ;  /* 0x00011c0001007387 */ /* 0x0001e20000100800 */
[C---:B------:R-:W-:Y:S01]  /*1bb0*/  LOP3.LUT R6, R10.reuse, 0xce, RZ, 0xfc, !PT ;  /* 0x000000ce0a067812 */ /* 0x040fe200078efcff */
[----:B------:R-:W-:Y:S01]  /*1bc0*/  @!P4 IMAD.IADD R11, R11, 0x1, -R2 ;  /* 0x000000010b0bc824 */ /* 0x000fe200078e0a02 */
[----:B------:R-:W-:Y:S01]  /*1bd0*/  LOP3.LUT R8, R10, 0xca, RZ, 0xfc, !PT ;  /* 0x000000ca0a087812 */ /* 0x000fe200078efcff */
[----:B------:R-:W-:Y:S01]  /*1be0*/  IMAD.HI.U32 R9, R3, R15, RZ ;  /* 0x0000000f03097227 */ /* 0x000fe200078e00ff */
[----:B------:R-:W-:-:S02]  /*1bf0*/  IABS R19, R6 ;  /* 0x0000000600137213 */ /* 0x000fc40000000000 */
[----:B------:R-:W-:Y:S01]  /*1c00*/  ISETP.GT.U32.AND P4, PT, R2, R11, PT ;  /* 0x0000000b0200720c */ /* 0x000fe20003f84070 */
[----:B------:R-:W-:Y:S01]  /*1c10*/  IMAD.MOV R9, RZ, RZ, -R9 ;  /* 0x000000ffff097224 */ /* 0x000fe200078e0a09 */
[----:B------:R-:W-:Y:S01]  /*1c20*/  IABS R12, R8 ;  /* 0x00000008000c7213 */ /* 0x000fe20000000000 */
[----:B0-----:R-:W-:Y:S01]  /*1c30*/  IMAD.MOV.U32 R0, RZ, RZ, R4 ;  /* 0x000000ffff007224 */ /* 0x001fe200078e0004 */
[----:B------:R-:W-:Y:S01]  /*1c40*/  LOP3.LUT R4, R10, 0xcc, RZ, 0xfc, !PT ;  /* 0x000000cc0a047812 */ /* 0x000fe200078efcff */
[----:B------:R-:W-:Y:S01]  /*1c50*/  @!P5 IMAD.MOV R5, RZ, RZ, -R5 ;  /* 0x000000ffff05d224 */ /* 0x000fe200078e0a05 */
[----:B------:R-:W-:Y:S01]  /*1c60*/  ISETP.GE.AND P5, PT, R7, RZ, PT ;  /* 0x000000ff0700720c */ /* 0x000fe20003fa6270 */
[----:B------:R-:W-:Y:S01]  /*1c70*/  @!P1 IMAD.MOV R0, RZ, RZ, -R0 ;  /* 0x000000ffff009224 */ /* 0x000fe200078e0a00 */
[----:B------:R-:W-:Y:S01]  /*1c80*/  ISETP.GE.AND P1, PT, R6, RZ, PT ;  /* 0x000000ff0600720c */ /* 0x000fe20003f26270 */
[----:B------:R-:W-:Y:S01]  /*1c90*/  IMAD.HI.U32 R6, R3, R19, RZ ;  /* 0x0000001303067227 */ /* 0x000fe200078e00ff */
[----:B------:R0:W-:Y:S01]  /*1ca0*/  STL [R1+0x1b4], R5 ;  /* 0x0001b40501007387 */ /* 0x0001e20000100800 */
[----:B------:R-:W-:-:S02]  /*1cb0*/  IABS R7, R4 ;  /* 0x0000000400077213 */ /* 0x000fc40000000000 */
[C---:B------:R-:W-:Y:S01]  /*1cc0*/  IMAD R15, R2.reuse, R9, R15 ;  /* 0x00000009020f7224 */ /* 0x040fe200078e020f */
[----:B------:R1:W-:Y:S01]  /*1cd0*/  STL [R1+0x1b8], R0 ;  /* 0x0001b80001007387 */ /* 0x0003e20000100800 */
[----:B------:R-:W-:Y:S01]  /*1ce0*/  @!P2 IMAD.IADD R13, R13, 0x1, -R2 ;  /* 0x000000010d0da824 */ /* 0x000fe200078e0a02 */
[C---:B------:R-:W-:Y:S01]  /*1cf0*/  ISETP.GT.U32.AND P2, PT, R2.reuse, R18, PT ;  /* 0x000000120200720c */ /* 0x040fe20003f44070 */
[----:B------:R-:W-:Y:S01]  /*1d00*/  IMAD.MOV R6, RZ, RZ, -R6 ;  /* 0x000000ffff067224 */ /* 0x000fe200078e0a06 */
[----:B------:R-:W-:Y:S01]  /*1d10*/  IABS R24, R16 ;  /* 0x0000001000187213 */ /* 0x000fe20000000000 */
[----:B------:R-:W-:Y:S01]  /*1d20*/  @!P4 IMAD.IADD R11, R11, 0x1, -R2 ;  /* 0x000000010b0bc824 */ /* 0x000fe200078e0a02 */
[C---:B------:R-:W-:Y:S01]  /*1d30*/  ISETP.GT.U32.AND P4, PT, R2.reuse, R15, PT ;  /* 0x0000000f0200720c */ /* 0x040fe20003f84070 */
[----:B------:R-:W-:Y:S02]  /*1d40*/  IMAD R19, R2, R6, R19 ;  /* 0x0000000602137224 */ /* 0x000fe400078e0213 */
[----:B0-----:R-:W-:-:S02]  /*1d50*/  IMAD.MOV.U32 R5, RZ, RZ, R13 ;  /* 0x000000ffff057224 */ /* 0x001fc400078e000d */
[----:B------:R-:W-:-:S04]  /*1d60*/  IMAD.HI.U32 R9, R3, R7, RZ ;  /* 0x0000000703097227 */ /* 0x000fc800078e00ff */
[----:B------:R-:W-:Y:S01]  /*1d70*/  @!P6 IMAD.MOV R5, RZ, RZ, -R5 ;  /* 0x000000ffff05e224 */ /* 0x000fe200078e0a05 */
[----:B------:R-:W-:Y:S01]  /*1d80*/  ISETP.GT.U32.AND P6, PT, R2, R19, PT ;  /* 0x000000130200720c */ /* 0x000fe20003fc4070 */
[----:B-1----:R-:W-:Y:S02]  /*1d90*/  IMAD.MOV.U32 R0, RZ, RZ, R11 ;  /* 0x000000ffff007224 */ /* 0x002fe400078e000b */
[--C-:B------:R-:W-:Y:S01]  /*1da0*/  @!P4 IMAD.IADD R15, R15, 0x1, -R2.reuse ;  /* 0x000000010f0fc824 */ /* 0x100fe200078e0a02 */
[----:B------:R-:W-:Y:S01]  /*1db0*/  STL [R1+0xe4], R5 ;  /* 0x0000e40501007387 */ /* 0x000fe20000100800 */
[----:B------:R-:W-:Y:S02]  /*1dc0*/  @!P2 IMAD.IADD R18, R18, 0x1, -R2 ;  /* 0x000000011212a824 */ /* 0x000fe400078e0a02 */
[----:B------:R-:W-:Y:S01]  /*1dd0*/  IMAD.MOV R9, RZ, RZ, -R9 ;  /* 0x000000ffff097224 */ /* 0x000fe200078e0a09 */
[----:B------:R-:W-:Y:S01]  /*1de0*/  ISETP.GT.U32.AND P4, PT, R2, R15, PT ;  /* 0x0000000f0200720c */ /* 0x000fe20003f84070 */
[----:B------:R-:W-:Y:S01]  /*1df0*/  @!P3 IMAD.MOV R0, RZ, RZ, -R0 ;  /* 0x000000ffff00b224 */ /* 0x000fe200078e0a00 */
[----:B------:R-:W-:Y:S01]  /*1e00*/  ISETP.GE.AND P3, PT, R4, RZ, PT ;  /* 0x000000ff0400720c */ /* 0x000fe20003f66270 */
[C---:B------:R-:W-:Y:S01]  /*1e10*/  IMAD R4, R2.reuse, R9, R7 ;  /* 0x0000000902047224 */ /* 0x040fe200078e0207 */
[----:B------:R-:W-:Y:S01]  /*1e20*/  ISETP.GT.U32.AND P2, PT, R2, R18, PT ;  /* 0x000000120200720c */ /* 0x000fe20003f44070 */
[----:B------:R-:W-:Y:S01]  /*1e30*/  @!P6 IMAD.IADD R19, R19, 0x1, -R2 ;  /* 0x000000011313e824 */ /* 0x000fe200078e0a02 */
[----:B------:R-:W-:Y:S01]  /*1e40*/  LOP3.LUT R7, R10, 0xc8, RZ, 0xfc, !PT ;  /* 0x000000c80a077812 */ /* 0x000fe200078efcff */
[----:B------:R-:W-:Y:S01]  /*1e50*/  IMAD.HI.U32 R6, R3, R12, RZ ;  /* 0x0000000c03067227 */ /* 0x000fe200078e00ff */
[----:B------:R0:W-:Y:S01]  /*1e60*/  STL [R1+0xfc], R0 ;  /* 0x0000fc0001007387 */ /* 0x0001e20000100800 */
[----:B------:R-:W-:-:S02]  /*1e70*/  IABS R9, R17 ;  /* 0x0000001100097213 */ /* 0x000fc40000000000 */
[C---:B------:R-:W-:Y:S01]  /*1e80*/  ISETP.GT.U32.AND P6, PT, R2.reuse, R19, PT ;  /* 0x000000130200720c */ /* 0x040fe20003fc4070 */
[----:B------:R-:W-:Y:S01]  /*1e90*/  IMAD.MOV R6, RZ, RZ, -R6 ;  /* 0x000000ffff067224 */ /* 0x000fe200078e0a06 */
[----:B------:R-:W-:Y:S01]  /*1ea0*/  IABS R13, R7 ;  /* 0x00000007000d7213 */ /* 0x000fe20000000000 */
[----:B------:R-:W-:Y:S01]  /*1eb0*/  @!P4 IMAD.IADD R15, R15, 0x1, -R2 ;  /* 0x000000010f0fc824 */ /* 0x000fe200078e0a02 */
[C---:B------:R-:W-:Y:S01]  /*1ec0*/  ISETP.GT.U32.AND P4, PT, R2.reuse, R4, PT ;  /* 0x000000040200720c */ /* 0x040fe20003f84070 */
[----:B------:R-:W-:Y:S02]  /*1ed0*/  IMAD R12, R2, R6, R12 ;  /* 0x00000006020c7224 */ /* 0x000fe400078e020c */
[----:B------:R-:W-:-:S04]  /*1ee0*/  IMAD.HI.U32 R11, R3, R13, RZ ;  /* 0x0000000d030b7227 */ /* 0x000fc800078e00ff */
[--C-:B------:R-:W-:Y:S01]  /*1ef0*/  @!P2 IMAD.IADD R18, R18, 0x1, -R2.reuse ;  /* 0x000000011212a824 */ /* 0x100fe200078e0a02 */
[----:B------:R-:W-:Y:S01]  /*1f00*/  ISETP.GE.AND P2, PT, R8, RZ, PT ;  /* 0x000000ff0800720c */ /* 0x000fe20003f46270 */
[----:B------:R-:W-:Y:S01]  /*1f10*/  IMAD.MOV R11, RZ, RZ, -R11 ;  /* 0x000000ffff0b7224 */ /* 0x000fe200078e0a0b */
[----:B------:R-:W-:Y:S01]  /*1f20*/  LOP3.LUT R8, R10, 0xc0, RZ, 0xfc, !PT ;  /* 0x000000c00a087812 */ /* 0x000fe200078efcff */
[----:B------:R-:W-:Y:S01]  /*1f30*/  @!P6 IMAD.IADD R19, R19, 0x1, -R2 ;  /* 0x000000011313e824 */ /* 0x000fe200078e0a02 */
[----:B------:R-:W-:Y:S01]  /*1f40*/  ISETP.GT.U32.AND P6, PT, R2, R12, PT ;  /* 0x0000000c0200720c */ /* 0x000fe20003fc4070 */
[----:B------:R-:W-:Y:S01]  /*1f50*/  IMAD.HI.U32 R23, R3, R24, RZ ;  /* 0x0000001803177227 */ /* 0x000fe200078e00ff */
[----:B------:R-:W-:-:S03]  /*1f60*/  IABS R6, R8 ;  /* 0x0000000800067213 */ /* 0x000fc60000000000 */
[----:B------:R-:W-:Y:S02]  /*1f70*/  IMAD R13, R2, R11, R13 ;  /* 0x0000000b020d7224 */ /* 0x000fe400078e020d */
[----:B0-----:R-:W-:Y:S02]  /*1f80*/  IMAD.MOV.U32 R0, RZ, RZ, R18 ;  /* 0x000000ffff007224 */ /* 0x001fe400078e0012 */
[----:B------:R-:W-:Y:S02]  /*1f90*/  IMAD.MOV R23, RZ, RZ, -R23 ;  /* 0x000000ffff177224 */ /* 0x000fe400078e0a17 */
[----:B------:R-:W-:Y:S01]  /*1fa0*/  @!P4 IMAD.IADD R4, R4, 0x1, -R2 ;  /* 0x000000010404c824 */ /* 0x000fe200078e0a02 */
[C---:B------:R-:W-:Y:S01]  /*1fb0*/  ISETP.GT.U32.AND P4, PT, R2.reuse, R13, PT ;  /* 0x0000000d0200720c */ /* 0x040fe20003f84070 */
[----:B------:R-:W-:Y:S02]  /*1fc0*/  @!P0 IMAD.MOV R0, RZ, RZ, -R0 ;  /* 0x000000ffff008224 */ /* 0x000fe400078e0a00 */
[C---:B------:R-:W-:Y:S01]  /*1fd0*/  IMAD R23, R2.reuse, R23, R24 ;  /* 0x0000001702177224 */ /* 0x040fe200078e0218 */
[----:B------:R-:W-:Y:S01]  /*1fe0*/  ISETP.GT.U32.AND P0, PT, R2, R4, PT ;  /* 0x000000040200720c */ /* 0x000fe20003f04070 */
[----:B------:R-:W-:Y:S01]  /*1ff0*/  @!P6 IMAD.IADD R12, R12, 0x1, -R2 ;  /* 0x000000010c0ce824 */ /* 0x000fe200078e0a02 */
[----:B------:R0:W-:Y:S01]  /*2000*/  STL [R1+0x100], R0 ;  /* 0x0001000001007387 */ /* 0x0001e20000100800 */
[----:B------:R-:W-:Y:S01]  /*2010*/  IMAD.HI.U32 R20, R3, R9, RZ ;  /* 0x0000000903147227 */ /* 0x000fe200078e00ff */
[----:B------:R-:W-:-:S03]  /*2020*/  ISETP.GT.U32.AND P6, PT, R2, R23, PT ;  /* 0x000000170200720c */ /* 0x000fc60003fc4070 */
[----:B------:R-:W-:Y:S02]  /*2030*/  IMAD.MOV R20, RZ, RZ, -R20 ;  /* 0x000000ffff147224 */ /* 0x000fe400078e0a14 */
[----:B------:R-:W-:Y:S01]  /*2040*/  @!P4 IMAD.IADD R13, R13, 0x1, -R2 ;  /* 0x000000010d0dc824 */ /* 0x000fe200078e0a02 */
[----:B------:R-:W-:Y:S01]  /*2050*/  ISETP.GT.U32.AND P4, PT, R2, R12, PT ;  /* 0x0000000c0200720c */ /* 0x000fe20003f84070 */
[----:B------:R-:W-:-:S04]  /*2060*/  IMAD.HI.U32 R11, R3, R6, RZ ;  /* 0x00000006030b7227 */ /* 0x000fc800078e00ff */
[----:B0-----:R-:W-:Y:S02]  /*2070*/  IMAD.MOV.U32 R0, RZ, RZ, R15 ;  /* 0x000000ffff007224 */ /* 0x001fe400078e000f */
[----:B------:R-:W-:Y:S01]  /*2080*/  IMAD R9, R2, R20, R9 ;  /* 0x0000001402097224 */ /* 0x000fe200078e0209 */
[----:B------:R-:W-:Y:S01]  /*2090*/  LOP3.LUT R20, R10, 0xbe, RZ, 0xfc, !PT ;  /* 0x000000be0a147812 */ /* 0x000fe200078efcff */
[----:B------:R-:W-:Y:S01]  /*20a0*/  @!P5 IMAD.MOV R0, RZ, RZ, -R0 ;  /* 0x000000ffff00d224 */ /* 0x000fe200078e0a00 */
[----:B------:R-:W-:Y:S01]  /*20b0*/  ISETP.GT.U32.AND P5, PT, R2, R13, PT ;  /* 0x0000000d0200720c */ /* 0x000fe20003fa4070 */
[--C-:B------:R-:W-:Y:S01]  /*20c0*/  @!P6 IMAD.IADD R23, R23, 0x1, -R2.reuse ;  /* 0x000000011717e824 */ /* 0x100fe200078e0a02 */
[----:B------:R-:W-:Y:S01]  /*20d0*/  IABS R18, R20 ;  /* 0x0000001400127213 */ /* 0x000fe20000000000 */
[----:B------:R-:W-:Y:S01]  /*20e0*/  IMAD.MOV R11, RZ, RZ, -R11 ;  /* 0x000000ffff0b7224 */ /* 0x000fe200078e0a0b */
[----:B------:R0:W-:Y:S01]  /*20f0*/  STL [R1+0x104], R0 ;  /* 0x0001040001007387 */ /* 0x0001e20000100800 */
[----:B------:R-:W-:Y:S01]  /*2100*/  @!P0 IMAD.IADD R4, R4, 0x1, -R2 ;  /* 0x0000000104048824 */ /* 0x000fe200078e0a02 */
[C---:B------:R-:W-:Y:S01]  /*2110*/  ISETP.GT.U32.AND P0, PT, R2.reuse, R9, PT ;  /* 0x000000090200720c */ /* 0x040fe20003f04070 */
[C---:B------:R-:W-:Y:S01]  /*2120*/  IMAD R6, R2.reuse, R11, R6 ;  /* 0x0000000b02067224 */ /* 0x040fe200078e0206 */
[----:B------:R-:W-:Y:S01]  /*2130*/  ISETP.GT.U32.AND P6, PT, R2, R23, PT ;  /* 0x000000170200720c */ /* 0x000fe20003fc4070 */
[----:B------:R-:W-:Y:S01]  /*2140*/  @!P4 IMAD.IADD R12, R12, 0x1, -R2 ;  /* 0x000000010c0cc824 */ /* 0x000fe200078e0a02 */
[----:B------:R-:W-:Y:S01]  /*2150*/  LOP3.LUT R11, R10, 0xbc, RZ, 0xfc, !PT ;  /* 0x000000bc0a0b7812 */ /* 0x000fe200078efcff */
[----:B------:R-:W-:Y:S01]  /*2160*/  IMAD.MOV.U32 R5, RZ, RZ, R4 ;  /* 0x000000ffff057224 */ /* 0x000fe200078e0004 */
[----:B------:R-:W-:Y:S01]  /*2170*/  ISETP.GE.AND P4, PT, R7, RZ, PT ;  /* 0x000000ff0700720c */ /* 0x000fe20003f86270 */
[----:B------:R-:W-:Y:S01]  /*2180*/  @!P5 IMAD.IADD R13, R13, 0x1, -R2 ;  /* 0x000000010d0dd824 */ /* 0x000fe200078e0a02 */
[----:B------:R-:W-:Y:S01]  /*2190*/  IABS R15, R11 ;  /* 0x0000000b000f7213 */ /* 0x000fe20000000000 */
[----:B0-----:R-:W-:Y:S01]  /*21a0*/  IMAD.MOV.U32 R0, RZ, RZ, R19 ;  /* 0x000000ffff007224 */ /* 0x001fe200078e0013 */
[----:B------:R-:W-:Y:S01]  /*21b0*/  ISETP.GT.U32.AND P5, PT, R2, R6, PT ;  /* 0x000000060200720c */ /* 0x000fe20003fa4070 */
[----:B------:R-:W-:Y:S01]  /*21c0*/  IMAD.MOV.U32 R19, RZ, RZ, R18 ;  /* 0x000000ffff137224 */ /* 0x000fe200078e0012 */
[----:B------:R-:W-:Y:S01]  /*21d0*/  LOP3.LUT R4, R10, 0xba, RZ, 0xfc, !PT ;  /* 0x000000ba0a047812 */ /* 0x000fe200078efcff */
[----:B------:R-:W-:Y:S01]  /*21e0*/  @!P1 IMAD.MOV R0, RZ, RZ, -R0 ;  /* 0x000000ffff009224 */ /* 0x000fe200078e0a00 */
[----:B------:R-:W-:Y:S01]  /*21f0*/  ISETP.GT.U32.AND P1, PT, R2, R22, PT ;  /* 0x000000160200720c */ /* 0x000fe20003f24070 */
[----:B------:R-:W-:-:S02]  /*2200*/  IMAD.MOV.U32 R18, RZ, RZ, R15 ;  /* 0x000000ffff127224 */ /* 0x000fc400078e000f */
[--C-:B------:R-:W-:Y:S01]  /*2210*/  @!P0 IMAD.IADD R9, R9, 0x1, -R2.reuse ;  /* 0x0000000109098824 */ /* 0x100fe200078e0a02 */
[----:B------:R0:W-:Y:S01]  /*2220*/  STL [R1+0x108], R0 ;  /* 0x0001080001007387 */ /* 0x0001e20000100800 */
[--C-:B------:R-:W-:Y:S01]  /*2230*/  @!P6 IMAD.IADD R23, R23, 0x1, -R2.reuse ;  /* 0x000000011717e824 */ /* 0x100fe200078e0a02 */
[----:B------:R-:W-:Y:S01]  /*2240*/  ISETP.GE.AND P6, PT, R16, RZ, PT ;  /* 0x000000ff1000720c */ /* 0x000fe20003fc6270 */
[----:B------:R-:W-:Y:S01]  /*2250*/  @!P3 IMAD.MOV R5, RZ, RZ, -R5 ;  /* 0x000000ffff05b224 */ /* 0x000fe200078e0a05 */
[----:B------:R-:W-:Y:S01]  /*2260*/  ISETP.GE.AND P0, PT, R17, RZ, PT ;  /* 0x000000ff1100720c */ /* 0x000fe20003f06270 */
[----:B------:R-:W-:Y:S01]  /*2270*/  IMAD.HI.U32 R7, R3, R18, RZ ;  /* 0x0000001203077227 */ /* 0x000fe200078e00ff */
[----:B------:R-:W-:Y:S02]  /*2280*/  LOP3.LUT R16, R10, 0xb6, RZ, 0xfc, !PT ;  /* 0x000000b60a107812 */ /* 0x000fe400078efcff */
[----:B------:R1:W-:Y:S01]  /*2290*/  STL [R1+0x10c], R5 ;  /* 0x00010c0501007387 */ /* 0x0003e20000100800 */
[----:B------:R-:W-:Y:S01]  /*22a0*/  @!P1 IMAD.IADD R22, R22, 0x1, -R2 ;  /* 0x0000000116169824 */ /* 0x000fe200078e0a02 */
[----:B------:R-:W-:Y:S01]  /*22b0*/  ISETP.GE.AND P1, PT, R21, RZ, PT ;  /* 0x000000ff1500720c */ /* 0x000fe20003f26270 */
[----:B0-----:R-:W-:Y:S01]  /*22c0*/  IMAD.MOV.U32 R0, RZ, RZ, R12 ;  /* 0x000000ffff007224 */ /* 0x001fe200078e000c */
[----:B------:R-:W-:Y:S01]  /*22d0*/  LOP3.LUT R12, R10, 0xb8, RZ, 0xfc, !PT ;  /* 0x000000b80a0c7812 */ /* 0x000fe200078efcff */
[----:B------:R-:W-:Y:S01]  /*22e0*/  IMAD.HI.U32 R15, R3, R19, RZ ;  /* 0x00000013030f7227 */ /* 0x000fe200078e00ff */
[----:B------:R-:W-:-:S03]  /*22f0*/  ISETP.GT.U32.AND P3, PT, R2, R22, PT ;  /* 0x000000160200720c */ /* 0x000fc60003f64070 */
[----:B------:R-:W-:Y:S01]  /*2300*/  @!P2 IMAD.MOV R0, RZ, RZ, -R0 ;  /* 0x000000ffff00a224 */ /* 0x000fe200078e0a00 */
[----:B------:R-:W-:Y:S01]  /*2310*/  ISETP.GT.U32.AND P2, PT, R2, R9, PT ;  /* 0x000000090200720c */ /* 0x000fe20003f44070 */
[----:B------:R-:W-:Y:S02]  /*2320*/  IMAD.MOV R7, RZ, RZ, -R7 ;  /* 0x000000ffff077224 */ /* 0x000fe400078e0a07 */
[----:B------:R-:W-:Y:S01]  /*2330*/  IMAD.MOV R15, RZ, RZ, -R15 ;  /* 0x000000ffff0f7224 */ /* 0x000fe200078e0a0f */
[----:B------:R0:W-:Y:S01]  /*2340*/  STL [R1+0x110], R0 ;  /* 0x0001100001007387 */ /* 0x0001e20000100800 */
[----:B------:R-:W-:Y:S02]  /*2350*/  @!P5 IMAD.IADD R6, R6, 0x1, -R2 ;  /* 0x000000010606d824 */ /* 0x000fe400078e0a02 */
[----:B-1----:R-:W-:Y:S01]  /*2360*/  IMAD.MOV.U32 R5, RZ, RZ, R13 ;  /* 0x000000ffff057224 */ /* 0x002fe200078e000d */
[----:B------:R-:W-:Y:S01]  /*2370*/  IABS R13, R4 ;  /* 0x00000004000d7213 */ /* 0x000fe20000000000 */
[C---:B------:R-:W-:Y:S01]  /*2380*/  IMAD R7, R2.reuse, R7, R18 ;  /* 0x0000000702077224 */ /* 0x040fe200078e0212 */
[C---:B------:R-:W-:Y:S01]  /*2390*/  ISETP.GT.U32.AND P5, PT, R2.reuse, R6, PT ;  /* 0x000000060200720c */ /* 0x040fe20003fa4070 */
[----:B------:R-:W-:Y:S01]  /*23a0*/  IMAD R15, R2, R15, R19 ;  /* 0x0000000f020f7224 */ /* 0x000fe200078e0213 */
[----:B------:R-:W-:Y:S01]  /*23b0*/  IABS R19, R12 ;  /* 0x0000000c00137213 */ /* 0x000fe20000000000 */
[----:B------:R-:W-:-:S02]  /*23c0*/  @!P4 IMAD.MOV R5, RZ, RZ, -R5 ;  /* 0x000000ffff05c224 */ /* 0x000fc400078e0a05 */
[----:B0-----:R-:W-:Y:S01]  /*23d0*/  IMAD.MOV.U32 R0, RZ, RZ, R23 ;  /* 0x000000ffff007224 */ /* 0x001fe200078e0017 */
[----:B------:R-:W-:Y:S01]  /*23e0*/  ISETP.GT.U32.AND P4, PT, R2, R15, PT ;  /* 0x0000000f0200720c */ /* 0x000fe20003f84070 */
[----:B------:R-:W-:Y:S01]  /*23f0*/  @!P3 IMAD.IADD R22, R22, 0x1, -R2 ;  /* 0x000000011616b824 */ /* 0x000fe200078e0a02 */
[----:B------:R-:W-:Y:S01]  /*2400*/  ISETP.GT.U32.AND P3, PT, R2, R7, PT ;  /* 0x000000070200720c */ /* 0x000fe20003f64070 */
[----:B------:R-:W-:Y:S01]  /*2410*/  @!P6 IMAD.MOV R0, RZ, RZ, -R0 ;  /* 0x000000ffff00e224 */ /* 0x000fe200078e0a00 */
[----:B------:R0:W-:Y:S01]  /*2420*/  STL [R1+0x114], R5 ;  /* 0x0001140501007387 */ /* 0x0001e20000100800 */
[----:B------:R-:W-:Y:S01]  /*2430*/  @!P2 IMAD.IADD R9, R9, 0x1, -R2 ;  /* 0x000000010909a824 */ /* 0x000fe200078e0a02 */
[----:B------:R-:W-:Y:S01]  /*2440*/  ISETP.GE.AND P6, PT, R8, RZ, PT ;  /* 0x000000ff0800720c */ /* 0x000fe20003fc6270 */
[----:B------:R-:W-:Y:S01]  /*2450*/  IMAD.HI.U32 R8, R3, R13, RZ ;  /* 0x0000000d03087227 */ /* 0x000fe200078e00ff */
[----:B------:R1:W-:Y:S01]  /*2460*/  STL [R1+0x118], R0 ;  /* 0x0001180001007387 */ /* 0x0003e20000100800 */
[----:B------:R-:W-:-:S02]  /*2470*/  ISETP.GE.AND P2, PT, R20, RZ, PT ;  /* 0x000000ff1400720c */ /* 0x000fc40003f46270 */
[----:B------:R-:W-:Y:S01]  /*2480*/  @!P5 IMAD.IADD R6, R6, 0x1, -R2 ;  /* 0x000000010606d824 */ /* 0x000fe200078e0a02 */
[----:B------:R-:W-:Y:S01]  /*2490*/  ISETP.GE.AND P5, PT, R11, RZ, PT ;  /* 0x000000ff0b00720c */ /* 0x000fe20003fa6270 */
[----:B------:R-:W-:Y:S02]  /*24a0*/  IMAD.MOV R8, RZ, RZ, -R8 ;  /* 0x000000ffff087224 */ /* 0x000fe400078e0a08 */
[----:B0-----:R-:W-:Y:S02]  /*24b0*/  IMAD.MOV.U32 R5, RZ, RZ, R22 ;  /* 0x000000ffff057224 */ /* 0x001fe400078e0016 */
[----:B------:R-:W-:Y:S02]  /*24c0*/  @!P3 IMAD.IADD R7, R7, 0x1, -R2 ;  /* 0x000000010707b824 */ /* 0x000fe400078e0a02 */
[----:B-1----:R-:W-:Y:S02]  /*24d0*/  IMAD.MOV.U32 R0, RZ, RZ, R9 ;  /* 0x000000ffff007224 */ /* 0x002fe400078e0009 */
[----:B------:R-:W-:Y:S01]  /*24e0*/  @!P1 IMAD.MOV R5, RZ, RZ, -R5 ;  /* 0x000000ffff059224 */ /* 0x000fe200078e0a05 */
[----:B------:R-:W-:Y:S01]  /*24f0*/  ISETP.GE.AND P1, PT, R12, RZ, PT ;  /* 0x000000ff0c00720c */ /* 0x000fe20003f26270 */
[----:B------:R-:W-:Y:S01]  /*2500*/  @!P0 IMAD.MOV R0, RZ, RZ, -R0 ;  /* 0x000000ffff008224 */ /* 0x000fe200078e0a00 */
[C---:B------:R-:W-:Y:S01]  /*2510*/  ISETP.GT.U32.AND P0, PT, R2.reuse, R7, PT ;  /* 0x000000070200720c */ /* 0x040fe20003f04070 */
[----:B------:R-:W-:Y:S01]  /*2520*/  @!P4 IMAD.IADD R15, R15, 0x1, -R2 ;  /* 0x000000010f0fc824 */ /* 0x000fe200078e0a02 */
[----:B------:R-:W-:Y:S01]  /*2530*/  STL [R1+0xf4], R5 ;  /* 0x0000f40501007387 */ /* 0x000fe20000100800 */
[----:B------:R-:W-:Y:S01]  /*2540*/  IMAD R13, R2, R8, R13 ;  /* 0x00000008020d7224 */ /* 0x000fe200078e020d */
[----:B------:R-:W-:Y:S01]  /*2550*/  ISETP.GE.AND P4, PT, R4, RZ, PT ;  /* 0x000000ff0400720c */ /* 0x000fe20003f86270 */
[----:B------:R-:W-:Y:S01]  /*2560*/  IMAD.HI.U32 R4, R3, R19, RZ ;  /* 0x0000001303047227 */ /* 0x000fe200078e00ff */
[----:B------:R0:W-:Y:S01]  /*2570*/  STL [R1+0x120], R0 ;  /* 0x0001200001007387 */ /* 0x0001e20000100800 */
[----:B------:R-:W-:-:S02]  /*2580*/  ISETP.GT.U32.AND P3, PT, R2, R15, PT ;  /* 0x0000000f0200720c */ /* 0x000fc40003f64070 */
[----:B------:R-:W-:-:S04]  /*2590*/  IMAD.MOV R4, RZ, RZ, -R4 ;  /* 0x000000ffff047224 */ /* 0x000fc800078e0a04 */
[----:B------:R-:W-:Y:S01]  /*25a0*/  IMAD R19, R2, R4, R19 ;  /* 0x0000000402137224 */ /* 0x000fe200078e0213 */
[----:B------:R-:W-:Y:S01]  /*25b0*/  LOP3.LUT R4, R10, 0xb2, RZ, 0xfc, !PT ;  /* 0x000000b20a047812 */ /* 0x000fe200078efcff */
[----:B------:R-:W-:Y:S02]  /*25c0*/  @!P0 IMAD.IADD R7, R7, 0x1, -R2 ;  /* 0x0000000107078824 */ /* 0x000fe400078e0a02 */
[----:B0-----:R-:W-:Y:S01]  /*25d0*/  IMAD.MOV.U32 R0, RZ, RZ, R6 ;  /* 0x000000ffff007224 */ /* 0x001fe200078e0006 */
[----:B------:R-:W-:Y:S02]  /*25e0*/  ISETP.GT.U32.AND P0, PT, R2, R19, PT ;  /* 0x000000130200720c */ /* 0x000fe40003f04070 */
[----:B------:R-:W-:Y:S01]  /*25f0*/  @!P3 IMAD.IADD R15, R15, 0x1, -R2 ;  /* 0x000000010f0fb824 */ /* 0x000fe200078e0a02 */
[----:B------:R-:W-:Y:S01]  /*2600*/  ISETP.GE.AND P3, PT, R16, RZ, PT ;  /* 0x000000ff1000720c */ /* 0x000fe20003f66270 */
[----:B------:R-:W-:Y:S01]  /*2610*/  @!P6 IMAD.MOV R0, RZ, RZ, -R0 ;  /* 0x000000ffff00e224 */ /* 0x000fe200078e0a00 */
[----:B------:R-:W-:-:S02]  /*2620*/  ISETP.GT.U32.AND P6, PT, R2, R13, PT ;  /* 0x0000000d0200720c */ /* 0x000fc40003fc4070 */
[----:B------:R-:W-:Y:S02]  /*2630*/  IABS R16, R16 ;  /* 0x0000001000107213 */ /* 0x000fe40000000000 */
[----:B------:R0:W-:Y:S01]  /*2640*/  STL [R1+0x124], R0 ;  /* 0x0001240001007387 */ /* 0x0001e20000100800 */
[----:B------:R-:W-:Y:S02]  /*2650*/  LOP3.LUT R6, R10, 0xb4, RZ, 0xfc, !PT ;  /* 0x000000b40a067812 */ /* 0x000fe400078efcff */
[----:B------:R-:W-:Y:S01]  /*2660*/  IMAD.HI.U32 R12, R3, R16, RZ ;  /* 0x00000010030c7227 */ /* 0x000fe200078e00ff */
[----:B------:R-:W-:Y:S02]  /*2670*/  IABS R9, R4 ;  /* 0x0000000400097213 */ /* 0x000fe40000000000 */
[----:B------:R-:W-:Y:S01]  /*2680*/  IABS R11, R6 ;  /* 0x00000006000b7213 */ /* 0x000fe20000000000 */
[----:B------:R-:W-:Y:S02]  /*2690*/  IMAD.MOV R12, RZ, RZ, -R12 ;  /* 0x000000ffff0c7224 */ /* 0x000fe400078e0a0c */
[----:B------:R-:W-:-:S02]  /*26a0*/  @!P6 IMAD.IADD R13, R13, 0x1, -R2 ;  /* 0x000000010d0de824 */ /* 0x000fc400078e0a02 */
[----:B0-----:R-:W-:Y:S01]  /*26b0*/  IMAD.MOV.U32 R0, RZ, RZ, R15 ;  /* 0x000000ffff007224 */ /* 0x001fe200078e000f */
[----:B------:R-:W-:Y:S01]  /*26c0*/  LOP3.LUT R15, R10, 0xae, RZ, 0xfc, !PT ;  /* 0x000000ae0a0f7812 */ /* 0x000fe200078efcff */
[----:B------:R-:W-:Y:S01]  /*26d0*/  @!P0 IMAD.IADD R19, R19, 0x1, -R2 ;  /* 0x0000000113138824 */ /* 0x000fe200078e0a02 */
[----:B------:R-:W-:Y:S01]  /*26e0*/  ISETP.GT.U32.AND P6, PT, R2, R13, PT ;  /* 0x0000000d0200720c */ /* 0x000fe20003fc4070 */
[----:B------:R-:W-:Y:S01]  /*26f0*/  @!P2 IMAD.MOV R0, RZ, RZ, -R0 ;  /* 0x000000ffff00a224 */ /* 0x000fe200078e0a00 */
[----:B------:R-:W-:Y:S01]  /*2700*/  ISETP.GE.AND P2, PT, R6, RZ, PT ;  /* 0x000000ff0600720c */ /* 0x000fe20003f46270 */
[C---:B------:R-:W-:Y:S01]  /*2710*/  IMAD R16, R2.reuse, R12, R16 ;  /* 0x0000000c02107224 */ /* 0x040fe200078e0210 */
[----:B------:R-:W-:Y:S01]  /*2720*/  ISETP.GT.U32.AND P0, PT, R2, R19, PT ;  /* 0x000000130200720c */ /* 0x000fe20003f04070 */
[----:B------:R-:W-:Y:S01]  /*2730*/  IMAD.HI.U32 R6, R3, R9, RZ ;  /* 0x0000000903067227 */ /* 0x000fe200078e00ff */
[----:B------:R0:W-:Y:S01]  /*2740*/  STL [R1+0x12c], R0 ;  /* 0x00012c0001007387 */ /* 0x0001e20000100800 */
[----:B------:R-:W-:-:S02]  /*2750*/  IABS R18, R15 ;  /* 0x0000000f00127213 */ /* 0x000fc40000000000 */
[----:B------:R-:W-:-:S04]  /*2760*/  IMAD.HI.U32 R8, R3, R11, RZ ;  /* 0x0000000b03087227 */ /* 0x000fc800078e00ff */
[----:B------:R-:W-:Y:S01]  /*2770*/  @!P6 IMAD.IADD R13, R13, 0x1, -R2 ;  /* 0x000000010d0de824 */ /* 0x000fe200078e0a02 */
[----:B------:R-:W-:Y:S01]  /*2780*/  ISETP.GT.U32.AND P6, PT, R2, R16, PT ;  /* 0x000000100200720c */ /* 0x000fe20003fc4070 */
[----:B------:R-:W-:Y:S02]  /*2790*/  IMAD.MOV R6, RZ, RZ, -R6 ;  /* 0x000000ffff067224 */ /* 0x000fe400078e0a06 */
[----:B0-----:R-:W-:Y:S01]  /*27a0*/  IMAD.MOV.U32 R0, RZ, RZ, R7 ;  /* 0x000000ffff007224 */ /* 0x001fe200078e0007 */
[----:B------:R-:W-:Y:S01]  /*27b0*/  LOP3.LUT R7, R10, 0xac, RZ, 0xfc, !PT ;  /* 0x000000ac0a077812 */ /* 0x000fe200078efcff */
[----:B------:R-:W-:Y:S02]  /*27c0*/  IMAD.MOV R8, RZ, RZ, -R8 ;  /* 0x000000ffff087224 */ /* 0x000fe400078e0a08 */
[----:B------:R-:W-:Y:S01]  /*27d0*/  @!P5 IMAD.MOV R0, RZ, RZ, -R0 ;  /* 0x000000ffff00d224 */ /* 0x000fe200078e0a00 */
[----:B------:R-:W-:Y:S01]  /*27e0*/  ISETP.GE.AND P5, PT, R4, RZ, PT ;  /* 0x000000ff0400720c */ /* 0x000fe20003fa6270 */
[----:B------:R-:W-:Y:S01]  /*27f0*/  IMAD R9, R2, R6, R9 ;  /* 0x0000000602097224 */ /* 0x000fe200078e0209 */
[----:B------:R-:W-:Y:S01]  /*2800*/  LOP3.LUT R4, R10, 0xb0, RZ, 0xfc, !PT ;  /* 0x000000b00a047812 */ /* 0x000fe200078efcff */
[----:B------:R-:W-:Y:S01]  /*2810*/  IMAD R11, R2, R8, R11 ;  /* 0x00000008020b7224 */ /* 0x000fe200078e020b */
[----:B------:R0:W-:Y:S01]  /*2820*/  STL [R1+0x130], R0 ;  /* 0x0001300001007387 */ /* 0x0001e20000100800 */
[--C-:B------:R-:W-:Y:S01]  /*2830*/  @!P0 IMAD.IADD R19, R19, 0x1, -R2.reuse ;  /* 0x0000000113138824 */ /* 0x100fe200078e0a02 */
[----:B------:R-:W-:Y:S01]  /*2840*/  IABS R8, R4 ;  /* 0x0000000400087213 */ /* 0x000fe20000000000 */
[----:B------:R-:W-:Y:S01]  /*2850*/  @!P6 IMAD.IADD R16, R16, 0x1, -R2 ;  /* 0x000000011010e824 */ /* 0x000fe200078e0a02 */
[----:B------:R-:W-:-:S02]  /*2860*/  ISETP.GT.U32.AND P0, PT, R2, R11, PT ;  /* 0x0000000b0200720c */ /* 0x000fc40003f04070 */
[----:B------:R-:W-:Y:S02]  /*2870*/  LOP3.LUT R6, R10, 0xaa, RZ, 0xfc, !PT ;  /* 0x000000aa0a067812 */ /* 0x000fe400078efcff */
[----:B------:R-:W-:Y:S01]  /*2880*/  ISETP.GT.U32.AND P6, PT, R2, R16, PT ;  /* 0x000000100200720c */ /* 0x000fe20003fc4070 */
[----:B0-----:R-:W-:Y:S01]  /*2890*/  IMAD.MOV.U32 R0, RZ, RZ, R13 ;  /* 0x000000ffff007224 */ /* 0x001fe200078e000d */
[----:B------:R-:W-:Y:S01]  /*28a0*/  IABS R17, R7 ;  /* 0x0000000700117213 */ /* 0x000fe20000000000 */
[----:B------:R-:W-:Y:S01]  /*28b0*/  IMAD.HI.U32 R13, R3, R8, RZ ;  /* 0x00000008030d7227 */ /* 0x000fe200078e00ff */
[----:B------:R-:W-:-:S03]  /*28c0*/  IABS R12, R6 ;  /* 0x00000006000c7213 */ /* 0x000fc60000000000 */
[----:B------:R-:W-:Y:S01]  /*28d0*/  @!P4 IMAD.MOV R0, RZ, RZ, -R0 ;  /* 0x000000ffff00c224 */ /* 0x000fe200078e0a00 */
[----:B------:R-:W-:Y:S01]  /*28e0*/  ISETP.GT.U32.AND P4, PT, R2, R9, PT ;  /* 0x000000090200720c */ /* 0x000fe20003f84070 */
[--C-:B------:R-:W-:Y:S02]  /*28f0*/  @!P0 IMAD.IADD R11, R11, 0x1, -R2.reuse ;  /* 0x000000010b0b8824 */ /* 0x100fe400078e0a02 */
[----:B------:R-:W-:Y:S01]  /*2900*/  IMAD.MOV R13, RZ, RZ, -R13 ;  /* 0x000000ffff0d7224 */ /* 0x000fe200078e0a0d */
[----:B------:R0:W-:Y:S01]  /*2910*/  STL [R1+0x134], R0 ;  /* 0x0001340001007387 */ /* 0x0001e20000100800 */
[----:B------:R-:W-:Y:S01]  /*2920*/  @!P6 IMAD.IADD R16, R16, 0x1, -R2 ;  /* 0x000000011010e824 */ /* 0x000fe200078e0a02 */
[----:B------:R-:W-:-:S07]  /*2930*/  ISETP.GT.U32.AND P0, PT, R2, R11, PT ;  /* 0x0000000b0200720c */ /* 0x000fce0003f04070 */
[----:B------:R-:W-:Y:S02]  /*2940*/  @!P4 IMAD.IADD R9, R9, 0x1, -R2 ;  /* 0x000000010909c824 */ /* 0x000fe400078e0a02 */
[----:B0-----:R-:W-:Y:S02]  /*2950*/  IMAD.MOV.U32 R0, RZ, RZ, R19 ;  /* 0x000000ffff007224 */ /* 0x001fe400078e0013 */
[----:B------:R-:W-:Y:S01]  /*2960*/  IMAD.HI.U32 R19, R3, R18, RZ ;  /* 0x0000001203137227 */ /* 0x000fe200078e00ff */
[----:B------:R-:W-:-:S03]  /*2970*/  ISETP.GT.U32.AND P4, PT, R2, R9, PT ;  /* 0x000000090200720c */ /* 0x000fc60003f84070 */
[----:B------:R-:W-:Y:S01]  /*2980*/  @!P1 IMAD.MOV R0, RZ, RZ, -R0 ;  /* 0x000000ffff009224 */ /* 0x000fe200078e0a00 */
[----:B------:R-:W-:Y:S01]  /*2990*/  ISETP.GE.AND P1, PT, R4, RZ, PT ;  /* 0x000000ff0400720c */ /* 0x000fe20003f26270 */
[C---:B------:R-:W-:Y:S02]  /*29a0*/  IMAD R4, R2.reuse, R13, R8 ;  /* 0x0000000d02047224 */ /* 0x040fe400078e0208 */
[C---:B------:R-:W-:Y:S01]  /*29b0*/  IMAD.HI.U32 R8, R3.reuse, R17, RZ ;  /* 0x0000001103087227 */ /* 0x040fe200078e00ff */
[----:B------:R0:W-:Y:S02]  /*29c0*/  STL [R1+0x138], R0 ;  /* 0x0001380001007387 */ /* 0x0001e40000100800 */
[----:B------:R-:W-:Y:S01]  /*29d0*/  ISETP.GT.U32.AND P6, PT, R2, R4, PT ;  /* 0x000000040200720c */ /* 0x000fe20003fc4070 */
[----:B------:R-:W-:-:S04]  /*29e0*/  IMAD.HI.U32 R13, R3, R12, RZ ;  /* 0x0000000c030d7227 */ /* 0x000fc800078e00ff */
[----:B------:R-:W-:Y:S02]  /*29f0*/  IMAD.MOV R8, RZ, RZ, -R8 ;  /* 0x000000ffff087224 */ /* 0x000fe400078e0a08 */
[----:B------:R-:W-:Y:S02]  /*2a00*/  IMAD.MOV R19, RZ, RZ, -R19 ;  /* 0x000000ffff137224 */ /* 0x000fe400078e0a13 */
[----:B0-----:R-:W-:Y:S02]  /*2a10*/  IMAD.MOV.U32 R0, RZ, RZ, R16 ;  /* 0x000000ffff007224 */ /* 0x001fe400078e0010 */
[----:B------:R-:W-:Y:S02]  /*2a20*/  IMAD.MOV R13, RZ, RZ, -R13 ;  /* 0x000000ffff0d7224 */ /* 0x000fe400078e0a0d */
[----:B------:R-:W-:Y:S02]  /*2a30*/  @!P3 IMAD.MOV R0, RZ, RZ, -R0 ;  /* 0x000000ffff00b224 */ /* 0x000fe400078e0a00 */
[----:B------:R-:W-:Y:S01]  /*2a40*/  IMAD R17, R2, R8, R17 ;  /* 0x0000000802117224 */ /* 0x000fe200078e0211 */
[----:B------:R-:W-:Y:S01]  /*2a50*/  LOP3.LUT R8, R10, 0xa8, RZ, 0xfc, !PT ;  /* 0x000000a80a087812 */ /* 0x000fe200078efcff */
[--C-:B------:R-:W-:Y:S01]  /*2a60*/  @!P4 IMAD.IADD R9, R9, 0x1, -R2.reuse ;  /* 0x000000010909c824 */ /* 0x100fe200078e0a02 */
[----:B------:R0:W-:Y:S01]  /*2a70*/  STL [R1+0x140], R0 ;  /* 0x0001400001007387 */ /* 0x0001e20000100800 */
[----:B------:R-:W-:Y:S01]  /*2a80*/  @!P0 IMAD.IADD R11, R11, 0x1, -R2 ;  /* 0x000000010b0b8824 */ /* 0x000fe200078e0a02 */
[----:B------:R-:W-:Y:S01]  /*2a90*/  ISETP.GE.AND P0, PT, R15, RZ, PT ;  /* 0x000000ff0f00720c */ /* 0x000fe20003f06270 */
[C---:B------:R-:W-:Y:S01]  /*2aa0*/  IMAD R15, R2.reuse, R19, R18 ;  /* 0x00000013020f7224 */ /* 0x040fe200078e0212 */
[C---:B------:R-:W-:Y:S01]  /*2ab0*/  ISETP.GT.U32.AND P4, PT, R2.reuse, R17, PT ;  /* 0x000000110200720c */ /* 0x040fe20003f84070 */
[C---:B------:R-:W-:Y:S01]  /*2ac0*/  IMAD R12, R2.reuse, R13, R12 ;  /* 0x0000000d020c7224 */ /* 0x040fe200078e020c */
[----:B------:R-:W-:Y:S01]  /*2ad0*/  IABS R16, R8 ;  /* 0x0000000800107213 */ /* 0x000fe20000000000 */
[----:B------:R-:W-:Y:S01]  /*2ae0*/  IMAD.MOV.U32 R5, RZ, RZ, R11 ;  /* 0x000000ffff057224 */ /* 0x000fe200078e000b */
[----:B------:R-:W-:Y:S01]  /*2af0*/  ISETP.GT.U32.AND P3, PT, R2, R15, PT ;  /* 0x0000000f0200720c */ /* 0x000fe20003f64070 */
[----:B------:R-:W-:Y:S01]  /*2b00*/  @!P6 IMAD.IADD R4, R4, 0x1, -R2 ;  /* 0x000000010404e824 */ /* 0x000fe200078e0a02 */
[----:B------:R-:W-:Y:S01]  /*2b10*/  LOP3.LUT R13, R10, 0xa0, RZ, 0xfc, !PT ;  /* 0x000000a00a0d7812 */ /* 0x000fe200078efcff */
[----:B0-----:R-:W-:-:S02]  /*2b20*/  IMAD.MOV.U32 R0, RZ, RZ, R9 ;  /* 0x000000ffff007224 */ /* 0x001fc400078e0009 */
[----:B------:R-:W-:Y:S01]  /*2b30*/  @!P2 IMAD.MOV R5, RZ, RZ, -R5 ;  /* 0x000000ffff05a224 */ /* 0x000fe200078e0a05 */
[----:B------:R-:W-:Y:S01]  /*2b40*/  ISETP.GE.AND P2, PT, R7, RZ, PT ;  /* 0x000000ff0700720c */ /* 0x000fe20003f46270 */
[----:B------:R-:W-:Y:S01]  /*2b50*/  @!P5 IMAD.MOV R0, RZ, RZ, -R0 ;  /* 0x000000ffff00d224 */ /* 0x000fe200078e0a00 */
[C---:B------:R-:W-:Y:S01]  /*2b60*/  ISETP.GT.U32.AND P5, PT, R2.reuse, R12, PT ;  /* 0x0000000c0200720c */ /* 0x040fe20003fa4070 */
[--C-:B------:R-:W-:Y:S01]  /*2b70*/  @!P4 IMAD.IADD R17, R17, 0x1, -R2.reuse ;  /* 0x000000011111c824 */ /* 0x100fe200078e0a02 */
[----:B------:R-:W-:Y:S01]  /*2b80*/  ISETP.GT.U32.AND P6, PT, R2, R4, PT ;  /* 0x000000040200720c */ /* 0x000fe20003fc4070 */
[----:B------:R-:W-:Y:S01]  /*2b90*/  IMAD.HI.U32 R9, R3, R16, RZ ;  /* 0x0000001003097227 */ /* 0x000fe200078e00ff */
[----:B------:R-:W-:Y:S01]  /*2ba0*/  LOP3.LUT R7, R10, 0xa6, RZ, 0xfc, !PT ;  /* 0x000000a60a077812 */ /* 0x000fe200078efcff */
[----:B------:R-:W-:Y:S01]  /*2bb0*/  STL [R1+0x144], R5 ;  /* 0x0001440501007387 */ /* 0x000fe20000100800 */
[----:B------:R-:W-:Y:S01]  /*2bc0*/  IABS R18, R13 ;  /* 0x0000000d00127213 */ /* 0x000fe20000000000 */
[--C-:B------:R-:W-:Y:S01]  /*2bd0*/  @!P3 IMAD.IADD R15, R15, 0x1, -R2.reuse ;  /* 0x000000010f0fb824 */ /* 0x100fe200078e0a02 */
[----:B------:R-:W-:Y:S01]  /*2be0*/  IABS R11, R7 ;  /* 0x00000007000b7213 */ /* 0x000fe20000000000 */
[----:B------:R0:W-:Y:S01]  /*2bf0*/  STL [R1+0x148], R0 ;  /* 0x0001480001007387 */ /* 0x0001e20000100800 */
[----:B------:R-:W-:Y:S01]  /*2c00*/  ISETP.GE.AND P3, PT, R8, RZ, PT ;  /* 0x000000ff0800720c */ /* 0x000fe20003f66270 */
[----:B------:R-:W-:Y:S01]  /*2c10*/  IMAD.MOV R9, RZ, RZ, -R9 ;  /* 0x000000ffff097224 */ /* 0x000fe200078e0a09 */
[----:B------:R-:W-:Y:S01]  /*2c20*/  ISETP.GT.U32.AND P4, PT, R2, R15, PT ;  /* 0x0000000f0200720c */ /* 0x000fe20003f84070 */
[----:B------:R-:W-:Y:S01]  /*2c30*/  @!P5 IMAD.IADD R12, R12, 0x1, -R2 ;  /* 0x000000010c0cd824 */ /* 0x000fe200078e0a02 */
[----:B------:R-:W-:Y:S01]  /*2c40*/  ISETP.GT.U32.AND P5, PT, R2, R17, PT ;  /* 0x000000110200720c */ /* 0x000fe20003fa4070 */
[----:B------:R-:W-:-:S04]  /*2c50*/  IMAD.HI.U32 R8, R3, R11, RZ ;  /* 0x0000000b03087227 */ /* 0x000fc800078e00ff */
[----:B------:R-:W-:Y:S01]  /*2c60*/  @!P6 IMAD.IADD R4, R4, 0x1, -R2 ;  /* 0x000000010404e824 */ /* 0x000fe200078e0a02 */
[----:B------:R-:W-:Y:S01]  /*2c70*/  ISETP.GE.AND P6, PT, R6, RZ, PT ;  /* 0x000000ff0600720c */ /* 0x000fe20003fc6270 */
[----:B------:R-:W-:Y:S01]  /*2c80*/  IMAD.MOV R8, RZ, RZ, -R8 ;  /* 0x000000ffff087224 */ /* 0x000fe200078e0a08 */
[C---:B------:R-:W-:Y:S01]  /*2c90*/  LOP3.LUT R6, R10.reuse, 0xa4, RZ, 0xfc, !PT ;  /* 0x000000a40a067812 */ /* 0x040fe200078efcff */
[----:B0-----:R-:W-:Y:S01]  /*2ca0*/  IMAD.MOV.U32 R0, RZ, RZ, R4 ;  /* 0x000000ffff007224 */ /* 0x001fe200078e0004 */
[----:B------:R-:W-:Y:S01]  /*2cb0*/  LOP3.LUT R4, R10, 0xa2, RZ, 0xfc, !PT ;  /* 0x000000a20a047812 */ /* 0x000fe200078efcff */
[C---:B------:R-:W-:Y:S02]  /*2cc0*/  IMAD R11, R2.reuse, R8, R11 ;  /* 0x00000008020b7224 */ /* 0x040fe400078e020b */
[C---:B------:R-:W-:Y:S01]  /*2cd0*/  IMAD R16, R2.reuse, R9, R16 ;  /* 0x0000000902107224 */ /* 0x040fe200078e0210 */
[----:B------:R-:W-:Y:S01]  /*2ce0*/  IABS R8, R4 ;  /* 0x0000000400087213 */ /* 0x000fe20000000000 */
[----:B------:R-:W-:Y:S01]  /*2cf0*/  @!P1 IMAD.MOV R0, RZ, RZ, -R0 ;  /* 0x000000ffff009224 */ /* 0x000fe200078e0a00 */
[C---:B------:R-:W-:Y:S01]  /*2d00*/  ISETP.GT.U32.AND P1, PT, R2.reuse, R12, PT ;  /* 0x0000000c0200720c */ /* 0x040fe20003f24070 */
[--C-:B------:R-:W-:Y:S01]  /*2d10*/  @!P5 IMAD.IADD R17, R17, 0x1, -R2.reuse ;  /* 0x000000011111d824 */ /* 0x100fe200078e0a02 */
[C---:B------:R-:W-:Y:S01]  /*2d20*/  ISETP.GT.U32.AND P5, PT, R2.reuse, R11, PT ;  /* 0x0000000b0200720c */ /* 0x040fe20003fa4070 */
[----:B------:R-:W-:Y:S01]  /*2d30*/  @!P4 IMAD.IADD R15, R15, 0x1, -R2 ;  /* 0x000000010f0fc824 */ /* 0x000fe200078e0a02 */
[----:B------:R-:W-:Y:S01]  /*2d40*/  ISETP.GT.U32.AND P4, PT, R2, R16, PT ;  /* 0x000000100200720c */ /* 0x000fe20003f84070 */
[----:B------:R0:W-:Y:S01]  /*2d50*/  STL [R1+0x150], R0 ;  /* 0x0001500001007387 */ /* 0x0001e20000100800 */
[----:B------:R-:W-:Y:S01]  /*2d60*/  IMAD.HI.U32 R19, R3, R8, RZ ;  /* 0x0000000803137227 */ /* 0x000fe200078e00ff */
[----:B------:R-:W-:-:S03]  /*2d70*/  IABS R9, R6 ;  /* 0x0000000600097213 */ /* 0x000fc60000000000 */
[----:B------:R-:W-:-:S03]  /*2d80*/  IMAD.MOV.U32 R5, RZ, RZ, R17 ;  /* 0x000000ffff057224 */ /* 0x000fc600078e0011 */
[--C-:B------:R-:W-:Y:S01]  /*2d90*/  @!P1 IMAD.IADD R12, R12, 0x1, -R2.reuse ;  /* 0x000000010c0c9824 */ /* 0x100fe200078e0a02 */
[----:B------:R-:W-:Y:S01]  /*2da0*/  ISETP.GE.AND P1, PT, R7, RZ, PT ;  /* 0x000000ff0700720c */ /* 0x000fe20003f26270 */
[----:B0-----:R-:W-:Y:S02]  /*2db0*/  IMAD.MOV.U32 R0, RZ, RZ, R15 ;  /* 0x000000ffff007224 */ /* 0x001fe400078e000f */
[----:B------:R-:W-:Y:S02]  /*2dc0*/  @!P5 IMAD.IADD R11, R11, 0x1, -R2 ;  /* 0x000000010b0bd824 */ /* 0x000fe400078e0a02 */
[----:B------:R-:W-:Y:S02]  /*2dd0*/  IMAD.MOV.U32 R7, RZ, RZ, R18 ;  /* 0x000000ffff077224 */ /* 0x000fe400078e0012 */
[----:B------:R-:W-:Y:S01]  /*2de0*/  @!P4 IMAD.IADD R16, R16, 0x1, -R2 ;  /* 0x000000011010c824 */ /* 0x000fe200078e0a02 */
[----:B------:R-:W-:Y:S01]  /*2df0*/  ISETP.GE.AND P4, PT, R6, RZ, PT ;  /* 0x000000ff0600720c */ /* 0x000fe20003f86270 */
[----:B------:R-:W-:Y:S01]  /*2e00*/  @!P0 IMAD.MOV R0, RZ, RZ, -R0 ;  /* 0x000000ffff008224 */ /* 0x000fe200078e0a00 */
[C---:B------:R-:W-:Y:S01]  /*2e10*/  ISETP.GT.U32.AND P5, PT, R2.reuse, R11, PT ;  /* 0x0000000b0200720c */ /* 0x040fe20003fa4070 */
[----:B------:R-:W-:Y:S01]  /*2e20*/  IMAD.HI.U32 R6, R3, R7, RZ ;  /* 0x0000000703067227 */ /* 0x000fe200078e00ff */
[----:B------:R-:W-:-:S02]  /*2e30*/  ISETP.GT.U32.AND P0, PT, R2, R16, PT ;  /* 0x000000100200720c */ /* 0x000fc40003f04070 */
[----:B------:R0:W-:Y:S01]  /*2e40*/  STL [R1+0x154], R0 ;  /* 0x0001540001007387 */ /* 0x0001e20000100800 */
[----:B------:R-:W-:Y:S01]  /*2e50*/  IMAD.MOV R15, RZ, RZ, -R19 ;  /* 0x000000ffff0f7224 */ /* 0x000fe200078e0a13 */
[----:B------:R-:W-:Y:S01]  /*2e60*/  LOP3.LUT R19, R10, 0x9e, RZ, 0xfc, !PT ;  /* 0x0000009e0a137812 */ /* 0x000fe200078efcff */
[----:B------:R-:W-:Y:S02]  /*2e70*/  IMAD.MOV R6, RZ, RZ, -R6 ;  /* 0x000000ffff067224 */ /* 0x000fe400078e0a06 */
[C---:B------:R-:W-:Y:S02]  /*2e80*/  IMAD R8, R2.reuse, R15, R8 ;  /* 0x0000000f02087224 */ /* 0x040fe400078e0208 */
[----:B------:R-:W-:Y:S01]  /*2e90*/  IMAD R7, R2, R6, R7 ;  /* 0x0000000602077224 */ /* 0x000fe200078e0207 */
[----:B------:R-:W-:Y:S01]  /*2ea0*/  IABS R6, R19 ;  /* 0x0000001300067213 */ /* 0x000fe20000000000 */
[----:B------:R-:W-:-:S04]  /*2eb0*/  IMAD.HI.U32 R18, R3, R9, RZ ;  /* 0x0000000903127227 */ /* 0x000fc800078e00ff */
[----:B0-----:R-:W-:Y:S01]  /*2ec0*/  IMAD.MOV.U32 R0, RZ, RZ, R12 ;  /* 0x000000ffff007224 */ /* 0x001fe200078e000c */
[----:B------:R-:W-:Y:S01]  /*2ed0*/  LOP3.LUT R12, R10, 0x9c, RZ, 0xfc, !PT ;  /* 0x0000009c0a0c7812 */ /* 0x000fe200078efcff */
[----:B------:R-:W-:Y:S01]  /*2ee0*/  @!P5 IMAD.IADD R11, R11, 0x1, -R2 ;  /* 0x000000010b0bd824 */ /* 0x000fe200078e0a02 */
[C---:B------:R-:W-:Y:S01]  /*2ef0*/  ISETP.GT.U32.AND P5, PT, R2.reuse, R7, PT ;  /* 0x000000070200720c */ /* 0x040fe20003fa4070 */
[----:B------:R-:W-:Y:S01]  /*2f00*/  @!P6 IMAD.MOV R0, RZ, RZ, -R0 ;  /* 0x000000ffff00e224 */ /* 0x000fe200078e0a00 */
[----:B------:R-:W-:Y:S01]  /*2f10*/  ISETP.GT.U32.AND P6, PT, R2, R8, PT ;  /* 0x000000080200720c */ /* 0x000fe20003fc4070 */
[----:B------:R-:W-:Y:S02]  /*2f20*/  IMAD.MOV R18, RZ, RZ, -R18 ;  /* 0x000000ffff127224 */ /* 0x000fe400078e0a12 */
[----:B------:R-:W-:Y:S01]  /*2f30*/  @!P0 IMAD.IADD R16, R16, 0x1, -R2 ;  /* 0x0000000110108824 */ /* 0x000fe200078e0a02 */
[----:B------:R-:W-:Y:S01]  /*2f40*/  ISETP.GE.AND P0, PT, R4, RZ, PT ;  /* 0x000000ff0400720c */ /* 0x000fe20003f06270 */
[----:B------:R-:W-:Y:S01]  /*2f50*/  IMAD R9, R2, R18, R9 ;  /* 0x0000001202097224 */ /* 0x000fe200078e0209 */
[----:B------:R-:W-:Y:S01]  /*2f60*/  IABS R4, R12 ;  /* 0x0000000c00047213 */ /* 0x000fe20000000000 */
[----:B------:R-:W-:-:S02]  /*2f70*/  @!P2 IMAD.MOV R5, RZ, RZ, -R5 ;  /* 0x000000ffff05a224 */ /* 0x000fc400078e0a05 */
[----:B------:R-:W-:Y:S01]  /*2f80*/  IMAD.HI.U32 R15, R3, R6, RZ ;  /* 0x00000006030f7227 */ /* 0x000fe200078e00ff */
[----:B------:R-:W-:Y:S02]  /*2f90*/  ISETP.GT.U32.AND P2, PT, R2, R9, PT ;  /* 0x000000090200720c */ /* 0x000fe40003f44070 */
[----:B------:R-:W-:Y:S01]  /*2fa0*/  STL [R1+0x164], R5 ;  /* 0x0001640501007387 */ /* 0x000fe20000100800 */
[--C-:B------:R-:W-:Y:S02]  /*2fb0*/  @!P6 IMAD.IADD R8, R8, 0x1, -R2.reuse ;  /* 0x000000010808e824 */ /* 0x100fe400078e0a02 */
[----:B------:R-:W-:Y:S01]  /*2fc0*/  @!P5 IMAD.IADD R7, R7, 0x1, -R2 ;  /* 0x000000010707d824 */ /* 0x000fe200078e0a02 */
[----:B------:R0:W-:Y:S01]  /*2fd0*/  STL [R1+0x168], R0 ;  /* 0x0001680001007387 */ /* 0x0001e20000100800 */
[----:B------:R-:W-:Y:S01]  /*2fe0*/  IMAD.HI.U32 R17, R3, R4, RZ ;  /* 0x0000000403117227 */ /* 0x000fe200078e00ff */
[----:B------:R-:W-:-:S03]  /*2ff0*/  ISETP.GT.U32.AND P5, PT, R2, R8, PT ;  /* 0x000000080200720c */ /* 0x000fc60003fa4070 */
[----:B------:R-:W-:Y:S02]  /*3000*/  IMAD.MOV R17, RZ, RZ, -R17 ;  /* 0x000000ffff117224 */ /* 0x000fe400078e0a11 */
[----:B------:R-:W-:Y:S01]  /*3010*/  @!P2 IMAD.IADD R9, R9, 0x1, -R2 ;  /* 0x000000010909a824 */ /* 0x000fe200078e0a02 */
[----:B------:R-:W-:Y:S01]  /*3020*/  ISETP.GE.AND P2, PT, R13, RZ, PT ;  /* 0x000000ff0d00720c */ /* 0x000fe20003f46270 */
[----:B------:R-:W-:Y:S01]  /*3030*/  IMAD R4, R2, R17, R4 ;  /* 0x0000001102047224 */ /* 0x000fe200078e0204 */
[----:B------:R-:W-:Y:S01]  /*3040*/  LOP3.LUT R13, R10, 0x9a, RZ, 0xfc, !PT ;  /* 0x0000009a0a0d7812 */ /* 0x000fe200078efcff */
[----:B0-----:R-:W-:Y:S01]  /*3050*/  IMAD.MOV.U32 R0, RZ, RZ, R16 ;  /* 0x000000ffff007224 */ /* 0x001fe200078e0010 */
[----:B------:R-:W-:Y:S01]  /*3060*/  ISETP.GT.U32.AND P6, PT, R2, R9, PT ;  /* 0x000000090200720c */ /* 0x000fe20003fc4070 */
[----:B------:R-:W-:Y:S01]  /*3070*/  IMAD.MOV R15, RZ, RZ, -R15 ;  /* 0x000000ffff0f7224 */ /* 0x000fe200078e0a0f */
[----:B------:R-:W-:Y:S01]  /*3080*/  IABS R16, R13 ;  /* 0x0000000d00107213 */ /* 0x000fe20000000000 */
[----:B------:R-:W-:Y:S01]  /*3090*/  @!P5 IMAD.IADD R8, R8, 0x1, -R2 ;  /* 0x000000010808d824 */ /* 0x000fe200078e0a02 */
[C---:B------:R-:W-:Y:S01]  /*30a0*/  ISETP.GT.U32.AND P5, PT, R2.reuse, R4, PT ;  /* 0x000000040200720c */ /* 0x040fe20003fa4070 */
[----:B------:R-:W-:Y:S01]  /*30b0*/  @!P3 IMAD.MOV R0, RZ, RZ, -R0 ;  /* 0x000000ffff00b224 */ /* 0x000fe200078e0a00 */
[C---:B------:R-:W-:Y:S01]  /*30c0*/  ISETP.GT.U32.AND P3, PT, R2.reuse, R7, PT ;  /* 0x000000070200720c */ /* 0x040fe20003f64070 */
[----:B------:R-:W-:Y:S01]  /*30d0*/  IMAD R6, R2, R15, R6 ;  /* 0x0000000f02067224 */ /* 0x000fe200078e0206 */
[C---:B------:R-:W-:Y:S01]  /*30e0*/  LOP3.LUT R15, R10.reuse, 0x98, RZ, 0xfc, !PT ;  /* 0x000000980a0f7812 */ /* 0x040fe200078efcff */
[----:B------:R-:W-:Y:S01]  /*30f0*/  IMAD.HI.U32 R20, R3, R16, RZ ;  /* 0x0000001003147227 */ /* 0x000fe200078e00ff */
[----:B------:R0:W-:Y:S01]  /*3100*/  STL [R1+0x16c], R0 ;  /* 0x00016c0001007387 */ /* 0x0001e20000100800 */
[----:B------:R-:W-:-:S02]  /*3110*/  LOP3.LUT R17, R10, 0x96, RZ, 0xfc, !PT ;  /* 0x000000960a117812 */ /* 0x000fc400078efcff */
[----:B------:R-:W-:Y:S01]  /*3120*/  @!P6 IMAD.IADD R9, R9, 0x1, -R2 ;  /* 0x000000010909e824 */ /* 0x000fe200078e0a02 */
[----:B------:R-:W-:Y:S01]  /*3130*/  IABS R18, R15 ;  /* 0x0000000f00127213 */ /* 0x000fe20000000000 */
[----:B------:R-:W-:Y:S01]  /*3140*/  IMAD.MOV.U32 R5, RZ, RZ, R8 ;  /* 0x000000ffff057224 */ /* 0x000fe200078e0008 */
[----:B------:R-:W-:Y:S01]  /*3150*/  ISETP.GT.U32.AND P6, PT, R2, R6, PT ;  /* 0x000000060200720c */ /* 0x000fe20003fc4070 */
[--C-:B------:R-:W-:Y:S02]  /*3160*/  @!P5 IMAD.IADD R4, R4, 0x1, -R2.reuse ;  /* 0x000000010404d824 */ /* 0x100fe400078e0a02 */
[----:B------:R-:W-:Y:S01]  /*3170*/  @!P3 IMAD.IADD R7, R7, 0x1, -R2 ;  /* 0x000000010707b824 */ /* 0x000fe200078e0a02 */
[----:B------:R-:W-:Y:S01]  /*3180*/  ISETP.GE.AND P3, PT, R19, RZ, PT ;  /* 0x000000ff1300720c */ /* 0x000fe20003f66270 */
[----:B------:R-:W-:Y:S01]  /*3190*/  IMAD.MOV R19, RZ, RZ, -R20 ;  /* 0x000000ffff137224 */ /* 0x000fe200078e0a14 */
[----:B------:R-:W-:Y:S01]  /*31a0*/  ISETP.GT.U32.AND P5, PT, R2, R4, PT ;  /* 0x000000040200720c */ /* 0x000fe20003fa4070 */
[----:B------:R-:W-:Y:S01]  /*31b0*/  IMAD.HI.U32 R21, R3, R18, RZ ;  /* 0x0000001203157227 */ /* 0x000fe200078e00ff */
[----:B------:R-:W-:-:S03]  /*31c0*/  IABS R20, R17 ;  /* 0x0000001100147213 */ /* 0x000fc60000000000 */
[C---:B------:R-:W-:Y:S02]  /*31d0*/  IMAD R16, R2.reuse, R19, R16 ;  /* 0x0000001302107224 */ /* 0x040fe400078e0210 */
[----:B0-----:R-:W-:Y:S02]  /*31e0*/  IMAD.MOV.U32 R0, RZ, RZ, R11 ;  /* 0x000000ffff007224 */ /* 0x001fe400078e000b */
[----:B------:R-:W-:Y:S02]  /*31f0*/  IMAD.MOV R21, RZ, RZ, -R21 ;  /* 0x000000ffff157224 */ /* 0x000fe400078e0a15 */
[----:B------:R-:W-:Y:S02]  /*3200*/  @!P1 IMAD.MOV R0, RZ, RZ, -R0 ;  /* 0x000000ffff009224 */ /* 0x000fe400078e0a00 */
[----:B------:R-:W-:Y:S01]  /*3210*/  @!P4 IMAD.MOV R9, RZ, RZ, -R9 ;  /* 0x000000ffff09c224 */ /* 0x000fe200078e0a09 */
[C---:B------:R-:W-:Y:S01]  /*3220*/  ISETP.GT.U32.AND P4, PT, R2.reuse, R16, PT ;  /* 0x000000100200720c */ /* 0x040fe20003f84070 */
[----:B------:R-:W-:Y:S01]  /*3230*/  IMAD R18, R2, R21, R18 ;  /* 0x0000001502127224 */ /* 0x000fe200078e0212 */
[----:B------:R0:W-:Y:S01]  /*3240*/  STL [R1+0x174], R0 ;  /* 0x0001740001007387 */ /* 0x0001e20000100800 */
[--C-:B------:R-:W-:Y:S01]  /*3250*/  @!P6 IMAD.IADD R6, R6, 0x1, -R2.reuse ;  /* 0x000000010606e824 */ /* 0x100fe200078e0a02 */
[----:B------:R-:W-:Y:S01]  /*3260*/  ISETP.GE.AND P6, PT, R12, RZ, PT ;  /* 0x000000ff0c00720c */ /* 0x000fe20003fc6270 */
[----:B------:R-:W-:Y:S01]  /*3270*/  @!P5 IMAD.IADD R4, R4, 0x1, -R2 ;  /* 0x000000010404d824 */ /* 0x000fe200078e0a02 */
[C---:B------:R-:W-:Y:S01]  /*3280*/  ISETP.GT.U32.AND P5, PT, R2.reuse, R18, PT ;  /* 0x000000120200720c */ /* 0x040fe20003fa4070 */
[----:B------:R-:W-:Y:S01]  /*3290*/  IMAD.HI.U32 R8, R3, R20, RZ ;  /* 0x0000001403087227 */ /* 0x000fe200078e00ff */
[----:B------:R-:W-:Y:S01]  /*32a0*/  ISETP.GT.U32.AND P1, PT, R2, R6, PT ;  /* 0x000000060200720c */ /* 0x000fe20003f24070 */
[----:B------:R-:W-:Y:S02]  /*32b0*/  STL [R1+0x178], R9 ;  /* 0x0001780901007387 */ /* 0x000fe40000100800 */
[----:B------:R-:W-:Y:S01]  /*32c0*/  @!P0 IMAD.MOV R5, RZ, RZ, -R5 ;  /* 0x000000ffff058224 */ /* 0x000fe200078e0a05 */
[----:B------:R-:W-:Y:S01]  /*32d0*/  ISETP.GE.AND P0, PT, R13, RZ, PT ;  /* 0x000000ff0d00720c */ /* 0x000fe20003f06270 */
[----:B0-----:R-:W-:Y:S01]  /*32e0*/  IMAD.MOV.U32 R0, RZ, RZ, R7 ;  /* 0x000000ffff007224 */ /* 0x001fe200078e0007 */
[----:B------:R-:W-:Y:S01]  /*32f0*/  LOP3.LUT R7, R10, 0x94, RZ, 0xfc, !PT ;  /* 0x000000940a077812 */ /* 0x000fe200078efcff */
[----:B------:R-:W-:Y:S01]  /*3300*/  IMAD.MOV R8, RZ, RZ, -R8 ;  /* 0x000000ffff087224 */ /* 0x000fe200078e0a08 */
[----:B------:R0:W-:Y:S01]  /*3310*/  STL [R1+0x180], R5 ;  /* 0x0001800501007387 */ /* 0x0001e20000100800 */
[----:B------:R-:W-:Y:S01]  /*3320*/  @!P2 IMAD.MOV R0, RZ, RZ, -R0 ;  /* 0x000000ffff00a224 */ /* 0x000fe200078e0a00 */
[----:B------:R-:W-:Y:S01]  /*3330*/  IABS R12, R7 ;  /* 0x00000007000c7213 */ /* 0x000fe20000000000 */
[----:B------:R-:W-:Y:S01]  /*3340*/  @!P4 IMAD.IADD R16, R16, 0x1, -R2 ;  /* 0x000000011010c824 */ /* 0x000fe200078e0a02 */
[----:B------:R-:W-:Y:S01]  /*3350*/  ISETP.GE.AND P2, PT, R15, RZ, PT ;  /* 0x000000ff0f00720c */ /* 0x000fe20003f46270 */
[----:B------:R-:W-:Y:S01]  /*3360*/  IMAD R8, R2, R8, R20 ;  /* 0x0000000802087224 */ /* 0x000fe200078e0214 */
[----:B------:R1:W-:Y:S01]  /*3370*/  STL [R1+0x184], R0 ;  /* 0x0001840001007387 */ /* 0x0003e20000100800 */
[--C-:B------:R-:W-:Y:S01]  /*3380*/  @!P5 IMAD.IADD R18, R18, 0x1, -R2.reuse ;  /* 0x000000011212d824 */ /* 0x100fe200078e0a02 */
[----:B------:R-:W-:Y:S01]  /*3390*/  ISETP.GT.U32.AND P4, PT, R2, R16, PT ;  /* 0x000000100200720c */ /* 0x000fe20003f84070 */
[----:B------:R-:W-:Y:S01]  /*33a0*/  @!P1 IMAD.IADD R6, R6, 0x1, -R2 ;  /* 0x0000000106069824 */ /* 0x000fe200078e0a02 */
[----:B------:R-:W-:-:S02]  /*33b0*/  LOP3.LUT R13, R10, 0x90, RZ, 0xfc, !PT ;  /* 0x000000900a0d7812 */ /* 0x000fc400078efcff */
[----:B------:R-:W-:Y:S01]  /*33c0*/  ISETP.GT.U32.AND P5, PT, R2, R18, PT ;  /* 0x000000120200720c */ /* 0x000fe20003fa4070 */
[----:B0-----:R-:W-:Y:S01]  /*33d0*/  IMAD.MOV.U32 R5, RZ, RZ, R6 ;  /* 0x000000ffff057224 */ /* 0x001fe200078e0006 */
[C---:B------:R-:W-:Y:S01]  /*33e0*/  LOP3.LUT R6, R10.reuse, 0x92, RZ, 0xfc, !PT ;  /* 0x000000920a067812 */ /* 0x040fe200078efcff */
[----:B-1----:R-:W-:Y:S01]  /*33f0*/  IMAD.MOV.U32 R0, RZ, RZ, R4 ;  /* 0x000000ffff007224 */ /* 0x002fe200078e0004 */
[----:B------:R-:W-:Y:S01]  /*3400*/  IABS R9, R13 ;  /* 0x0000000d00097213 */ /* 0x000fe20000000000 */
[----:B------:R-:W-:Y:S01]  /*3410*/  IMAD.HI.U32 R4, R3, R12, RZ ;  /* 0x0000000c03047227 */ /* 0x000fe200078e00ff */
[----:B------:R-:W-:Y:S02]  /*3420*/  ISETP.GE.AND P1, PT, R17, RZ, PT ;  /* 0x000000ff1100720c */ /* 0x000fe40003f26270 */
[----:B------:R-:W-:Y:S01]  /*3430*/  LOP3.LUT R17, R10, 0x8c, RZ, 0xfc, !PT ;  /* 0x0000008c0a117812 */ /* 0x000fe200078efcff */
[----:B------:R-:W-:Y:S01]  /*3440*/  @!P6 IMAD.MOV R0, RZ, RZ, -R0 ;  /* 0x000000ffff00e224 */ /* 0x000fe200078e0a00 */
[----:B------:R-:W-:Y:S01]  /*3450*/  ISETP.GT.U32.AND P6, PT, R2, R8, PT ;  /* 0x000000080200720c */ /* 0x000fe20003fc4070 */
[----:B------:R-:W-:Y:S01]  /*3460*/  @!P3 IMAD.MOV R5, RZ, RZ, -R5 ;  /* 0x000000ffff05b224 */ /* 0x000fe200078e0a05 */
[----:B------:R-:W-:Y:S01]  /*3470*/  ISETP.GE.AND P3, PT, R7, RZ, PT ;  /* 0x000000ff0700720c */ /* 0x000fe20003f66270 */
[----:B------:R-:W-:Y:S01]  /*3480*/  IMAD.MOV R4, RZ, RZ, -R4 ;  /* 0x000000ffff047224 */ /* 0x000fe200078e0a04 */
[----:B------:R-:W-:Y:S01]  /*3490*/  IABS R7, R6 ;  /* 0x0000000600077213 */ /* 0x000fe20000000000 */
[----:B------:R-:W-:Y:S01]  /*34a0*/  @!P4 IMAD.IADD R16, R16, 0x1, -R2 ;  /* 0x000000011010c824 */ /* 0x000fe200078e0a02 */
[----:B------:R-:W-:Y:S01]  /*34b0*/  STL [R1+0x194], R5 ;  /* 0x0001940501007387 */ /* 0x000fe20000100800 */
[----:B------:R-:W-:Y:S01]  /*34c0*/  IMAD R12, R2, R4, R12 ;  /* 0x00000004020c7224 */ /* 0x000fe200078e020c */
[----:B------:R-:W-:Y:S01]  /*34d0*/  ISETP.GE.AND P4, PT, R6, RZ, PT ;  /* 0x000000ff0600720c */ /* 0x000fe20003f86270 */
[----:B------:R-:W-:Y:S01]  /*34e0*/  @!P5 IMAD.IADD R18, R18, 0x1, -R2 ;  /* 0x000000011212d824 */ /* 0x000fe200078e0a02 */
[----:B------:R0:W-:Y:S01]  /*34f0*/  STL [R1+0x15c], R0 ;  /* 0x00015c0001007387 */ /* 0x0001e20000100800 */
[----:B------:R-:W-:Y:S01]  /*3500*/  IMAD.HI.U32 R11, R3, R7, RZ ;  /* 0x00000007030b7227 */ /* 0x000fe200078e00ff */
[----:B------:R-:W-:-:S02]  /*3510*/  ISETP.GT.U32.AND P5, PT, R2, R12, PT ;  /* 0x0000000c0200720c */ /* 0x000fc40003fa4070 */
[----:B------:R-:W-:Y:S01]  /*3520*/  LOP3.LUT R6, R10, 0x8e, RZ, 0xfc, !PT ;  /* 0x0000008e0a067812 */ /* 0x000fe200078efcff */
[----:B------:R-:W-:Y:S02]  /*3530*/  @!P6 IMAD.IADD R8, R8, 0x1, -R2 ;  /* 0x000000010808e824 */ /* 0x000fe400078e0a02 */
[----:B------:R-:W-:Y:S01]  /*3540*/  IMAD.HI.U32 R15, R3, R9, RZ ;  /* 0x00000009030f7227 */ /* 0x000fe200078e00ff */
[----:B------:R-:W-:Y:S02]  /*3550*/  IABS R4, R6 ;  /* 0x0000000600047213 */ /* 0x000fe40000000000 */
[----:B------:R-:W-:Y:S01]  /*3560*/  ISETP.GT.U32.AND P6, PT, R2, R8, PT ;  /* 0x000000080200720c */ /* 0x000fe20003fc4070 */
[----:B0-----:R-:W-:Y:S02]  /*3570*/  IMAD.MOV.U32 R0, RZ, RZ, R16 ;  /* 0x000000ffff007224 */ /* 0x001fe400078e0010 */
[----:B------:R-:W-:Y:S02]  /*3580*/  IMAD.MOV R11, RZ, RZ, -R11 ;  /* 0x000000ffff0b7224 */ /* 0x000fe400078e0a0b */
[----:B------:R-:W-:Y:S01]  /*3590*/  @!P0 IMAD.MOV R0, RZ, RZ, -R0 ;  /* 0x000000ffff008224 */ /* 0x000fe200078e0a00 */
[----:B------:R-:W-:Y:S01]  /*35a0*/  ISETP.GE.AND P0, PT, R13, RZ, PT ;  /* 0x000000ff0d00720c */ /* 0x000fe20003f06270 */
[----:B------:R-:W-:-:S02]  /*35b0*/  IMAD.MOV R15, RZ, RZ, -R15 ;  /* 0x000000ffff0f7224 */ /* 0x000fc400078e0a0f */
[----:B------:R-:W-:Y:S01]  /*35c0*/  IMAD R7, R2, R11, R7 ;  /* 0x0000000b02077224 */ /* 0x000fe200078e0207 */
[----:B------:R0:W-:Y:S01]  /*35d0*/  STL [R1+0x158], R0 ;  /* 0x0001580001007387 */ /* 0x0001e20000100800 */
[--C-:B------:R-:W-:Y:S01]  /*35e0*/  @!P5 IMAD.IADD R12, R12, 0x1, -R2.reuse ;  /* 0x000000010c0cd824 */ /* 0x100fe200078e0a02 */
[----:B------:R-:W-:Y:S01]  /*35f0*/  IABS R11, R17 ;  /* 0x00000011000b7213 */ /* 0x000fe20000000000 */
[----:B------:R-:W-:Y:S01]  /*3600*/  @!P6 IMAD.IADD R8, R8, 0x1, -R2 ;  /* 0x000000010808e824 */ /* 0x000fe200078e0a02 */
[C---:B------:R-:W-:Y:S02]  /*3610*/  ISETP.GT.U32.AND P6, PT, R2.reuse, R7, PT ;  /* 0x000000070200720c */ /* 0x040fe40003fc4070 */
[----:B------:R-:W-:Y:S01]  /*3620*/  ISETP.GT.U32.AND P5, PT, R2, R12, PT ;  /* 0x0000000c0200720c */ /* 0x000fe20003fa4070 */
[----:B------:R-:W-:-:S04]  /*3630*/  IMAD.HI.U32 R13, R3, R11, RZ ;  /* 0x0000000b030d7227 */ /* 0x000fc800078e00ff */
[----:B0-----:R-:W-:Y:S01]  /*3640*/  IMAD.MOV.U32 R0, RZ, RZ, R18 ;  /* 0x000000ffff007224 */ /* 0x001fe200078e0012 */
[----:B------:R-:W-:Y:S01]  /*3650*/  LOP3.LUT R18, R10, 0x84, RZ, 0xfc, !PT ;  /* 0x000000840a127812 */ /* 0x000fe200078efcff */
[----:B------:R-:W-:Y:S02]  /*3660*/  IMAD.MOV R13, RZ, RZ, -R13 ;  /* 0x000000ffff0d7224 */ /* 0x000fe400078e0a0d */
[----:B------:R-:W-:Y:S01]  /*3670*/  @!P2 IMAD.MOV R0, RZ, RZ, -R0 ;  /* 0x000000ffff00a224 */ /* 0x000fe200078e0a00 */
[----:B------:R-:W-:Y:S01]  /*3680*/  ISETP.GE.AND P2, PT, R6, RZ, PT ;  /* 0x000000ff0600720c */ /* 0x000fe20003f46270 */
[----:B------:R-:W-:Y:S02]  /*3690*/  IMAD R6, R2, R15, R9 ;  /* 0x0000000f02067224 */ /* 0x000fe400078e0209 */
[----:B------:R-:W-:Y:S01]  /*36a0*/  IMAD.HI.U32 R9, R3, R4, RZ ;  /* 0x0000000403097227 */ /* 0x000fe200078e00ff */
[----:B------:R0:W-:Y:S03]  /*36b0*/  STL [R1+0x1a8], R0 ;  /* 0x0001a80001007387 */ /* 0x0001e60000100800 */
[----:B------:R-:W-:-:S02]  /*36c0*/  @!P6 IMAD.IADD R7, R7, 0x1, -R2 ;  /* 0x000000010707e824 */ /* 0x000fc400078e0a02 */
[----:B------:R-:W-:Y:S02]  /*36d0*/  @!P5 IMAD.IADD R12, R12, 0x1, -R2 ;  /* 0x000000010c0cd824 */ /* 0x000fe400078e0a02 */
[C---:B------:R-:W-:Y:S01]  /*36e0*/  IMAD R11, R2.reuse, R13, R11 ;  /* 0x0000000d020b7224 */ /* 0x040fe200078e020b */
[----:B------:R-:W-:Y:S01]  /*36f0*/  ISETP.GT.U32.AND P6, PT, R2, R7, PT ;  /* 0x000000070200720c */ /* 0x000fe20003fc4070 */
[----:B0-----:R-:W-:Y:S01]  /*3700*/  IMAD.MOV.U32 R0, RZ, RZ, R8 ;  /* 0x000000ffff007224 */ /* 0x001fe200078e0008 */
[C---:B------:R-:W-:Y:S01]  /*3710*/  LOP3.LUT R13, R10.reuse, 0x82, RZ, 0xfc, !PT ;  /* 0x000000820a0d7812 */ /* 0x040fe200078efcff */
[----:B------:R-:W-:Y:S01]  /*3720*/  IMAD.MOV R8, RZ, RZ, -R9 ;  /* 0x000000ffff087224 */ /* 0x000fe200078e0a09 */
[----:B------:R-:W-:Y:S01]  /*3730*/  LOP3.LUT R9, R10, 0x8a, RZ, 0xfc, !PT ;  /* 0x0000008a0a097812 */ /* 0x000fe200078efcff */
[----:B------:R-:W-:Y:S01]  /*3740*/  @!P1 IMAD.MOV R0, RZ, RZ, -R0 ;  /* 0x000000ffff009224 */ /* 0x000fe200078e0a00 */
[C---:B------:R-:W-:Y:S01]  /*3750*/  ISETP.GT.U32.AND P1, PT, R2.reuse, R6, PT ;  /* 0x000000060200720c */ /* 0x040fe20003f24070 */
[----:B------:R-:W-:Y:S01]  /*3760*/  IMAD R8, R2, R8, R4 ;  /* 0x0000000802087224 */ /* 0x000fe200078e0204 */
[----:B------:R-:W-:-:S02]  /*3770*/  IABS R16, R9 ;  /* 0x0000000900107213 */ /* 0x000fc40000000000 */
[----:B------:R-:W-:Y:S01]  /*3780*/  LOP3.LUT R4, R10, 0x88, RZ, 0xfc, !PT ;  /* 0x000000880a047812 */ /* 0x000fe200078efcff */
[----:B------:R0:W-:Y:S01]  /*3790*/  STL [R1+0x1b0], R0 ;  /* 0x0001b00001007387 */ /* 0x0001e20000100800 */
[----:B------:R-:W-:Y:S01]  /*37a0*/  ISETP.GT.U32.AND P5, PT, R2, R8, PT ;  /* 0x000000080200720c */ /* 0x000fe20003fa4070 */
[--C-:B------:R-:W-:Y:S01]  /*37b0*/  @!P6 IMAD.IADD R7, R7, 0x1, -R2.reuse ;  /* 0x000000010707e824 */ /* 0x100fe200078e0a02 */
[----:B------:R-:W-:Y:S02]  /*37c0*/  IABS R15, R4 ;  /* 0x00000004000f7213 */ /* 0x000fe40000000000 */
[----:B------:R-:W-:Y:S01]  /*37d0*/  ISETP.GE.AND P6, PT, R9, RZ, PT ;  /* 0x000000ff0900720c */ /* 0x000fe20003fc6270 */
[----:B------:R-:W-:Y:S01]  /*37e0*/  IMAD.MOV.U32 R5, RZ, RZ, R7 ;  /* 0x000000ffff057224 */ /* 0x000fe200078e0007 */
[----:B------:R-:W-:Y:S01]  /*37f0*/  LOP3.LUT R7, R10, 0x86, RZ, 0xfc, !PT ;  /* 0x000000860a077812 */ /* 0x000fe200078efcff */
[----:B------:R-:W-:Y:S02]  /*3800*/  @!P1 IMAD.IADD R6, R6, 0x1, -R2 ;  /* 0x0000000106069824 */ /* 0x000fe400078e0a02 */
[----:B0-----:R-:W-:-:S02]  /*3810*/  IMAD.MOV.U32 R0, RZ, RZ, R12 ;  /* 0x000000ffff007224 */ /* 0x001fc400078e000c */
[----:B------:R-:W-:Y:S01]  /*3820*/  IMAD.HI.U32 R12, R3, R16, RZ ;  /* 0x00000010030c7227 */ /* 0x000fe200078e00ff */
[----:B------:R-:W-:-:S03]  /*3830*/  ISETP.GT.U32.AND P1, PT, R2, R6, PT ;  /* 0x000000060200720c */ /* 0x000fc60003f24070 */
[----:B------:R-:W-:Y:S02]  /*3840*/  @!P5 IMAD.IADD R8, R8, 0x1, -R2 ;  /* 0x000000010808d824 */ /* 0x000fe400078e0a02 */
[----:B------:R-:W-:Y:S01]  /*3850*/  @!P3 IMAD.MOV R0, RZ, RZ, -R0 ;  /* 0x000000ffff00b224 */ /* 0x000fe200078e0a00 */
[----:B------:R-:W-:Y:S01]  /*3860*/  ISETP.GE.AND P3, PT, R17, RZ, PT ;  /* 0x000000ff1100720c */ /* 0x000fe20003f66270 */
[----:B------:R-:W-:Y:S01]  /*3870*/  IMAD.MOV R12, RZ, RZ, -R12 ;  /* 0x000000ffff0c7224 */ /* 0x000fe200078e0a0c */
[C---:B------:R-:W-:Y:S01]  /*3880*/  ISETP.GT.U32.AND P5, PT, R2.reuse, R8, PT ;  /* 0x000000080200720c */ /* 0x040fe20003fa4070 */
[----:B------:R-:W-:Y:S01]  /*3890*/  IMAD.HI.U32 R17, R3, R15, RZ ;  /* 0x0000000f03117227 */ /* 0x000fe200078e00ff */
[----:B------:R0:W-:Y:S03]  /*38a0*/  STL [R1+0x1ac], R0 ;  /* 0x0001ac0001007387 */ /* 0x0001e60000100800 */
[----:B------:R-:W-:-:S02]  /*38b0*/  IMAD R16, R2, R12, R16 ;  /* 0x0000000c02107224 */ /* 0x000fc400078e0210 */
[--C-:B------:R-:W-:Y:S01]  /*38c0*/  @!P1 IMAD.IADD R6, R6, 0x1, -R2.reuse ;  /* 0x0000000106069824 */ /* 0x100fe200078e0a02 */
[C---:B------:R-:W-:Y:S01]  /*38d0*/  ISETP.GT.U32.AND P1, PT, R2.reuse, R11, PT ;  /* 0x0000000b0200720c */ /* 0x040fe20003f24070 */
[----:B------:R-:W-:Y:S02]  /*38e0*/  IMAD.MOV R9, RZ, RZ, -R17 ;  /* 0x000000ffff097224 */ /* 0x000fe400078e0a11 */
[----:B------:R-:W-:Y:S01]  /*38f0*/  @!P4 IMAD.MOV R5, RZ, RZ, -R5 ;  /* 0x000000ffff05c224 */ /* 0x000fe200078e0a05 */
[C---:B------:R-:W-:Y:S01]  /*3900*/  ISETP.GT.U32.AND P4, PT, R2.reuse, R16, PT ;  /* 0x000000100200720c */ /* 0x040fe20003f84070 */
[----:B------:R-:W-:Y:S01]  /*3910*/  IMAD R15, R2, R9, R15 ;  /* 0x00000009020f7224 */ /* 0x000fe200078e020f */
[----:B------:R-:W-:Y:S01]  /*3920*/  IABS R9, R13 ;  /* 0x0000000d00097213 */ /* 0x000fe20000000000 */
[----:B------:R-:W-:Y:S01]  /*3930*/  @!P5 IMAD.IADD R8, R8, 0x1, -R2 ;  /* 0x000000010808d824 */ /* 0x000fe200078e0a02 */
[----:B------:R-:W-:Y:S01]  /*3940*/  STL [R1+0x198], R5 ;  /* 0x0001980501007387 */ /* 0x000fe20000100800 */
[----:B0-----:R-:W-:Y:S01]  /*3950*/  IMAD.MOV.U32 R0, RZ, RZ, R6 ;  /* 0x000000ffff007224 */ /* 0x001fe200078e0006 */
[----:B------:R-:W-:Y:S01]  /*3960*/  ISETP.GT.U32.AND P5, PT, R2, R15, PT ;  /* 0x0000000f0200720c */ /* 0x000fe20003fa4070 */
[----:B------:R-:W-:Y:S01]  /*3970*/  IMAD.HI.U32 R12, R3, R9, RZ ;  /* 0x00000009030c7227 */ /* 0x000fe200078e00ff */
[----:B------:R-:W-:-:S03]  /*3980*/  IABS R6, R7 ;  /* 0x0000000700067213 */ /* 0x000fc60000000000 */
[--C-:B------:R-:W-:Y:S01]  /*3990*/  @!P1 IMAD.IADD R11, R11, 0x1, -R2.reuse ;  /* 0x000000010b0b9824 */ /* 0x100fe200078e0a02 */
[----:B------:R-:W-:Y:S01]  /*39a0*/  ISETP.GE.AND P1, PT, R7, RZ, PT ;  /* 0x000000ff0700720c */ /* 0x000fe20003f26270 */
[----:B------:R-:W-:Y:S02]  /*39b0*/  @!P4 IMAD.IADD R16, R16, 0x1, -R2 ;  /* 0x000000011010c824 */ /* 0x000fe400078e0a02 */
[----:B------:R-:W-:Y:S01]  /*39c0*/  @!P0 IMAD.MOV R0, RZ, RZ, -R0 ;  /* 0x000000ffff008224 */ /* 0x000fe200078e0a00 */
[----:B------:R-:W-:Y:S01]  /*39d0*/  ISETP.GT.U32.AND P4, PT, R2, R11, PT ;  /* 0x0000000b0200720c */ /* 0x000fe20003f84070 */
[----:B------:R-:W-:Y:S01]  /*39e0*/  IMAD.HI.U32 R7, R3, R6, RZ ;  /* 0x0000000603077227 */ /* 0x000fe200078e00ff */
[----:B------:R-:W-:Y:S02]  /*39f0*/  ISETP.GE.AND P0, PT, R4, RZ, PT ;  /* 0x000000ff0400720c */ /* 0x000fe40003f06270 */
[----:B------:R-:W-:Y:S01]  /*3a00*/  IABS R4, R18 ;  /* 0x0000001200047213 */ /* 0x000fe20000000000 */
[----:B------:R0:W-:Y:S01]  /*3a10*/  STL [R1+0x1a0], R0 ;  /* 0x0001a00001007387 */ /* 0x0001e20000100800 */
[----:B------:R-:W-:-:S02]  /*3a20*/  IMAD.MOV R7, RZ, RZ, -R7 ;  /* 0x000000ffff077224 */ /* 0x000fc400078e0a07 */
[----:B------:R-:W-:Y:S01]  /*3a30*/  @!P5 IMAD.IADD R15, R15, 0x1, -R2 ;  /* 0x000000010f0fd824 */ /* 0x000fe200078e0a02 */
[C---:B------:R-:W-:Y:S01]  /*3a40*/  ISETP.GT.U32.AND P5, PT, R2.reuse, R16, PT ;  /* 0x000000100200720c */ /* 0x040fe20003fa4070 */
[----:B------:R-:W-:Y:S01]  /*3a50*/  IMAD R6, R2, R7, R6 ;  /* 0x0000000702067224 */ /* 0x000fe200078e0206 */
[----:B------:R-:W-:Y:S01]  /*3a60*/  LOP3.LUT R7, R10, 0x80, RZ, 0xfc, !PT ;  /* 0x000000800a077812 */ /* 0x000fe200078efcff */
[----:B------:R-:W-:Y:S02]  /*3a70*/  IMAD.MOV R12, RZ, RZ, -R12 ;  /* 0x000000ffff0c7224 */ /* 0x000fe400078e0a0c */
[----:B------:R-:W-:Y:S01]  /*3a80*/  @!P4 IMAD.IADD R11, R11, 0x1, -R2 ;  /* 0x000000010b0bc824 */ /* 0x000fe200078e0a02 */
[----:B------:R-:W-:Y:S01]  /*3a90*/  ISETP.GT.U32.AND P4, PT, R2, R6, PT ;  /* 0x000000060200720c */ /* 0x000fe20003f84070 */
[----:B0-----:R-:W-:Y:S01]  /*3aa0*/  IMAD.MOV.U32 R0, RZ, RZ, R8 ;  /* 0x000000ffff007224 */ /* 0x001fe200078e0008 */
[----:B------:R-:W-:Y:S01]  /*3ab0*/  IABS R17, R7 ;  /* 0x0000000700117213 */ /* 0x000fe20000000000 */
[----:B------:R-:W-:-:S04]  /*3ac0*/  IMAD.HI.U32 R8, R3, R4, RZ ;  /* 0x0000000403087227 */ /* 0x000fc800078e00ff */
[----:B------:R-:W-:Y:S02]  /*3ad0*/  IMAD.MOV R8, RZ, RZ, -R8 ;  /* 0x000000ffff087224 */ /* 0x000fe400078e0a08 */
[----:B------:R-:W-:Y:S02]  /*3ae0*/  @!P5 IMAD.IADD R16, R16, 0x1, -R2 ;  /* 0x000000011010d824 */ /* 0x000fe400078e0a02 */
[----:B------:R-:W-:Y:S01]  /*3af0*/  IMAD R4, R2, R8, R4 ;  /* 0x0000000802047224 */ /* 0x000fe200078e0204 */
[----:B------:R-:W-:Y:S01]  /*3b00*/  LOP3.LUT R8, R10, 0x7e, RZ, 0xfc, !PT ;  /* 0x0000007e0a087812 */ /* 0x000fe200078efcff */
[----:B------:R-:W-:Y:S01]  /*3b10*/  @!P2 IMAD.MOV R0, RZ, RZ, -R0 ;  /* 0x000000ffff00a224 */ /* 0x000fe200078e0a00 */
[----:B------:R-:W-:Y:S01]  /*3b20*/  ISETP.GT.U32.AND P2, PT, R2, R15, PT ;  /* 0x0000000f0200720c */ /* 0x000fe20003f44070 */
[----:B------:R-:W-:Y:S01]  /*3b30*/  @!P4 IMAD.IADD R6, R6, 0x1, -R2 ;  /* 0x000000010606c824 */ /* 0x000fe200078e0a02 */
[C---:B------:R-:W-:Y:S01]  /*3b40*/  ISETP.GT.U32.AND P5, PT, R2.reuse, R4, PT ;  /* 0x000000040200720c */ /* 0x040fe20003fa4070 */
[C---:B------:R-:W-:Y:S01]  /*3b50*/  IMAD R9, R2.reuse, R12, R9 ;  /* 0x0000000c02097224 */ /* 0x040fe200078e0209 */
[----:B------:R0:W-:Y:S01]  /*3b60*/  STL [R1+0x1a4], R0 ;  /* 0x0001a40001007387 */ /* 0x0001e20000100800 */
[----:B------:R-:W-:Y:S01]  /*3b70*/  IMAD.MOV.U32 R5, RZ, RZ, R16 ;  /* 0x000000ffff057224 */ /* 0x000fe200078e0010 */
[----:B------:R-:W-:-:S02]  /*3b80*/  ISETP.GT.U32.AND P4, PT, R2, R6, PT ;  /* 0x000000060200720c */ /* 0x000fc40003f84070 */
[----:B------:R-:W-:Y:S01]  /*3b90*/  IABS R21, R8 ;  /* 0x0000000800157213 */ /* 0x000fe20000000000 */
[----:B------:R-:W-:Y:S01]  /*3ba0*/  @!P6 IMAD.MOV R5, RZ, RZ, -R5 ;  /* 0x000000ffff05e224 */ /* 0x000fe200078e0a05 */
[----:B------:R-:W-:Y:S02]  /*3bb0*/  ISETP.GT.U32.AND P6, PT, R2, R9, PT ;  /* 0x000000090200720c */ /* 0x000fe40003fc4070 */
[----:B------:R-:W-:Y:S01]  /*3bc0*/  LOP3.LUT R16, R10, 0x72, RZ, 0xfc, !PT ;  /* 0x000000720a107812 */ /* 0x000fe200078efcff */
[--C-:B------:R-:W-:Y:S01]  /*3bd0*/  @!P2 IMAD.IADD R15, R15, 0x1, -R2.reuse ;  /* 0x000000010f0fa824 */ /* 0x100fe200078e0a02 */
[----:B------:R-:W-:Y:S01]  /*3be0*/  ISETP.GE.AND P2, PT, R18, RZ, PT ;  /* 0x000000ff1200720c */ /* 0x000fe20003f46270 */
[----:B0-----:R-:W-:Y:S02]  /*3bf0*/  IMAD.MOV.U32 R0, RZ, RZ, R11 ;  /* 0x000000ffff007224 */ /* 0x001fe400078e000b */
[----:B------:R-:W-:Y:S02]  /*3c00*/  @!P5 IMAD.IADD R4, R4, 0x1, -R2 ;  /* 0x000000010404d824 */ /* 0x000fe400078e0a02 */
[----:B------:R-:W-:Y:S01]  /*3c10*/  IMAD.MOV.U32 R11, RZ, RZ, R17 ;  /* 0x000000ffff0b7224 */ /* 0x000fe200078e0011 */
[----:B------:R-:W-:Y:S01]  /*3c20*/  LOP3.LUT R17, R10, 0x70, RZ, 0xfc, !PT ;  /* 0x000000700a117812 */ /* 0x000fe200078efcff */
[----:B------:R-:W-:Y:S01]  /*3c30*/  @!P3 IMAD.MOV R0, RZ, RZ, -R0 ;  /* 0x000000ffff00b224 */ /* 0x000fe200078e0a00 */
[----:B------:R-:W-:Y:S01]  /*3c40*/  ISETP.GE.AND P3, PT, R13, RZ, PT ;  /* 0x000000ff0d00720c */ /* 0x000fe20003f66270 */
[----:B------:R-:W-:Y:S01]  /*3c50*/  IMAD.HI.U32 R13, R3, R11, RZ ;  /* 0x0000000b030d7227 */ /* 0x000fe200078e00ff */
[----:B------:R-:W-:-:S02]  /*3c60*/  ISETP.GT.U32.AND P5, PT, R2, R4, PT ;  /* 0x000000040200720c */ /* 0x000fc40003fa4070 */
[----:B------:R0:W-:Y:S01]  /*3c70*/  STL [R1+0x19c], R0 ;  /* 0x00019c0001007387 */ /* 0x0001e20000100800 */
[----:B------:R-:W-:Y:S02]  /*3c80*/  IMAD.MOV R13, RZ, RZ, -R13 ;  /* 0x000000ffff0d7224 */ /* 0x000fe400078e0a0d */
[--C-:B------:R-:W-:Y:S01]  /*3c90*/  @!P4 IMAD.IADD R6, R6, 0x1, -R2.reuse ;  /* 0x000000010606c824 */ /* 0x100fe200078e0a02 */
[----:B------:R-:W-:Y:S01]  /*3ca0*/  ISETP.GE.AND P4, PT, R8, RZ, PT ;  /* 0x000000ff0800720c */ /* 0x000fe20003f86270 */
[----:B------:R-:W-:Y:S01]  /*3cb0*/  IMAD R8, R2, R13, R11 ;  /* 0x0000000d02087224 */ /* 0x000fe200078e020b */
[----:B------:R-:W-:Y:S01]  /*3cc0*/  STL [R1+0x160], R5 ;  /* 0x0001600501007387 */ /* 0x000fe20000100800 */
[----:B------:R-:W-:Y:S01]  /*3cd0*/  IMAD.HI.U32 R12, R3, R21, RZ ;  /* 0x00000015030c7227 */ /* 0x000fe200078e00ff */
[C---:B------:R-:W-:Y:S02]  /*3ce0*/  LOP3.LUT R11, R10.reuse, 0x7a, RZ, 0xfc, !PT ;  /* 0x0000007a0a0b7812 */ /* 0x040fe400078efcff */
[----:B------:R-:W-:Y:S01]  /*3cf0*/  LOP3.LUT R13, R10, 0x74, RZ, 0xfc, !PT ;  /* 0x000000740a0d7812 */ /* 0x000fe200078efcff */
[----:B0-----:R-:W-:Y:S01]  /*3d00*/  IMAD.MOV.U32 R0, RZ, RZ, R15 ;  /* 0x000000ffff007224 */ /* 0x001fe200078e000f */
[----:B------:R-:W-:Y:S01]  /*3d10*/  IABS R18, R11 ;  /* 0x0000000b00127213 */ /* 0x000fe20000000000 */
[----:B------:R-:W-:Y:S01]  /*3d20*/  @!P5 IMAD.IADD R4, R4, 0x1, -R2 ;  /* 0x000000010404d824 */ /* 0x000fe200078e0a02 */
[----:B------:R-:W-:Y:S01]  /*3d30*/  ISETP.GT.U32.AND P5, PT, R2, R8, PT ;  /* 0x000000080200720c */ /* 0x000fe20003fa4070 */
[----:B------:R-:W-:Y:S01]  /*3d40*/  @!P0 IMAD.MOV R0, RZ, RZ, -R0 ;  /* 0x000000ffff008224 */ /* 0x000fe200078e0a00 */
[----:B------:R-:W-:Y:S01]  /*3d50*/  ISETP.GE.AND P0, PT, R7, RZ, PT ;  /* 0x000000ff0700720c */ /* 0x000fe20003f06270 */
[----:B------:R-:W-:Y:S01]  /*3d60*/  IMAD.MOV R12, RZ, RZ, -R12 ;  /* 0x000000ffff0c7224 */ /* 0x000fe200078e0a0c */
[----:B------:R-:W-:Y:S01]  /*3d70*/  LOP3.LUT R7, R10, 0x78, RZ, 0xfc, !PT ;  /* 0x000000780a077812 */ /* 0x000fe200078efcff */
[----:B------:R-:W-:Y:S01]  /*3d80*/  @!P6 IMAD.IADD R9, R9, 0x1, -R2 ;  /* 0x000000010909e824 */ /* 0x000fe200078e0a02 */
[----:B------:R0:W-:Y:S01]  /*3d90*/  STL [R1+0x170], R0 ;  /* 0x0001700001007387 */ /* 0x0001e20000100800 */
[----:B------:R-:W-:Y:S01]  /*3da0*/  IMAD R21, R2, R12, R21 ;  /* 0x0000000c02157224 */ /* 0x000fe200078e0215 */
[----:B------:R-:W-:-:S02]  /*3db0*/  LOP3.LUT R12, R10, 0x7c, RZ, 0xfc, !PT ;  /* 0x0000007c0a0c7812 */ /* 0x000fc400078efcff */
[----:B------:R-:W-:Y:S02]  /*3dc0*/  ISETP.GT.U32.AND P6, PT, R2, R9, PT ;  /* 0x000000090200720c */ /* 0x000fe40003fc4070 */
[----:B------:R-:W-:Y:S01]  /*3dd0*/  IABS R19, R12 ;  /* 0x0000000c00137213 */ /* 0x000fe20000000000 */
[----:B------:R-:W-:Y:S01]  /*3de0*/  @!P5 IMAD.IADD R8, R8, 0x1, -R2 ;  /* 0x000000010808d824 */ /* 0x000fe200078e0a02 */
[----:B------:R-:W-:Y:S01]  /*3df0*/  ISETP.GE.AND P5, PT, R12, RZ, PT ;  /* 0x000000ff0c00720c */ /* 0x000fe20003fa6270 */
[----:B0-----:R-:W-:Y:S01]  /*3e00*/  IMAD.MOV.U32 R0, RZ, RZ, R6 ;  /* 0x000000ffff007224 */ /* 0x001fe200078e0006 */
[----:B------:R-:W-:Y:S01]  /*3e10*/  IABS R12, R7 ;  /* 0x00000007000c7213 */ /* 0x000fe20000000000 */
[----:B------:R-:W-:Y:S01]  /*3e20*/  IMAD.HI.U32 R6, R3, R19, RZ ;  /* 0x0000001303067227 */ /* 0x000fe200078e00ff */
[----:B------:R-:W-:-:S03]  /*3e30*/  LOP3.LUT R15, R10, 0x6e, RZ, 0xfc, !PT ;  /* 0x0000006e0a0f7812 */ /* 0x000fc600078efcff */
[----:B------:R-:W-:Y:S01]  /*3e40*/  @!P1 IMAD.MOV R0, RZ, RZ, -R0 ;  /* 0x000000ffff009224 */ /* 0x000fe200078e0a00 */
[C---:B------:R-:W-:Y:S01]  /*3e50*/  ISETP.GT.U32.AND P1, PT, R2.reuse, R21, PT ;  /* 0x000000150200720c */ /* 0x040fe20003f24070 */
[----:B------:R-:W-:Y:S01]  /*3e60*/  IMAD.MOV R6, RZ, RZ, -R6 ;  /* 0x000000ffff067224 */ /* 0x000fe200078e0a06 */
[----:B------:R-:W-:Y:S01]  /*3e70*/  IABS R20, R15 ;  /* 0x0000000f00147213 */ /* 0x000fe20000000000 */
[----:B------:R-:W-:Y:S01]  /*3e80*/  @!P6 IMAD.IADD R9, R9, 0x1, -R2 ;  /* 0x000000010909e824 */ /* 0x000fe200078e0a02 */
[----:B------:R0:W-:Y:S01]  /*3e90*/  STL [R1+0x18c], R0 ;  /* 0x00018c0001007387 */ /* 0x0001e20000100800 */
[----:B------:R-:W-:Y:S01]  /*3ea0*/  IMAD R19, R2, R6, R19 ;  /* 0x0000000602137224 */ /* 0x000fe200078e0213 */
[----:B------:R-:W-:Y:S01]  /*3eb0*/  LOP3.LUT R6, R10, 0x76, RZ, 0xfc, !PT ;  /* 0x000000760a067812 */ /* 0x000fe200078efcff */
[----:B------:R-:W-:Y:S01]  /*3ec0*/  IMAD.MOV.U32 R5, RZ, RZ, R9 ;  /* 0x000000ffff057224 */ /* 0x000fe200078e0009 */
[----:B------:R-:W-:Y:S01]  /*3ed0*/  ISETP.GE.AND P6, PT, R11, RZ, PT ;  /* 0x000000ff0b00720c */ /* 0x000fe20003fc6270 */
[----:B------:R-:W-:Y:S01]  /*3ee0*/  IMAD.HI.U32 R23, R3, R20, RZ ;  /* 0x0000001403177227 */ /* 0x000fe200078e00ff */
[----:B------:R-:W-:-:S02]  /*3ef0*/  IABS R11, R6 ;  /* 0x00000006000b7213 */ /* 0x000fc40000000000 */
[----:B------:R-:W-:Y:S01]  /*3f00*/  IABS R9, R13 ;  /* 0x0000000d00097213 */ /* 0x000fe20000000000 */
[----:B------:R-:W-:Y:S02]  /*3f10*/  @!P3 IMAD.MOV R5, RZ, RZ, -R5 ;  /* 0x000000ffff05b224 */ /* 0x000fe400078e0a05 */
[----:B0-----:R-:W-:Y:S02]  /*3f20*/  IMAD.MOV.U32 R0, RZ, RZ, R4 ;  /* 0x000000ffff007224 */ /* 0x001fe400078e0004 */
[----:B------:R-:W-:-:S04]  /*3f30*/  IMAD.HI.U32 R4, R3, R18, RZ ;  /* 0x0000001203047227 */ /* 0x000fc800078e00ff */
[----:B------:R-:W-:Y:S01]  /*3f40*/  @!P2 IMAD.MOV R0, RZ, RZ, -R0 ;  /* 0x000000ffff00a224 */ /* 0x000fe200078e0a00 */
[C---:B------:R-:W-:Y:S01]  /*3f50*/  ISETP.GT.U32.AND P2, PT, R2.reuse, R8, PT ;  /* 0x000000080200720c */ /* 0x040fe20003f44070 */
[----:B------:R-:W-:Y:S02]  /*3f60*/  IMAD.MOV R4, RZ, RZ, -R4 ;  /* 0x000000ffff047224 */ /* 0x000fe400078e0a04 */
[----:B------:R-:W-:Y:S01]  /*3f70*/  @!P1 IMAD.IADD R21, R21, 0x1, -R2 ;  /* 0x0000000115159824 */ /* 0x000fe200078e0a02 */
[----:B------:R0:W-:Y:S01]  /*3f80*/  STL [R1+0x190], R0 ;  /* 0x0001900001007387 */ /* 0x0001e20000100800 */
[C---:B------:R-:W-:Y:S02]  /*3f90*/  IMAD R18, R2.reuse, R4, R18 ;  /* 0x0000000402127224 */ /* 0x040fe400078e0212 */
[----:B------:R-:W-:Y:S01]  /*3fa0*/  IMAD.HI.U32 R4, R3, R12, RZ ;  /* 0x0000000c03047227 */ /* 0x000fe200078e00ff */
[C---:B------:R-:W-:Y:S01]  /*3fb0*/  ISETP.GT.U32.AND P1, PT, R2.reuse, R21, PT ;  /* 0x000000150200720c */ /* 0x040fe20003f24070 */
[----:B------:R-:W-:Y:S01]  /*3fc0*/  STL [R1+0x17c], R5 ;  /* 0x00017c0501007387 */ /* 0x000fe20000100800 */
[----:B------:R-:W-:Y:S01]  /*3fd0*/  ISETP.GT.U32.AND P3, PT, R2, R18, PT ;  /* 0x000000120200720c */ /* 0x000fe20003f64070 */
[----:B------:R-:W-:-:S02]  /*3fe0*/  IMAD.MOV R4, RZ, RZ, -R4 ;  /* 0x000000ffff047224 */ /* 0x000fc400078e0a04 */
[----:B------:R-:W-:Y:S01]  /*3ff0*/  @!P2 IMAD.IADD R8, R8, 0x1, -R2 ;  /* 0x000000010808a824 */ /* 0x000fe200078e0a02 */
[C---:B------:R-:W-:Y:S01]  /*4000*/  ISETP.GT.U32.AND P2, PT, R2.reuse, R19, PT ;  /* 0x000000130200720c */ /* 0x040fe20003f44070 */
[----:B------:R-:W-:Y:S02]  /*4010*/  IMAD R12, R2, R4, R12 ;  /* 0x00000004020c7224 */ /* 0x000fe400078e020c */
[----:B------:R-:W-:-:S04]  /*4020*/  IMAD.HI.U32 R4, R3, R11, RZ ;  /* 0x0000000b03047227 */ /* 0x000fc800078e00ff */
[----:B0-----:R-:W-:Y:S01]  /*4030*/  IMAD.MOV.U32 R0, RZ, RZ, R8 ;  /* 0x000000ffff007224 */ /* 0x001fe200078e0008 */
[----:B------:R-:W-:Y:S01]  /*4040*/  IABS R8, R16 ;  /* 0x0000001000087213 */ /* 0x000fe20000000000 */
[----:B------:R-:W-:Y:S02]  /*4050*/  @!P3 IMAD.IADD R18, R18, 0x1, -R2 ;  /* 0x000000011212b824 */ /* 0x000fe400078e0a02 */
[----:B------:R-:W-:Y:S02]  /*4060*/  IMAD.MOV R4, RZ, RZ, -R4 ;  /* 0x000000ffff047224 */ /* 0x000fe400078e0a04 */
[----:B------:R-:W-:Y:S01]  /*4070*/  @!P2 IMAD.IADD R19, R19, 0x1, -R2 ;  /* 0x000000011313a824 */ /* 0x000fe200078e0a02 */
[C---:B------:R-:W-:Y:S01]  /*4080*/  ISETP.GT.U32.AND P3, PT, R2.reuse, R18, PT ;  /* 0x000000120200720c */ /* 0x040fe20003f64070 */
[----:B------:R-:W-:Y:S01]  /*4090*/  @!P0 IMAD.MOV R0, RZ, RZ, -R0 ;  /* 0x000000ffff008224 */ /* 0x000fe200078e0a00 */
[----:B------:R-:W-:Y:S01]  /*40a0*/  ISETP.GE.AND P0, PT, R7, RZ, PT ;  /* 0x000000ff0700720c */ /* 0x000fe20003f06270 */
[C---:B------:R-:W-:Y:S01]  /*40b0*/  IMAD R11, R2.reuse, R4, R11 ;  /* 0x00000004020b7224 */ /* 0x040fe200078e020b */
[----:B------:R-:W-:Y:S01]  /*40c0*/  ISETP.GT.U32.AND P2, PT, R2, R19, PT ;  /* 0x000000130200720c */ /* 0x000fe20003f44070 */
[----:B------:R-:W-:Y:S01]  /*40d0*/  IMAD.HI.U32 R7, R3, R9, RZ ;  /* 0x0000000903077227 */ /* 0x000fe200078e00ff */
[----:B------:R0:W-:Y:S01]  /*40e0*/  STL [R1+0x188], R0 ;  /* 0x0001880001007387 */ /* 0x0001e20000100800 */
[----:B------:R-:W-:-:S02]  /*40f0*/  IABS R4, R17 ;  /* 0x0000001100047213 */ /* 0x000fc40000000000 */
[----:B------:R-:W-:Y:S01]  /*4100*/  @!P1 IMAD.IADD R21, R21, 0x1, -R2 ;  /* 0x0000000115159824 */ /* 0x000fe200078e0a02 */
[----:B------:R-:W-:Y:S01]  /*4110*/  ISETP.GE.AND P1, PT, R6, RZ, PT ;  /* 0x000000ff0600720c */ /* 0x000fe20003f26270 */
[----:B------:R-:W-:-:S04]  /*4120*/  IMAD.HI.U32 R6, R3, R8, RZ ;  /* 0x0000000803067227 */ /* 0x000fc800078e00ff */
[--C-:B------:R-:W-:Y:S01]  /*4130*/  @!P3 IMAD.IADD R18, R18, 0x1, -R2.reuse ;  /* 0x000000011212b824 */ /* 0x100fe200078e0a02 */
[C---:B------:R-:W-:Y:S01]  /*4140*/  ISETP.GT.U32.AND P3, PT, R2.reuse, R11, PT ;  /* 0x0000000b0200720c */ /* 0x040fe20003f64070 */
[----:B------:R-:W-:Y:S01]  /*4150*/  @!P2 IMAD.IADD R19, R19, 0x1, -R2 ;  /* 0x000000011313a824 */ /* 0x000fe200078e0a02 */
[C---:B------:R-:W-:Y:S01]  /*4160*/  ISETP.GT.U32.AND P2, PT, R2.reuse, R12, PT ;  /* 0x0000000c0200720c */ /* 0x040fe20003f44070 */
[----:B------:R-:W-:Y:S02]  /*4170*/  IMAD.MOV R7, RZ, RZ, -R7 ;  /* 0x000000ffff077224 */ /* 0x000fe400078e0a07 */
[----:B------:R-:W-:Y:S02]  /*4180*/  IMAD.MOV R6, RZ, RZ, -R6 ;  /* 0x000000ffff067224 */ /* 0x000fe400078e0a06 */
[----:B------:R-:W-:Y:S01]  /*4190*/  IMAD R9, R2, R7, R9 ;  /* 0x0000000702097224 */ /* 0x000fe200078e0209 */
[----:B------:R-:W-:Y:S01]  /*41a0*/  LOP3.LUT R7, R10, 0x6a, RZ, 0xfc, !PT ;  /* 0x0000006a0a077812 */ /* 0x000fe200078efcff */
[----:B------:R-:W-:Y:S01]  /*41b0*/  IMAD R8, R2, R6, R8 ;  /* 0x0000000602087224 */ /* 0x000fe200078e0208 */
[----:B------:R-:W-:Y:S01]  /*41c0*/  LOP3.LUT R6, R10, 0x6c, RZ, 0xfc, !PT ;  /* 0x0000006c0a067812 */ /* 0x000fe200078efcff */
[----:B0-----:R-:W-:Y:S01]  /*41d0*/  IMAD.MOV.U32 R0, RZ, RZ, R21 ;  /* 0x000000ffff007224 */ /* 0x001fe200078e0015 */
[----:B------:R-:W-:Y:S01]  /*41e0*/  IABS R21, R7 ;  /* 0x0000000700157213 */ /* 0x000fe20000000000 */
[--C-:B------:R-:W-:Y:S01]  /*41f0*/  @!P3 IMAD.IADD R11, R11, 0x1, -R2.reuse ;  /* 0x000000010b0bb824 */ /* 0x100fe200078e0a02 */
[----:B------:R-:W-:Y:S01]  /*4200*/  ISETP.GT.U32.AND P3, PT, R2, R8, PT ;  /* 0x000000080200720c */ /* 0x000fe20003f64070 */
[----:B------:R-:W-:Y:S01]  /*4210*/  @!P2 IMAD.IADD R12, R12, 0x1, -R2 ;  /* 0x000000010c0ca824 */ /* 0x000fe200078e0a02 */
[C---:B------:R-:W-:Y:S01]  /*4220*/  ISETP.GT.U32.AND P2, PT, R2.reuse, R9, PT ;  /* 0x000000090200720c */ /* 0x040fe20003f44070 */
[----:B------:R-:W-:Y:S01]  /*4230*/  IMAD.MOV R23, RZ, RZ, -R23 ;  /* 0x000000ffff177224 */ /* 0x000fe200078e0a17 */
[----:B------:R-:W-:Y:S01]  /*4240*/  IABS R22, R6 ;  /* 0x0000000600167213 */ /* 0x000fe20000000000 */
[----:B------:R-:W-:Y:S01]  /*4250*/  @!P4 IMAD.MOV R0, RZ, RZ, -R0 ;  /* 0x000000ffff00c224 */ /* 0x000fe200078e0a00 */
[C---:B------:R-:W-:Y:S01]  /*4260*/  ISETP.GT.U32.AND P4, PT, R2.reuse, R12, PT ;  /* 0x0000000c0200720c */ /* 0x040fe20003f84070 */
[----:B------:R-:W-:-:S02]  /*4270*/  IMAD R20, R2, R23, R20 ;  /* 0x0000001702147224 */ /* 0x000fc400078e0214 */
[----:B------:R-:W-:Y:S01]  /*4280*/  IMAD.HI.U32 R23, R3, R22, RZ ;  /* 0x0000001603177227 */ /* 0x000fe200078e00ff */
[----:B------:R0:W-:Y:S03]  /*4290*/  STL [R1+0x14c], R0 ;  /* 0x00014c0001007387 */ /* 0x0001e60000100800 */
[--C-:B------:R-:W-:Y:S02]  /*42a0*/  @!P3 IMAD.IADD R8, R8, 0x1, -R2.reuse ;  /* 0x000000010808b824 */ /* 0x100fe400078e0a02 */
[----:B------:R-:W-:Y:S01]  /*42b0*/  @!P2 IMAD.IADD R9, R9, 0x1, -R2 ;  /* 0x000000010909a824 */ /* 0x000fe200078e0a02 */
[C---:B------:R-:W-:Y:S01]  /*42c0*/  ISETP.GT.U32.AND P2, PT, R2.reuse, R11, PT ;  /* 0x0000000b0200720c */ /* 0x040fe20003f44070 */
[----:B------:R-:W-:Y:S02]  /*42d0*/  IMAD.MOV R23, RZ, RZ, -R23 ;  /* 0x000000ffff177224 */ /* 0x000fe400078e0a17 */
[----:B------:R-:W-:Y:S01]  /*42e0*/  IMAD.HI.U32 R24, R3, R4, RZ ;  /* 0x0000000403187227 */ /* 0x000fe200078e00ff */
[----:B------:R-:W-:-:S03]  /*42f0*/  ISETP.GT.U32.AND P3, PT, R2, R9, PT ;  /* 0x000000090200720c */ /* 0x000fc60003f64070 */
[----:B0-----:R-:W-:Y:S02]  /*4300*/  IMAD.MOV.U32 R0, RZ, RZ, R19 ;  /* 0x000000ffff007224 */ /* 0x001fe400078e0013 */
[C---:B------:R-:W-:Y:S02]  /*4310*/  IMAD R19, R2.reuse, R23, R22 ;  /* 0x0000001702137224 */ /* 0x040fe400078e0216 */
[----:B------:R-:W-:Y:S01]  /*4320*/  @!P5 IMAD.MOV R0, RZ, RZ, -R0 ;  /* 0x000000ffff00d224 */ /* 0x000fe200078e0a00 */
[----:B------:R-:W-:Y:S01]  /*4330*/  ISETP.GT.U32.AND P5, PT, R2, R8, PT ;  /* 0x000000080200720c */ /* 0x000fe20003fa4070 */
[----:B------:R-:W-:Y:S02]  /*4340*/  IMAD.MOV R24, RZ, RZ, -R24 ;  /* 0x000000ffff187224 */ /* 0x000fe400078e0a18 */
[--C-:B------:R-:W-:Y:S01]  /*4350*/  @!P4 IMAD.IADD R12, R12, 0x1, -R2.reuse ;  /* 0x000000010c0cc824 */ /* 0x100fe200078e0a02 */
[----:B------:R0:W-:Y:S01]  /*4360*/  STL [R1+0x13c], R0 ;  /* 0x00013c0001007387 */ /* 0x0001e20000100800 */
[----:B------:R-:W-:Y:S01]  /*4370*/  @!P3 IMAD.IADD R9, R9, 0x1, -R2 ;  /* 0x000000010909b824 */ /* 0x000fe200078e0a02 */
[C---:B------:R-:W-:Y:S01]  /*4380*/  ISETP.GT.U32.AND P3, PT, R2.reuse, R19, PT ;  /* 0x000000130200720c */ /* 0x040fe20003f64070 */
[C---:B------:R-:W-:Y:S01]  /*4390*/  IMAD R4, R2.reuse, R24, R4 ;  /* 0x0000001802047224 */ /* 0x040fe200078e0204 */
[----:B------:R-:W-:Y:S01]  /*43a0*/  ISETP.GT.U32.AND P4, PT, R2, R20, PT ;  /* 0x000000140200720c */ /* 0x000fe20003f84070 */
[----:B------:R-:W-:Y:S01]  /*43b0*/  @!P2 IMAD.IADD R11, R11, 0x1, -R2 ;  /* 0x000000010b0ba824 */ /* 0x000fe200078e0a02 */
[----:B------:R-:W-:Y:S01]  /*43c0*/  ISETP.GE.AND P2, PT, R13, RZ, PT ;  /* 0x000000ff0d00720c */ /* 0x000fe20003f46270 */
[----:B------:R-:W-:Y:S01]  /*43d0*/  IMAD.MOV.U32 R5, RZ, RZ, R12 ;  /* 0x000000ffff057224 */ /* 0x000fe200078e000c */
[----:B------:R-:W-:Y:S01]  /*43e0*/  LOP3.LUT R13, R10, 0x68, RZ, 0xfc, !PT ;  /* 0x000000680a0d7812 */ /* 0x000fe200078efcff */
[----:B------:R-:W-:Y:S01]  /*43f0*/  @!P5 IMAD.IADD R8, R8, 0x1, -R2 ;  /* 0x000000010808d824 */ /* 0x000fe200078e0a02 */
[----:B------:R-:W-:Y:S01]  /*4400*/  ISETP.GE.AND P5, PT, R16, RZ, PT ;  /* 0x000000ff1000720c */ /* 0x000fe20003fa6270 */
[----:B0-----:R-:W-:Y:S01]  /*4410*/  IMAD.MOV.U32 R0, RZ, RZ, R18 ;  /* 0x000000ffff007224 */ /* 0x001fe200078e0012 */
[----:B------:R-:W-:Y:S01]  /*4420*/  IABS R16, R13 ;  /* 0x0000000d00107213 */ /* 0x000fe20000000000 */
[----:B------:R-:W-:-:S04]  /*4430*/  IMAD.HI.U32 R18, R3, R21, RZ ;  /* 0x0000001503127227 */ /* 0x000fc800078e00ff */
[----:B------:R-:W-:Y:S01]  /*4440*/  @!P6 IMAD.MOV R0, RZ, RZ, -R0 ;  /* 0x000000ffff00e224 */ /* 0x000fe200078e0a00 */
[----:B------:R-:W-:Y:S01]  /*4450*/  ISETP.GT.U32.AND P6, PT, R2, R4, PT ;  /* 0x000000040200720c */ /* 0x000fe20003fc4070 */
[----:B------:R-:W-:Y:S02]  /*4460*/  @!P3 IMAD.IADD R19, R19, 0x1, -R2 ;  /* 0x000000011313b824 */ /* 0x000fe400078e0a02 */
[----:B------:R-:W-:Y:S01]  /*4470*/  @!P0 IMAD.MOV R5, RZ, RZ, -R5 ;  /* 0x000000ffff058224 */ /* 0x000fe200078e0a05 */
[----:B------:R0:W-:Y:S01]  /*4480*/  STL [R1+0x128], R0 ;  /* 0x0001280001007387 */ /* 0x0001e20000100800 */
[----:B------:R-:W-:Y:S02]  /*4490*/  IMAD.MOV R18, RZ, RZ, -R18 ;  /* 0x000000ffff127224 */ /* 0x000fe400078e0a12 */
[----:B------:R-:W-:Y:S01]  /*44a0*/  IMAD.HI.U32 R12, R3, R16, RZ ;  /* 0x00000010030c7227 */ /* 0x000fe200078e00ff */
[----:B------:R1:W-:Y:S03]  /*44b0*/  STL [R1+0xf8], R5 ;  /* 0x0000f80501007387 */ /* 0x0003e60000100800 */
[--C-:B------:R-:W-:Y:S01]  /*44c0*/  @!P4 IMAD.IADD R20, R20, 0x1, -R2.reuse ;  /* 0x000000011414c824 */ /* 0x100fe200078e0a02 */
[----:B------:R-:W-:Y:S01]  /*44d0*/  ISETP.GE.AND P4, PT, R15, RZ, PT ;  /* 0x000000ff0f00720c */ /* 0x000fe20003f86270 */
[----:B------:R-:W-:Y:S01]  /*44e0*/  @!P6 IMAD.IADD R4, R4, 0x1, -R2 ;  /* 0x000000010404e824 */ /* 0x000fe200078e0a02 */
[----:B------:R-:W-:Y:S01]  /*44f0*/  ISETP.GE.AND P6, PT, R17, RZ, PT ;  /* 0x000000ff1100720c */ /* 0x000fe20003fc6270 */
[----:B0-----:R-:W-:Y:S01]  /*4500*/  IMAD.MOV.U32 R0, RZ, RZ, R11 ;  /* 0x000000ffff007224 */ /* 0x001fe200078e000b */
[----:B------:R-:W-:Y:S01]  /*4510*/  LOP3.LUT R17, R10, 0x66, RZ, 0xfc, !PT ;  /* 0x000000660a117812 */ /* 0x000fe200078efcff */
[C---:B------:R-:W-:Y:S01]  /*4520*/  IMAD R15, R2.reuse, R18, R21 ;  /* 0x00000012020f7224 */ /* 0x040fe200078e0215 */
[C---:B------:R-:W-:Y:S01]  /*4530*/  ISETP.GT.U32.AND P0, PT, R2.reuse, R4, PT ;  /* 0x000000040200720c */ /* 0x040fe20003f04070 */
[----:B------:R-:W-:Y:S01]  /*4540*/  @!P1 IMAD.MOV R0, RZ, RZ, -R0 ;  /* 0x000000ffff009224 */ /* 0x000fe200078e0a00 */
[----:B------:R-:W-:Y:S01]  /*4550*/  ISETP.GT.U32.AND P1, PT, R2, R19, PT ;  /* 0x000000130200720c */ /* 0x000fe20003f24070 */
[----:B------:R-:W-:Y:S01]  /*4560*/  IMAD.MOV R12, RZ, RZ, -R12 ;  /* 0x000000ffff0c7224 */ /* 0x000fe200078e0a0c */
[----:B------:R-:W-:Y:S01]  /*4570*/  LOP3.LUT R11, R10, 0x64, RZ, 0xfc, !PT ;  /* 0x000000640a0b7812 */ /* 0x000fe200078efcff */
[----:B-1----:R-:W-:Y:S01]  /*4580*/  IMAD.MOV.U32 R5, RZ, RZ, R9 ;  /* 0x000000ffff057224 */ /* 0x002fe200078e0009 */
[----:B------:R0:W-:Y:S01]  /*4590*/  STL [R1+0xdc], R0 ;  /* 0x0000dc0001007387 */ /* 0x0001e20000100800 */
[----:B------:R-:W-:Y:S01]  /*45a0*/  IMAD R16, R2, R12, R16 ;  /* 0x0000000c02107224 */ /* 0x000fe200078e0210 */
[----:B------:R-:W-:Y:S01]  /*45b0*/  IABS R9, R11 ;  /* 0x0000000b00097213 */ /* 0x000fe20000000000 */
[----:B------:R-:W-:Y:S01]  /*45c0*/  @!P2 IMAD.MOV R5, RZ, RZ, -R5 ;  /* 0x000000ffff05a224 */ /* 0x000fe200078e0a05 */
[----:B------:R-:W-:-:S02]  /*45d0*/  ISETP.GE.AND P2, PT, R6, RZ, PT ;  /* 0x000000ff0600720c */ /* 0x000fc40003f46270 */
[----:B------:R-:W-:Y:S01]  /*45e0*/  IABS R6, R17 ;  /* 0x0000001100067213 */ /* 0x000fe20000000000 */
[--C-:B------:R-:W-:Y:S01]  /*45f0*/  @!P0 IMAD.IADD R4, R4, 0x1, -R2.reuse ;  /* 0x0000000104048824 */ /* 0x100fe200078e0a02 */
[----:B------:R-:W-:Y:S01]  /*4600*/  STL [R1+0x74], R5 ;  /* 0x0000740501007387 */ /* 0x000fe20000100800 */
[----:B------:R-:W-:Y:S01]  /*4610*/  @!P1 IMAD.IADD R19, R19, 0x1, -R2 ;  /* 0x0000000113139824 */ /* 0x000fe200078e0a02 */
[C---:B------:R-:W-:Y:S01]  /*4620*/  ISETP.GT.U32.AND P1, PT, R2.reuse, R16, PT ;  /* 0x000000100200720c */ /* 0x040fe20003f24070 */
[----:B0-----:R-:W-:Y:S01]  /*4630*/  IMAD.MOV.U32 R0, RZ, RZ, R8 ;  /* 0x000000ffff007224 */ /* 0x001fe200078e0008 */
[----:B------:R-:W-:Y:S01]  /*4640*/  ISETP.GE.AND P0, PT, R7, RZ, PT ;  /* 0x000000ff0700720c */ /* 0x000fe20003f06270 */
[----:B------:R-:W-:Y:S01]  /*4650*/  IMAD.HI.U32 R7, R3, R6, RZ ;  /* 0x0000000603077227 */ /* 0x000fe200078e00ff */
[----:B------:R-:W-:Y:S02]  /*4660*/  ISETP.GT.U32.AND P3, PT, R2, R20, PT ;  /* 0x000000140200720c */ /* 0x000fe40003f64070 */
[----:B------:R-:W-:Y:S01]  /*4670*/  LOP3.LUT R8, R10, 0x62, RZ, 0xfc, !PT ;  /* 0x000000620a087812 */ /* 0x000fe200078efcff */
[----:B------:R-:W-:Y:S01]  /*4680*/  @!P5 IMAD.MOV R0, RZ, RZ, -R0 ;  /* 0x000000ffff00d224 */ /* 0x000fe200078e0a00 */
[----:B------:R-:W-:Y:S01]  /*4690*/  ISETP.GT.U32.AND P5, PT, R2, R15, PT ;  /* 0x0000000f0200720c */ /* 0x000fe20003fa4070 */
[----:B------:R-:W-:Y:S01]  /*46a0*/  IMAD.MOV R7, RZ, RZ, -R7 ;  /* 0x000000ffff077224 */ /* 0x000fe200078e0a07 */
[----:B------:R-:W-:-:S02]  /*46b0*/  LOP3.LUT R12, R10, 0x5e, RZ, 0xfc, !PT ;  /* 0x0000005e0a0c7812 */ /* 0x000fc400078efcff */
[----:B------:R0:W-:Y:S01]  /*46c0*/  STL [R1+0xe0], R0 ;  /* 0x0000e00001007387 */ /* 0x0001e20000100800 */
[----:B------:R-:W-:Y:S02]  /*46d0*/  @!P1 IMAD.IADD R16, R16, 0x1, -R2 ;  /* 0x0000000110109824 */ /* 0x000fe400078e0a02 */
[C---:B------:R-:W-:Y:S02]  /*46e0*/  IMAD R6, R2.reuse, R7, R6 ;  /* 0x0000000702067224 */ /* 0x040fe400078e0206 */
[----:B------:R-:W-:Y:S01]  /*46f0*/  IMAD.HI.U32 R7, R3, R9, RZ ;  /* 0x0000000903077227 */ /* 0x000fe200078e00ff */
[----:B------:R-:W-:-:S03]  /*4700*/  ISETP.GT.U32.AND P1, PT, R2, R16, PT ;  /* 0x000000100200720c */ /* 0x000fc60003f24070 */
[----:B------:R-:W-:Y:S01]  /*4710*/  @!P5 IMAD.IADD R15, R15, 0x1, -R2 ;  /* 0x000000010f0fd824 */ /* 0x000fe200078e0a02 */
[----:B------:R-:W-:Y:S01]  /*4720*/  ISETP.GE.AND P5, PT, R17, RZ, PT ;  /* 0x000000ff1100720c */ /* 0x000fe20003fa6270 */
[----:B0-----:R-:W-:Y:S01]  /*4730*/  IMAD.MOV.U32 R0, RZ, RZ, R4 ;  /* 0x000000ffff007224 */ /* 0x001fe200078e0004 */
[----:B------:R-:W-:Y:S01]  /*4740*/  LOP3.LUT R4, R10, 0x60, RZ, 0xfc, !PT ;  /* 0x000000600a047812 */ /* 0x000fe200078efcff */
[----:B------:R-:W-:Y:S01]  /*4750*/  IMAD.MOV R7, RZ, RZ, -R7 ;  /* 0x000000ffff077224 */ /* 0x000fe200078e0a07 */
[----:B------:R-:W-:Y:S01]  /*4760*/  IABS R17, R12 ;  /* 0x0000000c00117213 */ /* 0x000fe20000000000 */
[----:B------:R-:W-:Y:S01]  /*4770*/  @!P6 IMAD.MOV R0, RZ, RZ, -R0 ;  /* 0x000000ffff00e224 */ /* 0x000fe200078e0a00 */
[C---:B------:R-:W-:Y:S01]  /*4780*/  ISETP.GT.U32.AND P6, PT, R2.reuse, R15, PT ;  /* 0x0000000f0200720c */ /* 0x040fe20003fc4070 */
[----:B------:R-:W-:Y:S01]  /*4790*/  IMAD R9, R2, R7, R9 ;  /* 0x0000000702097224 */ /* 0x000fe200078e0209 */
[----:B------:R-:W-:Y:S01]  /*47a0*/  IABS R18, R4 ;  /* 0x0000000400127213 */ /* 0x000fe20000000000 */
[--C-:B------:R-:W-:Y:S01]  /*47b0*/  @!P1 IMAD.IADD R16, R16, 0x1, -R2.reuse ;  /* 0x0000000110109824 */ /* 0x100fe200078e0a02 */
[----:B------:R0:W-:Y:S01]  /*47c0*/  STL [R1+0xec], R0 ;  /* 0x0000ec0001007387 */ /* 0x0001e20000100800 */
[----:B------:R-:W-:Y:S01]  /*47d0*/  @!P3 IMAD.IADD R20, R20, 0x1, -R2 ;  /* 0x000000011414b824 */ /* 0x000fe200078e0a02 */
[----:B------:R-:W-:Y:S01]  /*47e0*/  ISETP.GT.U32.AND P1, PT, R2, R9, PT ;  /* 0x000000090200720c */ /* 0x000fe20003f24070 */
[----:B------:R-:W-:Y:S01]  /*47f0*/  IMAD.HI.U32 R22, R3, R18, RZ ;  /* 0x0000001203167227 */ /* 0x000fe200078e00ff */
[----:B------:R-:W-:-:S02]  /*4800*/  ISETP.GE.AND P3, PT, R13, RZ, PT ;  /* 0x000000ff0d00720c */ /* 0x000fc40003f66270 */
[----:B------:R-:W-:Y:S01]  /*4810*/  IABS R13, R8 ;  /* 0x00000008000d7213 */ /* 0x000fe20000000000 */
[----:B------:R-:W-:Y:S01]  /*4820*/  IMAD.HI.U32 R21, R3, R17, RZ ;  /* 0x0000001103157227 */ /* 0x000fe200078e00ff */
[----:B------:R-:W-:-:S03]  /*4830*/  LOP3.LUT R7, R10, 0x5c, RZ, 0xfc, !PT ;  /* 0x0000005c0a077812 */ /* 0x000fc600078efcff */
[----:B------:R-:W-:Y:S01]  /*4840*/  @!P6 IMAD.IADD R15, R15, 0x1, -R2 ;  /* 0x000000010f0fe824 */ /* 0x000fe200078e0a02 */
[----:B------:R-:W-:Y:S01]  /*4850*/  ISETP.GT.U32.AND P6, PT, R2, R6, PT ;  /* 0x000000060200720c */ /* 0x000fe20003fc4070 */
[----:B------:R-:W-:-:S04]  /*4860*/  IMAD.HI.U32 R23, R3, R13, RZ ;  /* 0x0000000d03177227 */ /* 0x000fc800078e00ff */
[----:B------:R-:W-:Y:S02]  /*4870*/  IMAD.MOV R23, RZ, RZ, -R23 ;  /* 0x000000ffff177224 */ /* 0x000fe400078e0a17 */
[----:B------:R-:W-:Y:S02]  /*4880*/  @!P1 IMAD.IADD R9, R9, 0x1, -R2 ;  /* 0x0000000109099824 */ /* 0x000fe400078e0a02 */
[----:B------:R-:W-:Y:S02]  /*4890*/  IMAD.MOV R22, RZ, RZ, -R22 ;  /* 0x000000ffff167224 */ /* 0x000fe400078e0a16 */
[----:B0-----:R-:W-:Y:S02]  /*48a0*/  IMAD.MOV.U32 R0, RZ, RZ, R19 ;  /* 0x000000ffff007224 */ /* 0x001fe400078e0013 */
[----:B------:R-:W-:Y:S01]  /*48b0*/  @!P6 IMAD.IADD R6, R6, 0x1, -R2 ;  /* 0x000000010606e824 */ /* 0x000fe200078e0a02 */
[----:B------:R-:W-:Y:S01]  /*48c0*/  ISETP.GE.AND P6, PT, R11, RZ, PT ;  /* 0x000000ff0b00720c */ /* 0x000fe20003fc6270 */
[C---:B------:R-:W-:Y:S01]  /*48d0*/  IMAD R11, R2.reuse, R23, R13 ;  /* 0x00000017020b7224 */ /* 0x040fe200078e020d */
[----:B------:R-:W-:Y:S01]  /*48e0*/  IABS R13, R7 ;  /* 0x00000007000d7213 */ /* 0x000fe20000000000 */
[----:B------:R-:W-:Y:S01]  /*48f0*/  IMAD.MOV R21, RZ, RZ, -R21 ;  /* 0x000000ffff157224 */ /* 0x000fe200078e0a15 */
[C---:B------:R-:W-:Y:S01]  /*4900*/  ISETP.GT.U32.AND P1, PT, R2.reuse, R6, PT ;  /* 0x000000060200720c */ /* 0x040fe20003f24070 */
[----:B------:R-:W-:-:S02]  /*4910*/  IMAD R18, R2, R22, R18 ;  /* 0x0000001602127224 */ /* 0x000fc400078e0212 */
[----:B------:R-:W-:Y:S01]  /*4920*/  @!P2 IMAD.MOV R0, RZ, RZ, -R0 ;  /* 0x000000ffff00a224 */ /* 0x000fe200078e0a00 */
[C---:B------:R-:W-:Y:S01]  /*4930*/  ISETP.GT.U32.AND P2, PT, R2.reuse, R11, PT ;  /* 0x0000000b0200720c */ /* 0x040fe20003f44070 */
[C---:B------:R-:W-:Y:S02]  /*4940*/  IMAD R17, R2.reuse, R21, R17 ;  /* 0x0000001502117224 */ /* 0x040fe400078e0211 */
[----:B------:R-:W-:Y:S01]  /*4950*/  @!P0 IMAD.MOV R15, RZ, RZ, -R15 ;  /* 0x000000ffff0f8224 */ /* 0x000fe200078e0a0f */
[----:B------:R-:W-:Y:S01]  /*4960*/  ISETP.GT.U32.AND P0, PT, R2, R18, PT ;  /* 0x000000120200720c */ /* 0x000fe20003f04070 */
[----:B------:R-:W-:Y:S02]  /*4970*/  IMAD.MOV.U32 R5, RZ, RZ, R20 ;  /* 0x000000ffff057224 */ /* 0x000fe400078e0014 */
[----:B------:R-:W-:Y:S01]  /*4980*/  @!P3 IMAD.MOV R16, RZ, RZ, -R16 ;  /* 0x000000ffff10b224 */ /* 0x000fe200078e0a10 */
[----:B------:R-:W-:Y:S01]  /*4990*/  ISETP.GE.AND P3, PT, R8, RZ, PT ;  /* 0x000000ff0800720c */ /* 0x000fe20003f66270 */
[--C-:B------:R-:W-:Y:S01]  /*49a0*/  @!P1 IMAD.IADD R6, R6, 0x1, -R2.reuse ;  /* 0x0000000106069824 */ /* 0x100fe200078e0a02 */
[C---:B------:R-:W-:Y:S01]  /*49b0*/  ISETP.GT.U32.AND P1, PT, R2.reuse, R17, PT ;  /* 0x000000110200720c */ /* 0x040fe20003f24070 */
[----:B------:R-:W-:Y:S01]  /*49c0*/  @!P4 IMAD.MOV R5, RZ, RZ, -R5 ;  /* 0x000000ffff05c224 */ /* 0x000fe200078e0a05 */
[----:B------:R-:W-:Y:S01]  /*49d0*/  ISETP.GT.U32.AND P4, PT, R2, R9, PT ;  /* 0x000000090200720c */ /* 0x000fe20003f84070 */
[----:B------:R-:W-:Y:S01]  /*49e0*/  @!P2 IMAD.IADD R11, R11, 0x1, -R2 ;  /* 0x000000010b0ba824 */ /* 0x000fe200078e0a02 */
[----:B------:R-:W-:Y:S01]  /*49f0*/  LOP3.LUT R8, R10, 0x5a, RZ, 0xfc, !PT ;  /* 0x0000005a0a087812 */ /* 0x000fe200078efcff */
[----:B------:R-:W-:Y:S01]  /*4a00*/  IMAD.HI.U32 R19, R3, R13, RZ ;  /* 0x0000000d03137227 */ /* 0x000fe200078e00ff */
[----:B------:R-:W-:Y:S01]  /*4a10*/  STL [R1+0x6c], R5 ;  /* 0x00006c0501007387 */ /* 0x000fe20000100800 */
[----:B------:R-:W-:-:S02]  /*4a20*/  ISETP.GE.AND P2, PT, R12, RZ, PT ;  /* 0x000000ff0c00720c */ /* 0x000fc40003f46270 */
[----:B------:R-:W-:Y:S01]  /*4a30*/  IABS R20, R8 ;  /* 0x0000000800147213 */ /* 0x000fe20000000000 */
[--C-:B------:R-:W-:Y:S01]  /*4a40*/  @!P0 IMAD.IADD R18, R18, 0x1, -R2.reuse ;  /* 0x0000000112128824 */ /* 0x100fe200078e0a02 */
[----:B------:R0:W-:Y:S01]  /*4a50*/  STL [R1], R0 ;  /* 0x0000000001007387 */ /* 0x0001e20000100800 */
[C---:B------:R-:W-:Y:S01]  /*4a60*/  ISETP.GT.U32.AND P0, PT, R2.reuse, R11, PT ;  /* 0x0000000b0200720c */ /* 0x040fe20003f04070 */
[----:B------:R-:W-:Y:S02]  /*4a70*/  @!P1 IMAD.IADD R17, R17, 0x1, -R2 ;  /* 0x0000000111119824 */ /* 0x000fe400078e0a02 */
[----:B------:R-:W-:Y:S01]  /*4a80*/  IMAD.MOV R19, RZ, RZ, -R19 ;  /* 0x000000ffff137224 */ /* 0x000fe200078e0a13 */
[----:B------:R-:W-:Y:S01]  /*4a90*/  STL [R1+0x754], R15 ;  /* 0x0007540f01007387 */ /* 0x000fe20000100800 */
[----:B------:R-:W-:Y:S01]  /*4aa0*/  IMAD.MOV.U32 R12, RZ, RZ, R20 ;  /* 0x000000ffff0c7224 */ /* 0x000fe200078e0014 */
[----:B------:R-:W-:Y:S01]  /*4ab0*/  ISETP.GT.U32.AND P1, PT, R2, R17, PT ;  /* 0x000000110200720c */ /* 0x000fe20003f24070 */
[----:B------:R-:W-:Y:S01]  /*4ac0*/  @!P4 IMAD.IADD R9, R9, 0x1, -R2 ;  /* 0x000000010909c824 */ /* 0x000fe200078e0a02 */
[----:B------:R-:W-:Y:S01]  /*4ad0*/  ISETP.GE.AND P4, PT, R4, RZ, PT ;  /* 0x000000ff0400720c */ /* 0x000fe20003f86270 */
[----:B0-----:R-:W-:Y:S01]  /*4ae0*/  IMAD.MOV.U32 R0, RZ, RZ, R6 ;  /* 0x000000ffff007224 */ /* 0x001fe200078e0006 */
[----:B------:R0:W-:Y:S01]  /*4af0*/  STL [R1+0x758], R16 ;  /* 0x0007581001007387 */ /* 0x0001e20000100800 */
[----:B------:R-:W-:Y:S01]  /*4b00*/  IMAD R4, R2, R19, R13 ;  /* 0x0000001302047224 */ /* 0x000fe200078e020d */
[----:B------:R-:W-:Y:S01]  /*4b10*/  LOP3.LUT R6, R10, 0x58, RZ, 0xfc, !PT ;  /* 0x000000580a067812 */ /* 0x000fe200078efcff */
[----:B------:R-:W-:Y:S01]  /*4b20*/  @!P5 IMAD.MOV R0, RZ, RZ, -R0 ;  /* 0x000000ffff00d224 */ /* 0x000fe200078e0a00 */
[----:B------:R-:W-:Y:S01]  /*4b30*/  ISETP.GT.U32.AND P5, PT, R2, R18, PT ;  /* 0x000000120200720c */ /* 0x000fe20003fa4070 */
[----:B------:R-:W-:Y:S01]  /*4b40*/  IMAD.HI.U32 R13, R3, R12, RZ ;  /* 0x0000000c030d7227 */ /* 0x000fe200078e00ff */
[----:B------:R-:W-:-:S02]  /*4b50*/  IABS R20, R6 ;  /* 0x0000000600147213 */ /* 0x000fc40000000000 */
[----:B------:R1:W-:Y:S01]  /*4b60*/  STL [R1+0x9c], R0 ;  /* 0x00009c0001007387 */ /* 0x0003e20000100800 */
[----:B------:R-:W-:Y:S01]  /*4b70*/  IMAD.MOV R13, RZ, RZ, -R13 ;  /* 0x000000ffff0d7224 */ /* 0x000fe200078e0a0d */
[----:B0-----:R-:W-:Y:S01]  /*4b80*/  LOP3.LUT R16, R10, 0x6, RZ, 0xfc, !PT ;  /* 0x000000060a107812 */ /* 0x001fe200078efcff */
[----:B------:R-:W-:Y:S01]  /*4b90*/  @!P0 IMAD.IADD R11, R11, 0x1, -R2 ;  /* 0x000000010b0b8824 */ /* 0x000fe200078e0a02 */
[----:B------:R-:W-:Y:S01]  /*4ba0*/  ISETP.GE.AND P0, PT, R7, RZ, PT ;  /* 0x000000ff0700720c */ /* 0x000fe20003f06270 */
[----:B------:R-:W-:Y:S01]  /*4bb0*/  IMAD R7, R2, R13, R12 ;  /* 0x0000000d02077224 */ /* 0x000fe200078e020c */
[C---:B------:R-:W-:Y:S01]  /*4bc0*/  LOP3.LUT R12, R10.reuse, 0x56, RZ, 0xfc, !PT ;  /* 0x000000560a0c7812 */ /* 0x040fe200078efcff */
[----:B------:R-:W-:Y:S01]  /*4bd0*/  @!P1 IMAD.IADD R17, R17, 0x1, -R2 ;  /* 0x0000000111119824 */ /* 0x000fe200078e0a02 */
[----:B------:R-:W-:Y:S01]  /*4be0*/  LOP3.LUT R15, R10, 0x4, RZ, 0xfc, !PT ;  /* 0x000000040a0f7812 */ /* 0x000fe200078efcff */
[----:B------:R-:W-:Y:S01]  /*4bf0*/  IMAD.MOV.U32 R5, RZ, RZ, R11 ;  /* 0x000000ffff057224 */ /* 0x000fe200078e000b */
[----:B------:R-:W-:Y:S01]  /*4c00*/  ISETP.GT.U32.AND P1, PT, R2, R7, PT ;  /* 0x000000070200720c */ /* 0x000fe20003f24070 */
[----:B-1----:R-:W-:Y:S01]  /*4c10*/  IMAD.MOV.U32 R0, RZ, RZ, R9 ;  /* 0x000000ffff007224 */ /* 0x002fe200078e0009 */
[----:B------:R-:W-:Y:S01]  /*4c20*/  IABS R21, R12 ;  /* 0x0000000c00157213 */ /* 0x000fe20000000000 */
[----:B------:R-:W-:-:S04]  /*4c30*/  IMAD.HI.U32 R9, R3, R20, RZ ;  /* 0x0000001403097227 */ /* 0x000fc800078e00ff */
[----:B------:R-:W-:Y:S01]  /*4c40*/  @!P6 IMAD.MOV R0, RZ, RZ, -R0 ;  /* 0x000000ffff00e224 */ /* 0x000fe200078e0a00 */
[C---:B------:R-:W-:Y:S01]  /*4c50*/  ISETP.GT.U32.AND P6, PT, R2.reuse, R4, PT ;  /* 0x000000040200720c */ /* 0x040fe20003fc4070 */
[----:B------:R-:W-:Y:S02]  /*4c60*/  IMAD.MOV R9, RZ, RZ, -R9 ;  /* 0x000000ffff097224 */ /* 0x000fe400078e0a09 */
[----:B------:R-:W-:Y:S01]  /*4c70*/  IMAD.HI.U32 R11, R3, R21, RZ ;  /* 0x00000015030b7227 */ /* 0x000fe200078e00ff */
[----:B------:R0:W-:Y:S03]  /*4c80*/  STL [R1+0xd8], R0 ;  /* 0x0000d80001007387 */ /* 0x0001e60000100800 */
[----:B------:R-:W-:Y:S02]  /*4c90*/  @!P1 IMAD.IADD R7, R7, 0x1, -R2 ;  /* 0x0000000107079824 */ /* 0x000fe400078e0a02 */
[----:B------:R-:W-:-:S02]  /*4ca0*/  IMAD R20, R2, R9, R20 ;  /* 0x0000000902147224 */ /* 0x000fc400078e0214 */
[----:B------:R-:W-:Y:S02]  /*4cb0*/  IMAD.MOV R11, RZ, RZ, -R11 ;  /* 0x000000ffff0b7224 */ /* 0x000fe400078e0a0b */
[--C-:B------:R-:W-:Y:S01]  /*4cc0*/  @!P6 IMAD.IADD R4, R4, 0x1, -R2.reuse ;  /* 0x000000010404e824 */ /* 0x100fe200078e0a02 */
[----:B------:R-:W-:Y:S01]  /*4cd0*/  ISETP.GE.AND P6, PT, R6, RZ, PT ;  /* 0x000000ff0600720c */ /* 0x000fe20003fc6270 */
[----:B------:R-:W-:Y:S01]  /*4ce0*/  @!P5 IMAD.IADD R18, R18, 0x1, -R2 ;  /* 0x000000011212d824 */ /* 0x000fe200078e0a02 */
[----:B------:R-:W-:Y:S01]  /*4cf0*/  ISETP.GE.AND P5, PT, R8, RZ, PT ;  /* 0x000000ff0800720c */ /* 0x000fe20003fa6270 */
[----:B------:R-:W-:Y:S01]  /*4d00*/  @!P3 IMAD.MOV R5, RZ, RZ, -R5 ;  /* 0x000000ffff05b224 */ /* 0x000fe200078e0a05 */
[C---:B------:R-:W-:Y:S01]  /*4d10*/  ISETP.GT.U32.AND P1, PT, R2.reuse, R4, PT ;  /* 0x000000040200720c */ /* 0x040fe20003f24070 */
[C---:B------:R-:W-:Y:S01]  /*4d20*/  IMAD R21, R2.reuse, R11, R21 ;  /* 0x0000000b02157224 */ /* 0x040fe200078e0215 */
[----:B------:R-:W-:Y:S01]  /*4d30*/  ISETP.GT.U32.AND P3, PT, R2, R20, PT ;  /* 0x000000140200720c */ /* 0x000fe20003f64070 */
[----:B0-----:R-:W-:Y:S01]  /*4d40*/  IMAD.MOV.U32 R0, RZ, RZ, R18 ;  /* 0x000000ffff007224 */ /* 0x001fe200078e0012 */
[C---:B------:R-:W-:Y:S01]  /*4d50*/  LOP3.LUT R8, R10.reuse, 0x52, RZ, 0xfc, !PT ;  /* 0x000000520a087812 */ /* 0x040fe200078efcff */
[----:B------:R-:W-:Y:S01]  /*4d60*/  STL [R1+0xc0], R5 ;  /* 0x0000c00501007387 */ /* 0x000fe20000100800 */
[----:B------:R-:W-:Y:S01]  /*4d70*/  LOP3.LUT R6, R10, 0x54, RZ, 0xfc, !PT ;  /* 0x000000540a067812 */ /* 0x000fe200078efcff */
[----:B------:R-:W-:Y:S01]  /*4d80*/  @!P4 IMAD.MOV R0, RZ, RZ, -R0 ;  /* 0x000000ffff00c224 */ /* 0x000fe200078e0a00 */
[----:B------:R-:W-:-:S02]  /*4d90*/  ISETP.GT.U32.AND P4, PT, R2, R7, PT ;  /* 0x000000070200720c */ /* 0x000fc40003f84070 */
[----:B------:R-:W-:Y:S02]  /*4da0*/  IABS R13, R8 ;  /* 0x00000008000d7213 */ /* 0x000fe40000000000 */
[----:B------:R0:W-:Y:S01]  /*4db0*/  STL [R1+0xa0], R0 ;  /* 0x0000a00001007387 */ /* 0x0001e20000100800 */
[--C-:B------:R-:W-:Y:S01]  /*4dc0*/  @!P1 IMAD.IADD R4, R4, 0x1, -R2.reuse ;  /* 0x0000000104049824 */ /* 0x100fe200078e0a02 */
[----:B------:R-:W-:Y:S01]  /*4dd0*/  ISETP.GT.U32.AND P1, PT, R2, R21, PT ;  /* 0x000000150200720c */ /* 0x000fe20003f24070 */
[----:B------:R-:W-:Y:S01]  /*4de0*/  @!P3 IMAD.IADD R20, R20, 0x1, -R2 ;  /* 0x000000011414b824 */ /* 0x000fe200078e0a02 */
[----:B------:R-:W-:Y:S02]  /*4df0*/  IABS R9, R6 ;  /* 0x0000000600097213 */ /* 0x000fe40000000000 */
[----:B------:R-:W-:-:S03]  /*4e00*/  ISETP.GE.AND P3, PT, R8, RZ, PT ;  /* 0x000000ff0800720c */ /* 0x000fc60003f66270 */
[----:B------:R-:W-:Y:S01]  /*4e10*/  @!P4 IMAD.IADD R7, R7, 0x1, -R2 ;  /* 0x000000010707c824 */ /* 0x000fe200078e0a02 */
[----:B------:R-:W-:Y:S01]  /*4e20*/  ISETP.GE.AND P4, PT, R6, RZ, PT ;  /* 0x000000ff0600720c */ /* 0x000fe20003f86270 */
[----:B0-----:R-:W-:Y:S01]  /*4e30*/  IMAD.MOV.U32 R0, RZ, RZ, R17 ;  /* 0x000000ffff007224 */ /* 0x001fe200078e0011 */
[----:B------:R-:W-:Y:S01]  /*4e40*/  LOP3.LUT R17, R10, 0x4e, RZ, 0xfc, !PT ;  /* 0x0000004e0a117812 */ /* 0x000fe200078efcff */
[----:B------:R-:W-:-:S03]  /*4e50*/  IMAD.HI.U32 R11, R3, R9, RZ ;  /* 0x00000009030b7227 */ /* 0x000fc600078e00ff */
[----:B------:R-:W-:Y:S01]  /*4e60*/  IABS R18, R17 ;  /* 0x0000001100127213 */ /* 0x000fe20000000000 */
[----:B------:R-:W-:Y:S01]  /*4e70*/  @!P2 IMAD.MOV R0, RZ, RZ, -R0 ;  /* 0x000000ffff00a224 */ /* 0x000fe200078e0a00 */
[----:B------:R-:W-:Y:S01]  /*4e80*/  ISETP.GE.AND P2, PT, R12, RZ, PT ;  /* 0x000000ff0c00720c */ /* 0x000fe20003f46270 */
[----:B------:R-:W-:Y:S01]  /*4e90*/  @!P1 IMAD.IADD R21, R21, 0x1, -R2 ;  /* 0x0000000115159824 */ /* 0x000fe200078e0a02 */
[----:B------:R-:W-:Y:S01]  /*4ea0*/  ISETP.GT.U32.AND P1, PT, R2, R20, PT ;  /* 0x000000140200720c */ /* 0x000fe20003f24070 */
[----:B------:R-:W-:Y:S01]  /*4eb0*/  IMAD.HI.U32 R12, R3, R13, RZ ;  /* 0x0000000d030c7227 */ /* 0x000fe200078e00ff */
[----:B------:R0:W-:Y:S03]  /*4ec0*/  STL [R1+0xa4], R0 ;  /* 0x0000a40001007387 */ /* 0x0001e60000100800 */
[----:B------:R-:W-:Y:S02]  /*4ed0*/  IMAD.MOV R6, RZ, RZ, -R12 ;  /* 0x000000ffff067224 */ /* 0x000fe400078e0a0c */
[----:B------:R-:W-:-:S02]  /*4ee0*/  IMAD.MOV R11, RZ, RZ, -R11 ;  /* 0x000000ffff0b7224 */ /* 0x000fc400078e0a0b */
[----:B------:R-:W-:Y:S01]  /*4ef0*/  IMAD R13, R2, R6, R13 ;  /* 0x00000006020d7224 */ /* 0x000fe200078e020d */
[----:B------:R-:W-:Y:S01]  /*4f00*/  LOP3.LUT R6, R10, 0x4c, RZ, 0xfc, !PT ;  /* 0x0000004c0a067812 */ /* 0x000fe200078efcff */
[----:B------:R-:W-:Y:S01]  /*4f10*/  IMAD R8, R2, R11, R9 ;  /* 0x0000000b02087224 */ /* 0x000fe200078e0209 */
[C---:B------:R-:W-:Y:S01]  /*4f20*/  LOP3.LUT R9, R10.reuse, 0x50, RZ, 0xfc, !PT ;  /* 0x000000500a097812 */ /* 0x040fe200078efcff */
[----:B0-----:R-:W-:Y:S01]  /*4f30*/  IMAD.MOV.U32 R0, RZ, RZ, R4 ;  /* 0x000000ffff007224 */ /* 0x001fe200078e0004 */
[----:B------:R-:W-:Y:S01]  /*4f40*/  LOP3.LUT R4, R10, 0x4a, RZ, 0xfc, !PT ;  /* 0x0000004a0a047812 */ /* 0x000fe200078efcff */
[----:B------:R-:W-:Y:S01]  /*4f50*/  @!P1 IMAD.IADD R20, R20, 0x1, -R2 ;  /* 0x0000000114149824 */ /* 0x000fe200078e0a02 */
[C---:B------:R-:W-:Y:S01]  /*4f60*/  ISETP.GT.U32.AND P1, PT, R2.reuse, R13, PT ;  /* 0x0000000d0200720c */ /* 0x040fe20003f24070 */
[----:B------:R-:W-:Y:S01]  /*4f70*/  @!P0 IMAD.MOV R0, RZ, RZ, -R0 ;  /* 0x000000ffff008224 */ /* 0x000fe200078e0a00 */
[----:B------:R-:W-:Y:S02]  /*4f80*/  ISETP.GT.U32.AND P0, PT, R2, R21, PT ;  /* 0x000000150200720c */ /* 0x000fe40003f04070 */
[----:B------:R-:W-:-:S02]  /*4f90*/  IABS R12, R9 ;  /* 0x00000009000c7213 */ /* 0x000fc40000000000 */
[----:B------:R0:W-:Y:S01]  /*4fa0*/  STL [R1+0xac], R0 ;  /* 0x0000ac0001007387 */ /* 0x0001e20000100800 */
[----:B------:R-:W-:Y:S02]  /*4fb0*/  IABS R11, R4 ;  /* 0x00000004000b7213 */ /* 0x000fe40000000000 */
[----:B------:R-:W-:-:S04]  /*4fc0*/  IMAD.HI.U32 R19, R3, R12, RZ ;  /* 0x0000000c03137227 */ /* 0x000fc800078e00ff */
[--C-:B------:R-:W-:Y:S02]  /*4fd0*/  @!P1 IMAD.IADD R13, R13, 0x1, -R2.reuse ;  /* 0x000000010d0d9824 */ /* 0x100fe400078e0a02 */
[----:B------:R-:W-:Y:S01]  /*4fe0*/  @!P0 IMAD.IADD R21, R21, 0x1, -R2 ;  /* 0x0000000115158824 */ /* 0x000fe200078e0a02 */
[----:B------:R-:W-:Y:S01]  /*4ff0*/  ISETP.GE.AND P0, PT, R9, RZ, PT ;  /* 0x000000ff0900720c */ /* 0x000fe20003f06270 */
[----:B0-----:R-:W-:Y:S01]  /*5000*/  IMAD.MOV.U32 R0, RZ, RZ, R7 ;  /* 0x000000ffff007224 */ /* 0x001fe200078e0007 */
[----:B------:R-:W-:Y:S01]  /*5010*/  IABS R7, R6 ;  /* 0x0000000600077213 */ /* 0x000fe20000000000 */
[----:B------:R-:W-:Y:S01]  /*5020*/  IMAD.MOV R19, RZ, RZ, -R19 ;  /* 0x000000ffff137224 */ /* 0x000fe200078e0a13 */
[C---:B------:R-:W-:Y:S01]  /*5030*/  ISETP.GT.U32.AND P1, PT, R2.reuse, R13, PT ;  /* 0x0000000d0200720c */ /* 0x040fe20003f24070 */
[----:B------:R-:W-:Y:S01]  /*5040*/  @!P5 IMAD.MOV R0, RZ, RZ, -R0 ;  /* 0x000000ffff00d224 */ /* 0x000fe200078e0a00 */
[----:B------:R-:W-:Y:S01]  /*5050*/  ISETP.GT.U32.AND P5, PT, R2, R8, PT ;  /* 0x000000080200720c */ /* 0x000fe20003fa4070 */
[----:B------:R-:W-:-:S03]  /*5060*/  IMAD.HI.U32 R9, R3, R7, RZ ;  /* 0x0000000703097227 */ /* 0x000fc600078e00ff */
[----:B------:R0:W-:Y:S01]  /*5070*/  STL [R1+0xa8], R0 ;  /* 0x0000a80001007387 */ /* 0x0001e20000100800 */
[----:B------:R-:W-:Y:S02]  /*5080*/  IMAD R12, R2, R19, R12 ;  /* 0x00000013020c7224 */ /* 0x000fe400078e020c */
[----:B------:R-:W-:Y:S02]  /*5090*/  IMAD.MOV R9, RZ, RZ, -R9 ;  /* 0x000000ffff097224 */ /* 0x000fe400078e0a09 */
[----:B------:R-:W-:-:S04]  /*50a0*/  IMAD.HI.U32 R19, R3, R18, RZ ;  /* 0x0000001203137227 */ /* 0x000fc800078e00ff */
[----:B------:R-:W-:Y:S01]  /*50b0*/  @!P5 IMAD.IADD R8, R8, 0x1, -R2 ;  /* 0x000000010808d824 */ /* 0x000fe200078e0a02 */
[----:B------:R-:W-:Y:S01]  /*50c0*/  ISETP.GT.U32.AND P5, PT, R2, R12, PT ;  /* 0x0000000c0200720c */ /* 0x000fe20003fa4070 */
[----:B0-----:R-:W-:Y:S02]  /*50d0*/  IMAD.MOV.U32 R0, RZ, RZ, R20 ;  /* 0x000000ffff007224 */ /* 0x001fe400078e0014 */
[----:B------:R-:W-:-:S04]  /*50e0*/  IMAD.HI.U32 R20, R3, R11, RZ ;  /* 0x0000000b03147227 */ /* 0x000fc800078e00ff */
[----:B------:R-:W-:Y:S01]  /*50f0*/  @!P6 IMAD.MOV R0, RZ, RZ, -R0 ;  /* 0x000000ffff00e224 */ /* 0x000fe200078e0a00 */
[C---:B------:R-:W-:Y:S01]  /*5100*/  ISETP.GT.U32.AND P6, PT, R2.reuse, R8, PT ;  /* 0x000000080200720c */ /* 0x040fe20003fc4070 */
[----:B------:R-:W-:Y:S01]  /*5110*/  IMAD R7, R2, R9, R7 ;  /* 0x0000000902077224 */ /* 0x000fe200078e0207 */
[----:B------:R-:W-:Y:S01]  /*5120*/  LOP3.LUT R9, R10, 0x48, RZ, 0xfc, !PT ;  /* 0x000000480a097812 */ /* 0x000fe200078efcff */
[--C-:B------:R-:W-:Y:S01]  /*5130*/  @!P1 IMAD.IADD R13, R13, 0x1, -R2.reuse ;  /* 0x000000010d0d9824 */ /* 0x100fe200078e0a02 */
[----:B------:R0:W-:Y:S01]  /*5140*/  STL [R1+0x98], R0 ;  /* 0x0000980001007387 */ /* 0x0001e20000100800 */
[----:B------:R-:W-:Y:S01]  /*5150*/  IMAD.MOV R19, RZ, RZ, -R19 ;  /* 0x000000ffff137224 */ /* 0x000fe200078e0a13 */
[----:B------:R-:W-:Y:S01]  /*5160*/  ISETP.GT.U32.AND P1, PT, R2, R7, PT ;  /* 0x000000070200720c */ /* 0x000fe20003f24070 */
[----:B------:R-:W-:Y:S02]  /*5170*/  @!P5 IMAD.IADD R12, R12, 0x1, -R2 ;  /* 0x000000010c0cd824 */ /* 0x000fe400078e0a02 */
[----:B------:R-:W-:-:S03]  /*5180*/  IMAD R18, R2, R19, R18 ;  /* 0x0000001302127224 */ /* 0x000fc600078e0212 */
[----:B------:R-:W-:Y:S01]  /*5190*/  ISETP.GT.U32.AND P5, PT, R2, R12, PT ;  /* 0x0000000c0200720c */ /* 0x000fe20003fa4070 */
[----:B------:R-:W-:Y:S01]  /*51a0*/  @!P6 IMAD.IADD R8, R8, 0x1, -R2 ;  /* 0x000000010808e824 */ /* 0x000fe200078e0a02 */
[C---:B------:R-:W-:Y:S01]  /*51b0*/  ISETP.GT.U32.AND P6, PT, R2.reuse, R18, PT ;  /* 0x000000120200720c */ /* 0x040fe20003fc4070 */
[----:B0-----:R-:W-:Y:S02]  /*51c0*/  IMAD.MOV.U32 R0, RZ, RZ, R21 ;  /* 0x000000ffff007224 */ /* 0x001fe400078e0015 */
[----:B------:R-:W-:Y:S02]  /*51d0*/  IMAD.MOV.U32 R5, RZ, RZ, R8 ;  /* 0x000000ffff057224 */ /* 0x000fe400078e0008 */
[----:B------:R-:W-:Y:S01]  /*51e0*/  @!P2 IMAD.MOV R0, RZ, RZ, -R0 ;  /* 0x000000ffff00a224 */ /* 0x000fe200078e0a00 */
[----:B------:R-:W-:Y:S01]  /*51f0*/  ISETP.GE.AND P2, PT, R17, RZ, PT ;  /* 0x000000ff1100720c */ /* 0x000fe20003f46270 */
[----:B------:R-:W-:Y:S02]  /*5200*/  IMAD.MOV R17, RZ, RZ, -R20 ;  /* 0x000000ffff117224 */ /* 0x000fe400078e0a14 */
[--C-:B------:R-:W-:Y:S01]  /*5210*/  @!P1 IMAD.IADD R7, R7, 0x1, -R2.reuse ;  /* 0x0000000107079824 */ /* 0x100fe200078e0a02 */
[----:B------:R0:W-:Y:S01]  /*5220*/  STL [R1+0x80], R0 ;  /* 0x0000800001007387 */ /* 0x0001e20000100800 */
[C---:B------:R-:W-:Y:S01]  /*5230*/  IMAD R11, R2.reuse, R17, R11 ;  /* 0x00000011020b7224 */ /* 0x040fe200078e020b */
[----:B------:R-:W-:Y:S01]  /*5240*/  IABS R17, R9 ;  /* 0x0000000900117213 */ /* 0x000fe20000000000 */
[----:B------:R-:W-:Y:S01]  /*5250*/  @!P4 IMAD.MOV R5, RZ, RZ, -R5 ;  /* 0x000000ffff05c224 */ /* 0x000fe200078e0a05 */
[----:B------:R-:W-:Y:S01]  /*5260*/  ISETP.GT.U32.AND P1, PT, R2, R7, PT ;  /* 0x000000070200720c */ /* 0x000fe20003f24070 */
[--C-:B------:R-:W-:Y:S01]  /*5270*/  @!P6 IMAD.IADD R18, R18, 0x1, -R2.reuse ;  /* 0x000000011212e824 */ /* 0x100fe200078e0a02 */
[----:B------:R-:W-:Y:S01]  /*5280*/  ISETP.GE.AND P4, PT, R6, RZ, PT ;  /* 0x000000ff0600720c */ /* 0x000fe20003f86270 */
[----:B------:R-:W-:Y:S01]  /*5290*/  IMAD.MOV.U32 R8, RZ, RZ, R17 ;  /* 0x000000ffff087224 */ /* 0x000fe200078e0011 */
[----:B------:R-:W-:Y:S01]  /*52a0*/  STL [R1+0x84], R5 ;  /* 0x0000840501007387 */ /* 0x000fe20000100800 */
[----:B------:R-:W-:Y:S01]  /*52b0*/  @!P5 IMAD.IADD R12, R12, 0x1, -R2 ;  /* 0x000000010c0cd824 */ /* 0x000fe200078e0a02 */
[----:B------:R-:W-:Y:S01]  /*52c0*/  ISETP.GE.AND P5, PT, R4, RZ, PT ;  /* 0x000000ff0400720c */ /* 0x000fe20003fa6270 */
[----:B0-----:R-:W-:Y:S01]  /*52d0*/  IMAD.MOV.U32 R0, RZ, RZ, R13 ;  /* 0x000000ffff007224 */ /* 0x001fe200078e000d */
[----:B------:R-:W-:Y:S01]  /*52e0*/  LOP3.LUT R13, R10, 0x46, RZ, 0xfc, !PT ;  /* 0x000000460a0d7812 */ /* 0x000fe200078efcff */
[----:B------:R-:W-:Y:S01]  /*52f0*/  IMAD.HI.U32 R6, R3, R8, RZ ;  /* 0x0000000803067227 */ /* 0x000fe200078e00ff */
[----:B------:R-:W-:-:S02]  /*5300*/  ISETP.GT.U32.AND P6, PT, R2, R18, PT ;  /* 0x000000120200720c */ /* 0x000fc40003fc4070 */
[----:B------:R-:W-:Y:S01]  /*5310*/  IABS R17, R13 ;  /* 0x0000000d00117213 */ /* 0x000fe20000000000 */
[----:B------:R-:W-:Y:S01]  /*5320*/  @!P3 IMAD.MOV R0, RZ, RZ, -R0 ;  /* 0x000000ffff00b224 */ /* 0x000fe200078e0a00 */
[----:B------:R-:W-:Y:S01]  /*5330*/  ISETP.GT.U32.AND P3, PT, R2, R11, PT ;  /* 0x0000000b0200720c */ /* 0x000fe20003f64070 */
[----:B------:R-:W-:Y:S01]  /*5340*/  IMAD.MOV R4, RZ, RZ, -R6 ;  /* 0x000000ffff047224 */ /* 0x000fe200078e0a06 */
[----:B------:R-:W-:Y:S01]  /*5350*/  LOP3.LUT R6, R10, 0x44, RZ, 0xfc, !PT ;  /* 0x000000440a067812 */ /* 0x000fe200078efcff */
[----:B------:R-:W-:Y:S01]  /*5360*/  IMAD.HI.U32 R19, R3, R17, RZ ;  /* 0x0000001103137227 */ /* 0x000fe200078e00ff */
[----:B------:R0:W-:Y:S03]  /*5370*/  STL [R1+0x90], R0 ;  /* 0x0000900001007387 */ /* 0x0001e60000100800 */
[----:B------:R-:W-:Y:S02]  /*5380*/  IMAD.MOV R19, RZ, RZ, -R19 ;  /* 0x000000ffff137224 */ /* 0x000fe400078e0a13 */
[----:B------:R-:W-:Y:S01]  /*5390*/  @!P1 IMAD.IADD R7, R7, 0x1, -R2 ;  /* 0x0000000107079824 */ /* 0x000fe200078e0a02 */
[----:B------:R-:W-:Y:S01]  /*53a0*/  ISETP.GE.AND P1, PT, R13, RZ, PT ;  /* 0x000000ff0d00720c */ /* 0x000fe20003f26270 */
[----:B------:R-:W-:Y:S01]  /*53b0*/  IMAD R8, R2, R4, R8 ;  /* 0x0000000402087224 */ /* 0x000fe200078e0208 */
[----:B------:R-:W-:Y:S01]  /*53c0*/  IABS R4, R6 ;  /* 0x0000000600047213 */ /* 0x000fe20000000000 */
[----:B------:R-:W-:-:S02]  /*53d0*/  @!P3 IMAD.IADD R11, R11, 0x1, -R2 ;  /* 0x000000010b0bb824 */ /* 0x000fc400078e0a02 */
[----:B0-----:R-:W-:Y:S02]  /*53e0*/  IMAD.MOV.U32 R0, RZ, RZ, R12 ;  /* 0x000000ffff007224 */ /* 0x001fe400078e000c */
[C---:B------:R-:W-:Y:S01]  /*53f0*/  IMAD R13, R2.reuse, R19, R17 ;  /* 0x00000013020d7224 */ /* 0x040fe200078e0211 */
[C---:B------:R-:W-:Y:S01]  /*5400*/  ISETP.GT.U32.AND P3, PT, R2.reuse, R11, PT ;  /* 0x0000000b0200720c */ /* 0x040fe20003f64070 */
[----:B------:R-:W-:Y:S01]  /*5410*/  @!P0 IMAD.MOV R0, RZ, RZ, -R0 ;  /* 0x000000ffff008224 */ /* 0x000fe200078e0a00 */
[----:B------:R-:W-:Y:S01]  /*5420*/  ISETP.GT.U32.AND P0, PT, R2, R8, PT ;  /* 0x000000080200720c */ /* 0x000fe20003f04070 */
[----:B------:R-:W-:Y:S01]  /*5430*/  @!P6 IMAD.IADD R18, R18, 0x1, -R2 ;  /* 0x000000011212e824 */ /* 0x000fe200078e0a02 */
[----:B------:R-:W-:Y:S01]  /*5440*/  ISETP.GE.AND P6, PT, R9, RZ, PT ;  /* 0x000000ff0900720c */ /* 0x000fe20003fc6270 */
[----:B------:R-:W-:Y:S01]  /*5450*/  IMAD.HI.U32 R12, R3, R4, RZ ;  /* 0x00000004030c7227 */ /* 0x000fe200078e00ff */
[----:B------:R-:W-:Y:S01]  /*5460*/  LOP3.LUT R9, R10, 0x42, RZ, 0xfc, !PT ;  /* 0x000000420a097812 */ /* 0x000fe200078efcff */
[----:B------:R0:W-:Y:S02]  /*5470*/  STL [R1+0x94], R0 ;  /* 0x0000940001007387 */ /* 0x0001e40000100800 */
[----:B------:R-:W-:Y:S01]  /*5480*/  IMAD.MOV.U32 R5, RZ, RZ, R7 ;  /* 0x000000ffff057224 */ /* 0x000fe200078e0007 */
[----:B------:R-:W-:Y:S01]  /*5490*/  IABS R17, R9 ;  /* 0x0000000900117213 */ /* 0x000fe20000000000 */
[----:B------:R-:W-:-:S02]  /*54a0*/  IMAD.MOV R12, RZ, RZ, -R12 ;  /* 0x000000ffff0c7224 */ /* 0x000fc400078e0a0c */
[--C-:B------:R-:W-:Y:S01]  /*54b0*/  @!P3 IMAD.IADD R11, R11, 0x1, -R2.reuse ;  /* 0x000000010b0bb824 */ /* 0x100fe200078e0a02 */
[----:B------:R-:W-:Y:S01]  /*54c0*/  ISETP.GT.U32.AND P3, PT, R2, R13, PT ;  /* 0x0000000d0200720c */ /* 0x000fe20003f64070 */
[----:B------:R-:W-:Y:S01]  /*54d0*/  @!P0 IMAD.IADD R8, R8, 0x1, -R2 ;  /* 0x0000000108088824 */ /* 0x000fe200078e0a02 */
[----:B------:R-:W-:Y:S01]  /*54e0*/  ISETP.GE.AND P0, PT, R6, RZ, PT ;  /* 0x000000ff0600720c */ /* 0x000fe20003f06270 */
[----:B------:R-:W-:Y:S02]  /*54f0*/  IMAD.MOV.U32 R6, RZ, RZ, R17 ;  /* 0x000000ffff067224 */ /* 0x000fe400078e0011 */
[----:B------:R-:W-:Y:S01]  /*5500*/  IMAD R4, R2, R12, R4 ;  /* 0x0000000c02047224 */ /* 0x000fe200078e0204 */
[----:B------:R-:W-:Y:S01]  /*5510*/  LOP3.LUT R12, R10, 0x40, RZ, 0xfc, !PT ;  /* 0x000000400a0c7812 */ /* 0x000fe200078efcff */
[----:B------:R-:W-:-:S04]  /*5520*/  IMAD.HI.U32 R7, R3, R6, RZ ;  /* 0x0000000603077227 */ /* 0x000fc800078e00ff */
[----:B------:R-:W-:Y:S02]  /*5530*/  IMAD.MOV R7, RZ, RZ, -R7 ;  /* 0x000000ffff077224 */ /* 0x000fe400078e0a07 */
[----:B------:R-:W-:Y:S02]  /*5540*/  @!P3 IMAD.IADD R13, R13, 0x1, -R2 ;  /* 0x000000010d0db824 */ /* 0x000fe400078e0a02 */
[----:B0-----:R-:W-:Y:S01]  /*5550*/  IMAD.MOV.U32 R0, RZ, RZ, R18 ;  /* 0x000000ffff007224 */ /* 0x001fe200078e0012 */
[----:B------:R-:W-:Y:S01]  /*5560*/  LOP3.LUT R18, R10, 0x3a, RZ, 0xfc, !PT ;  /* 0x0000003a0a127812 */ /* 0x000fe200078efcff */
[----:B------:R-:W-:Y:S01]  /*5570*/  @!P4 IMAD.MOV R5, RZ, RZ, -R5 ;  /* 0x000000ffff05c224 */ /* 0x000fe200078e0a05 */
[C---:B------:R-:W-:Y:S01]  /*5580*/  ISETP.GT.U32.AND P3, PT, R2.reuse, R13, PT ;  /* 0x0000000d0200720c */ /* 0x040fe20003f64070 */
[C---:B------:R-:W-:Y:S01]  /*5590*/  IMAD R6, R2.reuse, R7, R6 ;  /* 0x0000000702067224 */ /* 0x040fe200078e0206 */
[C---:B------:R-:W-:Y:S01]  /*55a0*/  ISETP.GT.U32.AND P4, PT, R2.reuse, R4, PT ;  /* 0x000000040200720c */ /* 0x040fe20003f84070 */
[----:B------:R-:W-:Y:S01]  /*55b0*/  @!P2 IMAD.MOV R0, RZ, RZ, -R0 ;  /* 0x000000ffff00a224 */ /* 0x000fe200078e0a00 */
[----:B------:R-:W-:-:S02]  /*55c0*/  ISETP.GT.U32.AND P2, PT, R2, R8, PT ;  /* 0x000000080200720c */ /* 0x000fc40003f44070 */
[----:B------:R-:W-:Y:S02]  /*55d0*/  LOP3.LUT R7, R10, 0x3c, RZ, 0xfc, !PT ;  /* 0x0000003c0a077812 */ /* 0x000fe400078efcff */
[----:B------:R0:W-:Y:S02]  /*55e0*/  STL [R1+0x88], R0 ;  /* 0x0000880001007387 */ /* 0x0001e40000100800 */
[----:B------:R-:W-:Y:S02]  /*55f0*/  IABS R17, R7 ;  /* 0x0000000700117213 */ /* 0x000fe40000000000 */
[----:B------:R1:W-:Y:S01]  /*5600*/  STL [R1+0x8c], R5 ;  /* 0x00008c0501007387 */ /* 0x0003e20000100800 */
[--C-:B------:R-:W-:Y:S01]  /*5610*/  @!P3 IMAD.IADD R13, R13, 0x1, -R2.reuse ;  /* 0x000000010d0db824 */ /* 0x100fe200078e0a02 */
[----:B------:R-:W-:Y:S01]  /*5620*/  ISETP.GT.U32.AND P3, PT, R2, R6, PT ;  /* 0x000000060200720c */ /* 0x000fe20003f64070 */
[--C-:B------:R-:W-:Y:S02]  /*5630*/  @!P4 IMAD.IADD R4, R4, 0x1, -R2.reuse ;  /* 0x000000010404c824 */ /* 0x100fe400078e0a02 */
[----:B------:R-:W-:Y:S01]  /*5640*/  @!P2 IMAD.IADD R8, R8, 0x1, -R2 ;  /* 0x000000010808a824 */ /* 0x000fe200078e0a02 */
[----:B------:R-:W-:Y:S01]  /*5650*/  ISETP.GE.AND P2, PT, R12, RZ, PT ;  /* 0x000000ff0c00720c */ /* 0x000fe20003f46270 */
[----:B0-----:R-:W-:Y:S01]  /*5660*/  IMAD.MOV.U32 R0, RZ, RZ, R11 ;  /* 0x000000ffff007224 */ /* 0x001fe200078e000b */
[----:B------:R-:W-:-:S02]  /*5670*/  IABS R11, R12 ;  /* 0x0000000c000b7213 */ /* 0x000fc40000000000 */
[----:B------:R-:W-:Y:S01]  /*5680*/  ISETP.GT.U32.AND P4, PT, R2, R4, PT ;  /* 0x000000040200720c */ /* 0x000fe20003f84070 */
[----:B------:R-:W-:Y:S01]  /*5690*/  @!P5 IMAD.MOV R0, RZ, RZ, -R0 ;  /* 0x000000ffff00d224 */ /* 0x000fe200078e0a00 */
[----:B------:R-:W-:Y:S01]  /*56a0*/  ISETP.GE.AND P5, PT, R9, RZ, PT ;  /* 0x000000ff0900720c */ /* 0x000fe20003fa6270 */
[C---:B------:R-:W-:Y:S01]  /*56b0*/  IMAD.HI.U32 R12, R3.reuse, R11, RZ ;  /* 0x0000000b030c7227 */ /* 0x040fe200078e00ff */
[----:B------:R-:W-:Y:S02]  /*56c0*/  LOP3.LUT R9, R10, 0x3e, RZ, 0xfc, !PT ;  /* 0x0000003e0a097812 */ /* 0x000fe400078efcff */
[----:B------:R0:W-:Y:S01]  /*56d0*/  STL [R1+0xf0], R0 ;  /* 0x0000f00001007387 */ /* 0x0001e20000100800 */
[----:B------:R-:W-:Y:S01]  /*56e0*/  @!P3 IMAD.IADD R6, R6, 0x1, -R2 ;  /* 0x000000010606b824 */ /* 0x000fe200078e0a02 */
[----:B------:R-:W-:Y:S01]  /*56f0*/  IABS R19, R9 ;  /* 0x0000000900137213 */ /* 0x000fe20000000000 */
[----:B-1----:R-:W-:Y:S02]  /*5700*/  IMAD.MOV.U32 R5, RZ, RZ, R8 ;  /* 0x000000ffff057224 */ /* 0x002fe400078e0008 */
[----:B------:R-:W-:Y:S01]  /*5710*/  IMAD.MOV R12, RZ, RZ, -R12 ;  /* 0x000000ffff0c7224 */ /* 0x000fe200078e0a0c */
[----:B------:R-:W-:Y:S01]  /*5720*/  ISETP.GT.U32.AND P3, PT, R2, R6, PT ;  /* 0x000000060200720c */ /* 0x000fe20003f64070 */
[----:B------:R-:W-:-:S04]  /*5730*/  IMAD.HI.U32 R8, R3, R19, RZ ;  /* 0x0000001303087227 */ /* 0x000fc800078e00ff */
[----:B------:R-:W-:Y:S01]  /*5740*/  @!P6 IMAD.MOV R5, RZ, RZ, -R5 ;  /* 0x000000ffff05e224 */ /* 0x000fe200078e0a05 */
[----:B------:R-:W-:Y:S01]  /*5750*/  ISETP.GE.AND P6, PT, R9, RZ, PT ;  /* 0x000000ff0900720c */ /* 0x000fe20003fc6270 */
[----:B------:R-:W-:Y:S01]  /*5760*/  IMAD R9, R2, R12, R11 ;  /* 0x0000000c02097224 */ /* 0x000fe200078e020b */
[----:B------:R-:W-:Y:S01]  /*5770*/  LOP3.LUT R12, R10, 0x36, RZ, 0xfc, !PT ;  /* 0x000000360a0c7812 */ /* 0x000fe200078efcff */
[----:B------:R-:W-:Y:S01]  /*5780*/  IMAD.MOV R8, RZ, RZ, -R8 ;  /* 0x000000ffff087224 */ /* 0x000fe200078e0a08 */
[----:B------:R-:W-:Y:S01]  /*5790*/  STL [R1+0xe8], R5 ;  /* 0x0000e80501007387 */ /* 0x000fe20000100800 */
[--C-:B------:R-:W-:Y:S01]  /*57a0*/  @!P4 IMAD.IADD R4, R4, 0x1, -R2.reuse ;  /* 0x000000010404c824 */ /* 0x100fe200078e0a02 */
[C---:B------:R-:W-:Y:S01]  /*57b0*/  ISETP.GT.U32.AND P4, PT, R2.reuse, R9, PT ;  /* 0x000000090200720c */ /* 0x040fe20003f84070 */
[----:B------:R-:W-:Y:S01]  /*57c0*/  IMAD R19, R2, R8, R19 ;  /* 0x0000000802137224 */ /* 0x000fe200078e0213 */
[----:B------:R-:W-:Y:S01]  /*57d0*/  IABS R11, R12 ;  /* 0x0000000c000b7213 */ /* 0x000fe20000000000 */
[----:B------:R-:W-:Y:S01]  /*57e0*/  @!P3 IMAD.IADD R6, R6, 0x1, -R2 ;  /* 0x000000010606b824 */ /* 0x000fe200078e0a02 */
[----:B------:R-:W-:Y:S01]  /*57f0*/  LOP3.LUT R8, R10, 0x32, RZ, 0xfc, !PT ;  /* 0x000000320a087812 */ /* 0x000fe200078efcff */
[----:B0-----:R-:W-:Y:S01]  /*5800*/  IMAD.MOV.U32 R0, RZ, RZ, R13 ;  /* 0x000000ffff007224 */ /* 0x001fe200078e000d */
[----:B------:R-:W-:Y:S01]  /*5810*/  ISETP.GT.U32.AND P3, PT, R2, R19, PT ;  /* 0x000000130200720c */ /* 0x000fe20003f64070 */
[----:B------:R-:W-:-:S04]  /*5820*/  IMAD.HI.U32 R21, R3, R11, RZ ;  /* 0x0000000b03157227 */ /* 0x000fc800078e00ff */
[----:B------:R-:W-:Y:S01]  /*5830*/  @!P1 IMAD.MOV R0, RZ, RZ, -R0 ;  /* 0x000000ffff009224 */ /* 0x000fe200078e0a00 */
[----:B------:R-:W-:Y:S01]  /*5840*/  ISETP.GE.AND P1, PT, R7, RZ, PT ;  /* 0x000000ff0700720c */ /* 0x000fe20003f26270 */
[--C-:B------:R-:W-:Y:S02]  /*5850*/  @!P4 IMAD.IADD R9, R9, 0x1, -R2.reuse ;  /* 0x000000010909c824 */ /* 0x100fe400078e0a02 */
[----:B------:R-:W-:Y:S01]  /*5860*/  IMAD.HI.U32 R7, R3, R17, RZ ;  /* 0x0000001103077227 */ /* 0x000fe200078e00ff */
[----:B------:R0:W-:Y:S02]  /*5870*/  STL [R1+0xd0], R0 ;  /* 0x0000d00001007387 */ /* 0x0001e40000100800 */
[----:B------:R-:W-:Y:S01]  /*5880*/  ISETP.GT.U32.AND P4, PT, R2, R9, PT ;  /* 0x000000090200720c */ /* 0x000fe20003f84070 */
[----:B------:R-:W-:Y:S02]  /*5890*/  @!P3 IMAD.IADD R19, R19, 0x1, -R2 ;  /* 0x000000011313b824 */ /* 0x000fe400078e0a02 */
[----:B------:R-:W-:-:S02]  /*58a0*/  IMAD.MOV R7, RZ, RZ, -R7 ;  /* 0x000000ffff077224 */ /* 0x000fc400078e0a07 */
[----:B------:R-:W-:Y:S01]  /*58b0*/  IMAD.MOV R21, RZ, RZ, -R21 ;  /* 0x000000ffff157224 */ /* 0x000fe200078e0a15 */
[C---:B------:R-:W-:Y:S01]  /*58c0*/  ISETP.GT.U32.AND P3, PT, R2.reuse, R19, PT ;  /* 0x000000130200720c */ /* 0x040fe20003f64070 */
[----:B------:R-:W-:Y:S01]  /*58d0*/  IMAD R17, R2, R7, R17 ;  /* 0x0000000702117224 */ /* 0x000fe200078e0211 */
[C---:B------:R-:W-:Y:S01]  /*58e0*/  LOP3.LUT R7, R10.reuse, 0x34, RZ, 0xfc, !PT ;  /* 0x000000340a077812 */ /* 0x040fe200078efcff */
[----:B0-----:R-:W-:Y:S01]  /*58f0*/  IMAD.MOV.U32 R0, RZ, RZ, R4 ;  /* 0x000000ffff007224 */ /* 0x001fe200078e0004 */
[----:B------:R-:W-:Y:S01]  /*5900*/  LOP3.LUT R4, R10, 0x38, RZ, 0xfc, !PT ;  /* 0x000000380a047812 */ /* 0x000fe200078efcff */
[----:B------:R-:W-:Y:S01]  /*5910*/  IMAD R11, R2, R21, R11 ;  /* 0x00000015020b7224 */ /* 0x000fe200078e020b */
[----:B------:R-:W-:Y:S01]  /*5920*/  IABS R20, R7 ;  /* 0x0000000700147213 */ /* 0x000fe20000000000 */
[----:B------:R-:W-:Y:S01]  /*5930*/  @!P0 IMAD.MOV R0, RZ, RZ, -R0 ;  /* 0x000000ffff008224 */ /* 0x000fe200078e0a00 */
[----:B------:R-:W-:Y:S01]  /*5940*/  IABS R13, R4 ;  /* 0x00000004000d7213 */ /* 0x000fe20000000000 */
[----:B------:R-:W-:Y:S01]  /*5950*/  @!P4 IMAD.IADD R9, R9, 0x1, -R2 ;  /* 0x000000010909c824 */ /* 0x000fe200078e0a02 */
[----:B------:R-:W-:-:S02]  /*5960*/  ISETP.GE.AND P0, PT, R18, RZ, PT ;  /* 0x000000ff1200720c */ /* 0x000fc40003f06270 */
[----:B------:R-:W-:Y:S01]  /*5970*/  IABS R18, R18 ;  /* 0x0000001200127213 */ /* 0x000fe20000000000 */
[C---:B------:R-:W-:Y:S01]  /*5980*/  IMAD.HI.U32 R22, R3.reuse, R13, RZ ;  /* 0x0000000d03167227 */ /* 0x040fe200078e00ff */
[----:B------:R0:W-:Y:S01]  /*5990*/  STL [R1+0xd4], R0 ;  /* 0x0000d40001007387 */ /* 0x0001e20000100800 */
[----:B------:R-:W-:Y:S02]  /*59a0*/  ISETP.GT.U32.AND P4, PT, R2, R17, PT ;  /* 0x000000110200720c */ /* 0x000fe40003f84070 */
[----:B------:R-:W-:Y:S02]  /*59b0*/  IMAD.MOV R22, RZ, RZ, -R22 ;  /* 0x000000ffff167224 */ /* 0x000fe400078e0a16 */
[----:B------:R-:W-:-:S04]  /*59c0*/  IMAD.HI.U32 R23, R3, R18, RZ ;  /* 0x0000001203177227 */ /* 0x000fc800078e00ff */
[C---:B------:R-:W-:Y:S01]  /*59d0*/  IMAD R13, R2.reuse, R22, R13 ;  /* 0x00000016020d7224 */ /* 0x040fe200078e020d */
[----:B------:R-:W-:Y:S01]  /*59e0*/  IABS R22, R8 ;  /* 0x0000000800167213 */ /* 0x000fe20000000000 */
[----:B0-----:R-:W-:Y:S02]  /*59f0*/  IMAD.MOV.U32 R0, RZ, RZ, R6 ;  /* 0x000000ffff007224 */ /* 0x001fe400078e0006 */
[----:B------:R-:W-:Y:S01]  /*5a00*/  @!P3 IMAD.IADD R19, R19, 0x1, -R2 ;  /* 0x000000011313b824 */ /* 0x000fe200078e0a02 */
[C---:B------:R-:W-:Y:S01]  /*5a10*/  ISETP.GT.U32.AND P3, PT, R2.reuse, R13, PT ;  /* 0x0000000d0200720c */ /* 0x040fe20003f64070 */
[----:B------:R-:W-:Y:S02]  /*5a20*/  @!P5 IMAD.MOV R0, RZ, RZ, -R0 ;  /* 0x000000ffff00d224 */ /* 0x000fe400078e0a00 */
[----:B------:R-:W-:Y:S02]  /*5a30*/  IMAD.MOV R23, RZ, RZ, -R23 ;  /* 0x000000ffff177224 */ /* 0x000fe400078e0a17 */
[----:B------:R-:W-:Y:S01]  /*5a40*/  @!P4 IMAD.IADD R17, R17, 0x1, -R2 ;  /* 0x000000011111c824 */ /* 0x000fe200078e0a02 */
[----:B------:R0:W-:Y:S01]  /*5a50*/  STL [R1+0x7c], R0 ;  /* 0x00007c0001007387 */ /* 0x0001e20000100800 */
[----:B------:R-:W-:-:S02]  /*5a60*/  IMAD R18, R2, R23, R18 ;  /* 0x0000001702127224 */ /* 0x000fc400078e0212 */
[----:B------:R-:W-:Y:S01]  /*5a70*/  IMAD.HI.U32 R6, R3, R20, RZ ;  /* 0x0000001403067227 */ /* 0x000fe200078e00ff */
[C---:B------:R-:W-:Y:S02]  /*5a80*/  ISETP.GT.U32.AND P5, PT, R2.reuse, R17, PT ;  /* 0x000000110200720c */ /* 0x040fe40003fa4070 */
[----:B------:R-:W-:Y:S01]  /*5a90*/  ISETP.GT.U32.AND P4, PT, R2, R18, PT ;  /* 0x000000120200720c */ /* 0x000fe20003f84070 */
[----:B------:R-:W-:Y:S02]  /*5aa0*/  @!P3 IMAD.IADD R13, R13, 0x1, -R2 ;  /* 0x000000010d0db824 */ /* 0x000fe400078e0a02 */
[----:B------:R-:W-:Y:S02]  /*5ab0*/  IMAD.MOV.U32 R5, RZ, RZ, R9 ;  /* 0x000000ffff057224 */ /* 0x000fe400078e0009 */
[----:B0-----:R-:W-:Y:S02]  /*5ac0*/  IMAD.MOV.U32 R0, RZ, RZ, R19 ;  /* 0x000000ffff007224 */ /* 0x001fe400078e0013 */
[----:B------:R-:W-:-:S04]  /*5ad0*/  IMAD.HI.U32 R9, R3, R22, RZ ;  /* 0x0000001603097227 */ /* 0x000fc800078e00ff */
[----:B------:R-:W-:Y:S01]  /*5ae0*/  @!P6 IMAD.MOV R0, RZ, RZ, -R0 ;  /* 0x000000ffff00e224 */ /* 0x000fe200078e0a00 */
[----:B------:R-:W-:Y:S01]  /*5af0*/  ISETP.GT.U32.AND P6, PT, R2, R11, PT ;  /* 0x0000000b0200720c */ /* 0x000fe20003fc4070 */
[----:B------:R-:W-:Y:S01]  /*5b00*/  @!P4 IMAD.IADD R18, R18, 0x1, -R2 ;  /* 0x000000011212c824 */ /* 0x000fe200078e0a02 */
[----:B------:R-:W-:Y:S01]  /*5b10*/  ISETP.GE.AND P4, PT, R7, RZ, PT ;  /* 0x000000ff0700720c */ /* 0x000fe20003f86270 */
[----:B------:R-:W-:Y:S01]  /*5b20*/  IMAD.MOV R6, RZ, RZ, -R6 ;  /* 0x000000ffff067224 */ /* 0x000fe200078e0a06 */
[----:B------:R-:W-:Y:S01]  /*5b30*/  LOP3.LUT R7, R10, 0x30, RZ, 0xfc, !PT ;  /* 0x000000300a077812 */ /* 0x000fe200078efcff */
[----:B------:R-:W-:Y:S01]  /*5b40*/  IMAD.MOV R9, RZ, RZ, -R9 ;  /* 0x000000ffff097224 */ /* 0x000fe200078e0a09 */
[C---:B------:R-:W-:Y:S01]  /*5b50*/  ISETP.GT.U32.AND P3, PT, R2.reuse, R18, PT ;  /* 0x000000120200720c */ /* 0x040fe20003f64070 */
[----:B------:R-:W-:Y:S01]  /*5b60*/  @!P5 IMAD.IADD R17, R17, 0x1, -R2 ;  /* 0x000000011111d824 */ /* 0x000fe200078e0a02 */
[----:B------:R-:W-:Y:S01]  /*5b70*/  IABS R21, R7 ;  /* 0x0000000700157213 */ /* 0x000fe20000000000 */
[----:B------:R-:W-:Y:S01]  /*5b80*/  IMAD R19, R2, R6, R20 ;  /* 0x0000000602137224 */ /* 0x000fe200078e0214 */
[----:B------:R-:W-:Y:S01]  /*5b90*/  ISETP.GE.AND P5, PT, R12, RZ, PT ;  /* 0x000000ff0c00720c */ /* 0x000fe20003fa6270 */
[----:B------:R-:W-:Y:S01]  /*5ba0*/  IMAD R20, R2, R9, R22 ;  /* 0x0000000902147224 */ /* 0x000fe200078e0216 */
[----:B------:R-:W-:Y:S01]  /*5bb0*/  LOP3.LUT R9, R10, 0x2e, RZ, 0xfc, !PT ;  /* 0x0000002e0a097812 */ /* 0x000fe200078efcff */
[--C-:B------:R-:W-:Y:S01]  /*5bc0*/  @!P6 IMAD.IADD R11, R11, 0x1, -R2.reuse ;  /* 0x000000010b0be824 */ /* 0x100fe200078e0a02 */
[C---:B------:R-:W-:Y:S01]  /*5bd0*/  ISETP.GT.U32.AND P6, PT, R2.reuse, R13, PT ;  /* 0x0000000d0200720c */ /* 0x040fe20003fc4070 */
[----:B------:R-:W-:Y:S01]  /*5be0*/  @!P1 IMAD.MOV R17, RZ, RZ, -R17 ;  /* 0x000000ffff119224 */ /* 0x000fe200078e0a11 */
[----:B------:R-:W-:Y:S01]  /*5bf0*/  IABS R22, R9 ;  /* 0x0000000900167213 */ /* 0x000fe20000000000 */
[----:B------:R-:W-:Y:S01]  /*5c00*/  @!P2 IMAD.MOV R5, RZ, RZ, -R5 ;  /* 0x000000ffff05a224 */ /* 0x000fe200078e0a05 */
[----:B------:R-:W-:Y:S01]  /*5c10*/  ISETP.GT.U32.AND P1, PT, R2, R11, PT ;  /* 0x0000000b0200720c */ /* 0x000fe20003f24070 */
[--C-:B------:R-:W-:Y:S01]  /*5c20*/  @!P3 IMAD.IADD R18, R18, 0x1, -R2.reuse ;  /* 0x000000011212b824 */ /* 0x100fe200078e0a02 */
[----:B------:R-:W-:Y:S01]  /*5c30*/  ISETP.GE.AND P2, PT, R4, RZ, PT ;  /* 0x000000ff0400720c */ /* 0x000fe20003f46270 */
[C---:B------:R-:W-:Y:S01]  /*5c40*/  IMAD.HI.U32 R12, R3.reuse, R21, RZ ;  /* 0x00000015030c7227 */ /* 0x040fe200078e00ff */
[----:B------:R-:W-:Y:S01]  /*5c50*/  ISETP.GT.U32.AND P3, PT, R2, R19, PT ;  /* 0x000000130200720c */ /* 0x000fe20003f64070 */
[----:B------:R-:W-:Y:S01]  /*5c60*/  STL [R1+0x78], R5 ;  /* 0x0000780501007387 */ /* 0x000fe20000100800 */
[C---:B------:R-:W-:Y:S01]  /*5c70*/  LOP3.LUT R6, R10.reuse, 0x2c, RZ, 0xfc, !PT ;  /* 0x0000002c0a067812 */ /* 0x040fe200078efcff */
[----:B------:R-:W-:Y:S01]  /*5c80*/  IMAD.HI.U32 R25, R3, R22, RZ ;  /* 0x0000001603197227 */ /* 0x000fe200078e00ff */
[----:B------:R-:W-:Y:S01]  /*5c90*/  LOP3.LUT R4, R10, 0x2a, RZ, 0xfc, !PT ;  /* 0x0000002a0a047812 */ /* 0x000fe200078efcff */
[----:B------:R0:W-:Y:S01]  /*5ca0*/  STL [R1+0xb4], R0 ;  /* 0x0000b40001007387 */ /* 0x0001e20000100800 */
[----:B------:R-:W-:Y:S01]  /*5cb0*/  IABS R23, R6 ;  /* 0x0000000600177213 */ /* 0x000fe20000000000 */
[--C-:B------:R-:W-:Y:S01]  /*5cc0*/  @!P6 IMAD.IADD R13, R13, 0x1, -R2.reuse ;  /* 0x000000010d0de824 */ /* 0x100fe200078e0a02 */
[----:B------:R-:W-:Y:S01]  /*5cd0*/  ISETP.GT.U32.AND P6, PT, R2, R20, PT ;  /* 0x000000140200720c */ /* 0x000fe20003fc4070 */
[----:B------:R-:W-:Y:S01]  /*5ce0*/  @!P1 IMAD.IADD R11, R11, 0x1, -R2 ;  /* 0x000000010b0b9824 */ /* 0x000fe200078e0a02 */
[----:B------:R-:W-:Y:S01]  /*5cf0*/  ISETP.GE.AND P1, PT, R8, RZ, PT ;  /* 0x000000ff0800720c */ /* 0x000fe20003f26270 */
[----:B------:R-:W-:Y:S01]  /*5d00*/  @!P0 IMAD.MOV R18, RZ, RZ, -R18 ;  /* 0x000000ffff128224 */ /* 0x000fe200078e0a12 */
[----:B------:R-:W-:Y:S01]  /*5d10*/  IABS R8, R4 ;  /* 0x0000000400087213 */ /* 0x000fe20000000000 */
[----:B------:R-:W-:Y:S01]  /*5d20*/  IMAD.MOV R12, RZ, RZ, -R12 ;  /* 0x000000ffff0c7224 */ /* 0x000fe200078e0a0c */
[----:B------:R-:W-:Y:S01]  /*5d30*/  STL [R1+0x710], R17 ;  /* 0x0007101101007387 */ /* 0x000fe20000100800 */
[----:B0-----:R-:W-:Y:S01]  /*5d40*/  IMAD.MOV.U32 R0, RZ, RZ, R13 ;  /* 0x000000ffff007224 */ /* 0x001fe200078e000d */
[----:B------:R-:W-:Y:S01]  /*5d50*/  LOP3.LUT R5, R10, 0x14, RZ, 0xfc, !PT ;  /* 0x000000140a057812 */ /* 0x000fe200078efcff */
[----:B------:R-:W-:Y:S01]  /*5d60*/  IMAD.MOV R25, RZ, RZ, -R25 ;  /* 0x000000ffff197224 */ /* 0x000fe200078e0a19 */
[----:B------:R0:W-:Y:S01]  /*5d70*/  STL [R1+0x714], R18 ;  /* 0x0007141201007387 */ /* 0x0001e20000100800 */
[----:B------:R-:W-:-:S02]  /*5d80*/  @!P2 IMAD.MOV R0, RZ, RZ, -R0 ;  /* 0x000000ffff00a224 */ /* 0x000fc400078e0a00 */
[--C-:B------:R-:W-:Y:S01]  /*5d90*/  @!P6 IMAD.IADD R20, R20, 0x1, -R2.reuse ;  /* 0x000000011414e824 */ /* 0x100fe200078e0a02 */
[----:B------:R-:W-:Y:S01]  /*5da0*/  ISETP.GE.AND P6, PT, R7, RZ, PT ;  /* 0x000000ff0700720c */ /* 0x000fe20003fc6270 */
[C---:B------:R-:W-:Y:S01]  /*5db0*/  IMAD R21, R2.reuse, R12, R21 ;  /* 0x0000000c02157224 */ /* 0x040fe200078e0215 */
[----:B------:R1:W-:Y:S01]  /*5dc0*/  STL [R1+0x48], R0 ;  /* 0x0000480001007387 */ /* 0x0003e20000100800 */
[----:B------:R-:W-:Y:S01]  /*5dd0*/  IMAD.HI.U32 R24, R3, R23, RZ ;  /* 0x0000001703187227 */ /* 0x000fe200078e00ff */
[----:B------:R-:W-:Y:S02]  /*5de0*/  ISETP.GT.U32.AND P2, PT, R2, R20, PT ;  /* 0x000000140200720c */ /* 0x000fe40003f44070 */
[----:B------:R-:W-:Y:S01]  /*5df0*/  LOP3.LUT R12, R10, 0x28, RZ, 0xfc, !PT ;  /* 0x000000280a0c7812 */ /* 0x000fe200078efcff */
[----:B------:R-:W-:Y:S01]  /*5e00*/  @!P3 IMAD.IADD R19, R19, 0x1, -R2 ;  /* 0x000000011313b824 */ /* 0x000fe200078e0a02 */
[----:B------:R-:W-:Y:S01]  /*5e10*/  ISETP.GT.U32.AND P3, PT, R2, R21, PT ;  /* 0x000000150200720c */ /* 0x000fe20003f64070 */
[----:B------:R-:W-:Y:S01]  /*5e20*/  IMAD.HI.U32 R7, R3, R8, RZ ;  /* 0x0000000803077227 */ /* 0x000fe200078e00ff */
[----:B0-----:R-:W-:-:S02]  /*5e30*/  LOP3.LUT R18, R10, 0xa, RZ, 0xfc, !PT ;  /* 0x0000000a0a127812 */ /* 0x001fc400078efcff */
[C---:B------:R-:W-:Y:S01]  /*5e40*/  ISETP.GT.U32.AND P0, PT, R2.reuse, R19, PT ;  /* 0x000000130200720c */ /* 0x040fe20003f04070 */
[----:B------:R-:W-:Y:S01]  /*5e50*/  IMAD R22, R2, R25, R22 ;  /* 0x0000001902167224 */ /* 0x000fe200078e0216 */
[C---:B------:R-:W-:Y:S01]  /*5e60*/  LOP3.LUT R17, R10.reuse, 0x8, RZ, 0xfc, !PT ;  /* 0x000000080a117812 */ /* 0x040fe200078efcff */
[----:B-1----:R-:W-:Y:S01]  /*5e70*/  IMAD.MOV.U32 R0, RZ, RZ, R11 ;  /* 0x000000ffff007224 */ /* 0x002fe200078e000b */
[----:B------:R-:W-:Y:S01]  /*5e80*/  LOP3.LUT R11, R10, 0x26, RZ, 0xfc, !PT ;  /* 0x000000260a0b7812 */ /* 0x000fe200078efcff */
[----:B------:R-:W-:Y:S02]  /*5e90*/  IMAD.MOV R24, RZ, RZ, -R24 ;  /* 0x000000ffff187224 */ /* 0x000fe400078e0a18 */
[----:B------:R-:W-:Y:S01]  /*5ea0*/  IMAD.MOV R7, RZ, RZ, -R7 ;  /* 0x000000ffff077224 */ /* 0x000fe200078e0a07 */
[----:B------:R-:W-:Y:S01]  /*5eb0*/  IABS R13, R11 ;  /* 0x0000000b000d7213 */ /* 0x000fe20000000000 */
[----:B------:R-:W-:Y:S01]  /*5ec0*/  @!P5 IMAD.MOV R0, RZ, RZ, -R0 ;  /* 0x000000ffff00d224 */ /* 0x000fe200078e0a00 */
[C---:B------:R-:W-:Y:S01]  /*5ed0*/  ISETP.GT.U32.AND P5, PT, R2.reuse, R22, PT ;  /* 0x000000160200720c */ /* 0x040fe20003fa4070 */
[C---:B------:R-:W-:Y:S01]  /*5ee0*/  IMAD R23, R2.reuse, R24, R23 ;  /* 0x0000001802177224 */ /* 0x040fe200078e0217 */
[----:B------:R-:W-:Y:S01]  /*5ef0*/  IABS R24, R12 ;  /* 0x0000000c00187213 */ /* 0x000fe20000000000 */
[----:B------:R-:W-:Y:S01]  /*5f00*/  IMAD R8, R2, R7, R8 ;  /* 0x0000000702087224 */ /* 0x000fe200078e0208 */
[----:B------:R-:W-:Y:S01]  /*5f10*/  LOP3.LUT R7, R10, 0x24, RZ, 0xfc, !PT ;  /* 0x000000240a077812 */ /* 0x000fe200078efcff */
[----:B------:R-:W-:Y:S01]  /*5f20*/  @!P2 IMAD.IADD R20, R20, 0x1, -R2 ;  /* 0x000000011414a824 */ /* 0x000fe200078e0a02 */
[----:B------:R0:W-:Y:S01]  /*5f30*/  STL [R1+0x64], R0 ;  /* 0x0000640001007387 */ /* 0x0001e20000100800 */
[----:B------:R-:W-:Y:S01]  /*5f40*/  IMAD.HI.U32 R25, R3, R24, RZ ;  /* 0x0000001803197227 */ /* 0x000fe200078e00ff */
[----:B------:R-:W-:-:S03]  /*5f50*/  ISETP.GT.U32.AND P2, PT, R2, R8, PT ;  /* 0x000000080200720c */ /* 0x000fc60003f44070 */
[--C-:B------:R-:W-:Y:S02]  /*5f60*/  @!P3 IMAD.IADD R21, R21, 0x1, -R2.reuse ;  /* 0x000000011515b824 */ /* 0x100fe400078e0a02 */
[----:B------:R-:W-:Y:S02]  /*5f70*/  IMAD.MOV R25, RZ, RZ, -R25 ;  /* 0x000000ffff197224 */ /* 0x000fe400078e0a19 */
[--C-:B------:R-:W-:Y:S01]  /*5f80*/  @!P0 IMAD.IADD R19, R19, 0x1, -R2.reuse ;  /* 0x0000000113138824 */ /* 0x100fe200078e0a02 */
[----:B------:R-:W-:Y:S01]  /*5f90*/  ISETP.GT.U32.AND P0, PT, R2, R23, PT ;  /* 0x000000170200720c */ /* 0x000fe20003f04070 */
[----:B------:R-:W-:Y:S01]  /*5fa0*/  @!P5 IMAD.IADD R22, R22, 0x1, -R2 ;  /* 0x000000011616d824 */ /* 0x000fe200078e0a02 */
[----:B------:R-:W-:Y:S01]  /*5fb0*/  ISETP.GE.AND P5, PT, R6, RZ, PT ;  /* 0x000000ff0600720c */ /* 0x000fe20003fa6270 */
[C---:B------:R-:W-:Y:S01]  /*5fc0*/  IMAD R6, R2.reuse, R25, R24 ;  /* 0x0000001902067224 */ /* 0x040fe200078e0218 */
[----:B------:R-:W-:Y:S01]  /*5fd0*/  ISETP.GT.U32.AND P3, PT, R2, R21, PT ;  /* 0x000000150200720c */ /* 0x000fe20003f64070 */
[----:B------:R-:W-:-:S02]  /*5fe0*/  @!P1 IMAD.MOV R20, RZ, RZ, -R20 ;  /* 0x000000ffff149224 */ /* 0x000fc400078e0a14 */
[--C-:B------:R-:W-:Y:S01]  /*5ff0*/  @!P2 IMAD.IADD R8, R8, 0x1, -R2.reuse ;  /* 0x000000010808a824 */ /* 0x100fe200078e0a02 */
[C---:B------:R-:W-:Y:S01]  /*6000*/  ISETP.GT.U32.AND P1, PT, R2.reuse, R6, PT ;  /* 0x000000060200720c */ /* 0x040fe20003f24070 */
[----:B------:R-:W-:Y:S02]  /*6010*/  @!P4 IMAD.MOV R19, RZ, RZ, -R19 ;  /* 0x000000ffff13c224 */ /* 0x000fe400078e0a13 */
[----:B------:R-:W-:Y:S01]  /*6020*/  IMAD.HI.U32 R24, R3, R13, RZ ;  /* 0x0000000d03187227 */ /* 0x000fe200078e00ff */
[C---:B------:R-:W-:Y:S02]  /*6030*/  ISETP.GT.U32.AND P4, PT, R2.reuse, R8, PT ;  /* 0x000000080200720c */ /* 0x040fe40003f84070 */
[----:B------:R-:W-:Y:S01]  /*6040*/  STL [R1+0x718], R19 ;  /* 0x0007181301007387 */ /* 0x000fe20000100800 */
[--C-:B------:R-:W-:Y:S01]  /*6050*/  @!P0 IMAD.IADD R23, R23, 0x1, -R2.reuse ;  /* 0x0000000117178824 */ /* 0x100fe200078e0a02 */
[----:B------:R-:W-:Y:S01]  /*6060*/  ISETP.GT.U32.AND P0, PT, R2, R22, PT ;  /* 0x000000160200720c */ /* 0x000fe20003f04070 */
[----:B------:R-:W-:Y:S01]  /*6070*/  @!P3 IMAD.IADD R21, R21, 0x1, -R2 ;  /* 0x000000011515b824 */ /* 0x000fe200078e0a02 */
[----:B------:R-:W-:Y:S01]  /*6080*/  ISETP.GE.AND P3, PT, R9, RZ, PT ;  /* 0x000000ff0900720c */ /* 0x000fe20003f66270 */
[----:B------:R-:W-:Y:S01]  /*6090*/  IMAD.MOV R24, RZ, RZ, -R24 ;  /* 0x000000ffff187224 */ /* 0x000fe200078e0a18 */
[----:B------:R-:W-:Y:S01]  /*60a0*/  IABS R9, R7 ;  /* 0x0000000700097213 */ /* 0x000fe20000000000 */
[----:B------:R-:W-:Y:S01]  /*60b0*/  @!P6 IMAD.MOV R21, RZ, RZ, -R21 ;  /* 0x000000ffff15e224 */ /* 0x000fe200078e0a15 */
[----:B------:R-:W-:Y:S01]  /*60c0*/  ISETP.GE.AND P6, PT, R4, RZ, PT ;  /* 0x000000ff0400720c */ /* 0x000fe20003fc6270 */
[----:B------:R-:W-:Y:S01]  /*60d0*/  @!P1 IMAD.IADD R6, R6, 0x1, -R2 ;  /* 0x0000000106069824 */ /* 0x000fe200078e0a02 */
[C---:B------:R-:W-:Y:S01]  /*60e0*/  ISETP.GT.U32.AND P2, PT, R2.reuse, R23, PT ;  /* 0x000000170200720c */ /* 0x040fe20003f44070 */
[C---:B------:R-:W-:Y:S01]  /*60f0*/  IMAD R4, R2.reuse, R24, R13 ;  /* 0x0000001802047224 */ /* 0x040fe200078e020d */
[----:B------:R-:W-:Y:S01]  /*6100*/  STL [R1+0x71c], R20 ;  /* 0x00071c1401007387 */ /* 0x000fe20000100800 */
[----:B------:R-:W-:Y:S01]  /*6110*/  IMAD.HI.U32 R25, R3, R9, RZ ;  /* 0x0000000903197227 */ /* 0x000fe200078e00ff */
[----:B------:R-:W-:-:S02]  /*6120*/  ISETP.GT.U32.AND P1, PT, R2, R6, PT ;  /* 0x000000060200720c */ /* 0x000fc40003f24070 */
[----:B------:R-:W-:Y:S01]  /*6130*/  STL [R1+0x720], R21 ;  /* 0x0007201501007387 */ /* 0x000fe20000100800 */
[--C-:B------:R-:W-:Y:S01]  /*6140*/  @!P4 IMAD.IADD R8, R8, 0x1, -R2.reuse ;  /* 0x000000010808c824 */ /* 0x100fe200078e0a02 */
[----:B------:R-:W-:Y:S01]  /*6150*/  ISETP.GT.U32.AND P4, PT, R2, R4, PT ;  /* 0x000000040200720c */ /* 0x000fe20003f84070 */
[----:B------:R-:W-:Y:S01]  /*6160*/  @!P0 IMAD.IADD R22, R22, 0x1, -R2 ;  /* 0x0000000116168824 */ /* 0x000fe200078e0a02 */
[----:B------:R-:W-:Y:S01]  /*6170*/  ISETP.GE.AND P0, PT, R12, RZ, PT ;  /* 0x000000ff0c00720c */ /* 0x000fe20003f06270 */
[----:B------:R-:W-:Y:S01]  /*6180*/  IMAD.MOV R25, RZ, RZ, -R25 ;  /* 0x000000ffff197224 */ /* 0x000fe200078e0a19 */
[----:B------:R-:W-:Y:S01]  /*6190*/  LOP3.LUT R24, R10, 0x20, RZ, 0xfc, !PT ;  /* 0x000000200a187812 */ /* 0x000fe200078efcff */
[----:B------:R-:W-:Y:S01]  /*61a0*/  @!P3 IMAD.MOV R22, RZ, RZ, -R22 ;  /* 0x000000ffff16b224 */ /* 0x000fe200078e0a16 */
[----:B------:R-:W-:Y:S01]  /*61b0*/  ISETP.GE.AND P3, PT, R7, RZ, PT ;  /* 0x000000ff0700720c */ /* 0x000fe20003f66270 */
[----:B------:R-:W-:Y:S01]  /*61c0*/  IMAD R7, R2, R25, R9 ;  /* 0x0000001902077224 */ /* 0x000fe200078e0209 */
[----:B------:R-:W-:Y:S01]  /*61d0*/  LOP3.LUT R9, R10, 0x22, RZ, 0xfc, !PT ;  /* 0x000000220a097812 */ /* 0x000fe200078efcff */
[--C-:B------:R-:W-:Y:S01]  /*61e0*/  @!P1 IMAD.IADD R6, R6, 0x1, -R2.reuse ;  /* 0x0000000106069824 */ /* 0x100fe200078e0a02 */
[----:B------:R-:W-:Y:S01]  /*61f0*/  STL [R1+0x724], R22 ;  /* 0x0007241601007387 */ /* 0x000fe20000100800 */
[--C-:B------:R-:W-:Y:S01]  /*6200*/  @!P2 IMAD.IADD R23, R23, 0x1, -R2.reuse ;  /* 0x000000011717a824 */ /* 0x100fe200078e0a02 */
[----:B------:R-:W-:Y:S01]  /*6210*/  ISETP.GT.U32.AND P1, PT, R2, R7, PT ;  /* 0x000000070200720c */ /* 0x000fe20003f24070 */
[----:B------:R-:W-:Y:S01]  /*6220*/  @!P4 IMAD.IADD R4, R4, 0x1, -R2 ;  /* 0x000000010404c824 */ /* 0x000fe200078e0a02 */
[----:B------:R-:W-:Y:S01]  /*6230*/  ISETP.GE.AND P2, PT, R11, RZ, PT ;  /* 0x000000ff0b00720c */ /* 0x000fe20003f46270 */
[----:B0-----:R-:W-:Y:S01]  /*6240*/  IMAD.MOV.U32 R0, RZ, RZ, R8 ;  /* 0x000000ffff007224 */ /* 0x001fe200078e0008 */
[----:B------:R-:W-:Y:S01]  /*6250*/  LOP3.LUT R25, R10, 0x1e, RZ, 0xfc, !PT ;  /* 0x0000001e0a197812 */ /* 0x000fe200078efcff */
[----:B------:R-:W-:Y:S01]  /*6260*/  @!P5 IMAD.MOV R23, RZ, RZ, -R23 ;  /* 0x000000ffff17d224 */ /* 0x000fe200078e0a17 */
[----:B------:R-:W-:Y:S01]  /*6270*/  ISETP.GT.U32.AND P4, PT, R2, R4, PT ;  /* 0x000000040200720c */ /* 0x000fe20003f84070 */
[----:B------:R-:W-:Y:S01]  /*6280*/  @!P6 IMAD.MOV R0, RZ, RZ, -R0 ;  /* 0x000000ffff00e224 */ /* 0x000fe200078e0a00 */
[----:B------:R-:W-:-:S02]  /*6290*/  ISETP.GE.AND P5, PT, R9, RZ, PT ;  /* 0x000000ff0900720c */ /* 0x000fc40003fa6270 */
[----:B------:R-:W-:Y:S01]  /*62a0*/  IABS R9, R9 ;  /* 0x0000000900097213 */ /* 0x000fe20000000000 */
[----:B------:R-:W-:Y:S01]  /*62b0*/  STL [R1+0x728], R23 ;  /* 0x0007281701007387 */ /* 0x000fe20000100800 */
[----:B------:R-:W-:Y:S01]  /*62c0*/  ISETP.GE.AND P6, PT, R24, RZ, PT ;  /* 0x000000ff1800720c */ /* 0x000fe20003fc6270 */
[----:B------:R-:W-:Y:S01]  /*62d0*/  @!P1 IMAD.IADD R7, R7, 0x1, -R2 ;  /* 0x0000000107079824 */ /* 0x000fe200078e0a02 */
[----:B------:R-:W-:Y:S01]  /*62e0*/  IABS R24, R24 ;  /* 0x0000001800187213 */ /* 0x000fe20000000000 */
[----:B------:R0:W-:Y:S01]  /*62f0*/  STL [R1+0x30], R0 ;  /* 0x0000300001007387 */ /* 0x0001e20000100800 */
[C---:B------:R-:W-:Y:S01]  /*6300*/  IMAD.HI.U32 R8, R3.reuse, R9, RZ ;  /* 0x0000000903087227 */ /* 0x040fe200078e00ff */
[----:B------:R-:W-:Y:S02]  /*6310*/  LOP3.LUT R13, R10, 0x16, RZ, 0xfc, !PT ;  /* 0x000000160a0d7812 */ /* 0x000fe400078efcff */
[----:B------:R-:W-:Y:S01]  /*6320*/  ISETP.GT.U32.AND P1, PT, R2, R7, PT ;  /* 0x000000070200720c */ /* 0x000fe20003f24070 */
[----:B------:R-:W-:Y:S01]  /*6330*/  IMAD.MOV R8, RZ, RZ, -R8 ;  /* 0x000000ffff087224 */ /* 0x000fe200078e0a08 */
[----:B------:R-:W-:Y:S01]  /*6340*/  IABS R29, R13 ;  /* 0x0000000d001d7213 */ /* 0x000fe20000000000 */
[----:B------:R-:W-:Y:S01]  /*6350*/  @!P4 IMAD.IADD R4, R4, 0x1, -R2 ;  /* 0x000000010404c824 */ /* 0x000fe200078e0a02 */
[----:B------:R-:W-:Y:S01]  /*6360*/  ISETP.GE.AND P4, PT, R26, RZ, PT ;  /* 0x000000ff1a00720c */ /* 0x000fe20003f86270 */
[----:B------:R-:W-:Y:S01]  /*6370*/  IMAD R9, R2, R8, R9 ;  /* 0x0000000802097224 */ /* 0x000fe200078e0209 */
[----:B------:R-:W-:Y:S01]  /*6380*/  IABS R26, R26 ;  /* 0x0000001a001a7213 */ /* 0x000fe20000000000 */
[----:B0-----:R-:W-:Y:S01]  /*6390*/  IMAD.MOV.U32 R0, RZ, RZ, R6 ;  /* 0x000000ffff007224 */ /* 0x001fe200078e0006 */
[C---:B------:R-:W-:Y:S01]  /*63a0*/  LOP3.LUT R12, R10.reuse, 0x18, RZ, 0xfc, !PT ;  /* 0x000000180a0c7812 */ /* 0x040fe200078efcff */
[----:B------:R-:W-:Y:S01]  /*63b0*/  IMAD.HI.U32 R6, R3, R24, RZ ;  /* 0x0000001803067227 */ /* 0x000fe200078e00ff */
[----:B------:R-:W-:-:S02]  /*63c0*/  LOP3.LUT R23, R10, 0x12, RZ, 0xfc, !PT ;  /* 0x000000120a177812 */ /* 0x000fc400078efcff */
[----:B------:R-:W-:Y:S01]  /*63d0*/  IABS R28, R12 ;  /* 0x0000000c001c7213 */ /* 0x000fe20000000000 */
[----:B------:R-:W-:Y:S01]  /*63e0*/  @!P0 IMAD.MOV R0, RZ, RZ, -R0 ;  /* 0x000000ffff008224 */ /* 0x000fe200078e0a00 */
[----:B------:R-:W-:Y:S01]  /*63f0*/  ISETP.GE.AND P0, PT, R25, RZ, PT ;  /* 0x000000ff1900720c */ /* 0x000fe20003f06270 */
[----:B------:R-:W-:Y:S01]  /*6400*/  IMAD.MOV R6, RZ, RZ, -R6 ;  /* 0x000000ffff067224 */ /* 0x000fe200078e0a06 */
[----:B------:R-:W-:Y:S01]  /*6410*/  IABS R25, R25 ;  /* 0x0000001900197213 */ /* 0x000fe20000000000 */
[----:B------:R-:W-:Y:S01]  /*6420*/  @!P1 IMAD.IADD R7, R7, 0x1, -R2 ;  /* 0x0000000107079824 */ /* 0x000fe200078e0a02 */
[----:B------:R0:W-:Y:S01]  /*6430*/  STL [R1+0x34], R0 ;  /* 0x0000340001007387 */ /* 0x0001e20000100800 */
[----:B------:R-:W-:Y:S01]  /*6440*/  IMAD R24, R2, R6, R24 ;  /* 0x0000000602187224 */ /* 0x000fe200078e0218 */
[C---:B------:R-:W-:Y:S01]  /*6450*/  LOP3.LUT R6, R10.reuse, 0x1a, RZ, 0xfc, !PT ;  /* 0x0000001a0a067812 */ /* 0x040fe200078efcff */
[----:B------:R-:W-:Y:S01]  /*6460*/  IMAD.HI.U32 R8, R3, R25, RZ ;  /* 0x0000001903087227 */ /* 0x000fe200078e00ff */
[----:B------:R-:W-:-:S02]  /*6470*/  LOP3.LUT R21, R10, 0x10, RZ, 0xfc, !PT ;  /* 0x000000100a157812 */ /* 0x000fc400078efcff */
[----:B------:R-:W-:Y:S01]  /*6480*/  ISETP.GT.U32.AND P1, PT, R2, R24, PT ;  /* 0x000000180200720c */ /* 0x000fe20003f24070 */
[----:B------:R-:W-:Y:S01]  /*6490*/  IMAD.MOV R8, RZ, RZ, -R8 ;  /* 0x000000ffff087224 */ /* 0x000fe200078e0a08 */
[----:B------:R-:W-:Y:S01]  /*64a0*/  IABS R27, R6 ;  /* 0x00000006001b7213 */ /* 0x000fe20000000000 */
[C---:B------:R-:W-:Y:S01]  /*64b0*/  IMAD.HI.U32 R11, R3.reuse, R28, RZ ;  /* 0x0000001c030b7227 */ /* 0x040fe200078e00ff */
[C---:B------:R-:W-:Y:S02]  /*64c0*/  LOP3.LUT R20, R10.reuse, 0xe, RZ, 0xfc, !PT ;  /* 0x0000000e0a147812 */ /* 0x040fe400078efcff */
[----:B------:R-:W-:Y:S01]  /*64d0*/  LOP3.LUT R19, R10, 0xc, RZ, 0xfc, !PT ;  /* 0x0000000c0a137812 */ /* 0x000fe200078efcff */
[----:B0-----:R-:W-:Y:S01]  /*64e0*/  IMAD.MOV.U32 R0, RZ, RZ, R4 ;  /* 0x000000ffff007224 */ /* 0x001fe200078e0004 */
[----:B------:R-:W-:Y:S01]  /*64f0*/  IABS R22, R16 ;  /* 0x0000001000167213 */ /* 0x000fe20000000000 */
[----:B------:R-:W-:-:S04]  /*6500*/  IMAD.HI.U32 R4, R3, R26, RZ ;  /* 0x0000001a03047227 */ /* 0x000fc800078e00ff */
[----:B------:R-:W-:Y:S01]  /*6510*/  @!P2 IMAD.MOV R0, RZ, RZ, -R0 ;  /* 0x000000ffff00a224 */ /* 0x000fe200078e0a00 */
[----:B------:R-:W-:Y:S01]  /*6520*/  ISETP.GT.U32.AND P2, PT, R2, R9, PT ;  /* 0x000000090200720c */ /* 0x000fe20003f44070 */
[----:B------:R-:W-:Y:S02]  /*6530*/  @!P1 IMAD.IADD R24, R24, 0x1, -R2 ;  /* 0x0000000118189824 */ /* 0x000fe400078e0a02 */
[----:B------:R-:W-:Y:S01]  /*6540*/  IMAD.MOV R4, RZ, RZ, -R4 ;  /* 0x000000ffff047224 */ /* 0x000fe200078e0a04 */
[----:B------:R0:W-:Y:S01]  /*6550*/  STL [R1+0x38], R0 ;  /* 0x0000380001007387 */ /* 0x0001e20000100800 */
[C---:B------:R-:W-:Y:S02]  /*6560*/  IMAD R25, R2.reuse, R8, R25 ;  /* 0x0000000802197224 */ /* 0x040fe400078e0219 */
[----:B------:R-:W-:Y:S02]  /*6570*/  IMAD R26, R2, R4, R26 ;  /* 0x00000004021a7224 */ /* 0x000fe400078e021a */
[----:B------:R-:W-:-:S04]  /*6580*/  IMAD.HI.U32 R4, R3, R27, RZ ;  /* 0x0000001b03047227 */ /* 0x000fc800078e00ff */
[----:B------:R-:W-:Y:S01]  /*6590*/  @!P2 IMAD.IADD R9, R9, 0x1, -R2 ;  /* 0x000000010909a824 */ /* 0x000fe200078e0a02 */
[C---:B------:R-:W-:Y:S01]  /*65a0*/  ISETP.GT.U32.AND P2, PT, R2.reuse, R25, PT ;  /* 0x000000190200720c */ /* 0x040fe20003f44070 */
[----:B0-----:R-:W-:Y:S02]  /*65b0*/  IMAD.MOV.U32 R0, RZ, RZ, R7 ;  /* 0x000000ffff007224 */ /* 0x001fe400078e0007 */
[----:B------:R-:W-:Y:S01]  /*65c0*/  IMAD.HI.U32 R7, R3, R29, RZ ;  /* 0x0000001d03077227 */ /* 0x000fe200078e00ff */
[----:B------:R-:W-:-:S03]  /*65d0*/  ISETP.GT.U32.AND P1, PT, R2, R9, PT ;  /* 0x000000090200720c */ /* 0x000fc60003f24070 */
[----:B------:R-:W-:Y:S02]  /*65e0*/  IMAD.MOV R7, RZ, RZ, -R7 ;  /* 0x000000ffff077224 */ /* 0x000fe400078e0a07 */
[----:B------:R-:W-:Y:S02]  /*65f0*/  @!P3 IMAD.MOV R0, RZ, RZ, -R0 ;  /* 0x000000ffff00b224 */ /* 0x000fe400078e0a00 */
[C---:B------:R-:W-:Y:S01]  /*6600*/  IMAD R29, R2.reuse, R7, R29 ;  /* 0x00000007021d7224 */ /* 0x040fe200078e021d */
[----:B------:R-:W-:Y:S01]  /*6610*/  IABS R7, R21 ;  /* 0x0000001500077213 */ /* 0x000fe20000000000 */
[----:B------:R-:W-:Y:S01]  /*6620*/  IMAD.MOV R4, RZ, RZ, -R4 ;  /* 0x000000ffff047224 */ /* 0x000fe200078e0a04 */
[----:B------:R0:W-:Y:S01]  /*6630*/  STL [R1+0x2c], R0 ;  /* 0x00002c0001007387 */ /* 0x0001e20000100800 */
[--C-:B------:R-:W-:Y:S01]  /*6640*/  @!P2 IMAD.IADD R25, R25, 0x1, -R2.reuse ;  /* 0x000000011919a824 */ /* 0x100fe200078e0a02 */
[C---:B------:R-:W-:Y:S01]  /*6650*/  ISETP.GT.U32.AND P2, PT, R2.reuse, R24, PT ;  /* 0x000000180200720c */ /* 0x040fe20003f44070 */
[----:B------:R-:W-:Y:S01]  /*6660*/  @!P1 IMAD.IADD R9, R9, 0x1, -R2 ;  /* 0x0000000109099824 */ /* 0x000fe200078e0a02 */
[C---:B------:R-:W-:Y:S01]  /*6670*/  ISETP.GT.U32.AND P1, PT, R2.reuse, R26, PT ;  /* 0x0000001a0200720c */ /* 0x040fe20003f24070 */
[C---:B------:R-:W-:Y:S01]  /*6680*/  IMAD R27, R2.reuse, R4, R27 ;  /* 0x00000004021b7224 */ /* 0x040fe200078e021b */
[----:B------:R-:W-:Y:S01]  /*6690*/  ISETP.GT.U32.AND P3, PT, R2, R25, PT ;  /* 0x000000190200720c */ /* 0x000fe20003f64070 */
[----:B------:R-:W-:Y:S01]  /*66a0*/  IMAD.MOV R11, RZ, RZ, -R11 ;  /* 0x000000ffff0b7224 */ /* 0x000fe200078e0a0b */
[----:B------:R-:W-:Y:S01]  /*66b0*/  IABS R4, R5 ;  /* 0x0000000500047213 */ /* 0x000fe20000000000 */
[----:B0-----:R-:W-:-:S02]  /*66c0*/  IMAD.MOV.U32 R0, RZ, RZ, R9 ;  /* 0x000000ffff007224 */ /* 0x001fc400078e0009 */
[C---:B------:R-:W-:Y:S01]  /*66d0*/  IMAD R28, R2.reuse, R11, R28 ;  /* 0x0000000b021c7224 */ /* 0x040fe200078e021c */
[----:B------:R-:W-:Y:S01]  /*66e0*/  IABS R11, R23 ;  /* 0x00000017000b7213 */ /* 0x000fe20000000000 */
[----:B------:R-:W-:Y:S01]  /*66f0*/  @!P5 IMAD.MOV R0, RZ, RZ, -R0 ;  /* 0x000000ffff00d224 */ /* 0x000fe200078e0a00 */
[----:B------:R-:W-:Y:S01]  /*6700*/  ISETP.GT.U32.AND P5, PT, R2, R27, PT ;  /* 0x0000001b0200720c */ /* 0x000fe20003fa4070 */
[--C-:B------:R-:W-:Y:S01]  /*6710*/  @!P2 IMAD.IADD R24, R24, 0x1, -R2.reuse ;  /* 0x000000011818a824 */ /* 0x100fe200078e0a02 */
[----:B------:R-:W-:Y:S01]  /*6720*/  ISETP.GE.AND P2, PT, R6, RZ, PT ;  /* 0x000000ff0600720c */ /* 0x000fe20003f46270 */
[----:B------:R-:W-:Y:S01]  /*6730*/  @!P1 IMAD.IADD R26, R26, 0x1, -R2 ;  /* 0x000000011a1a9824 */ /* 0x000fe200078e0a02 */
[----:B------:R-:W-:Y:S01]  /*6740*/  ISETP.GT.U32.AND P1, PT, R2, R29, PT ;  /* 0x0000001d0200720c */ /* 0x000fe20003f24070 */
[----:B------:R-:W-:Y:S01]  /*6750*/  IMAD.HI.U32 R6, R3, R11, RZ ;  /* 0x0000000b03067227 */ /* 0x000fe200078e00ff */
[----:B------:R0:W-:Y:S03]  /*6760*/  STL [R1+0x72c], R0 ;  /* 0x00072c0001007387 */ /* 0x0001e60000100800 */
[----:B------:R-:W-:-:S02]  /*6770*/  @!P6 IMAD.MOV R24, RZ, RZ, -R24 ;  /* 0x000000ffff18e224 */ /* 0x000fc400078e0a18 */
[--C-:B------:R-:W-:Y:S01]  /*6780*/  @!P3 IMAD.IADD R25, R25, 0x1, -R2.reuse ;  /* 0x000000011919b824 */ /* 0x100fe200078e0a02 */
[C---:B------:R-:W-:Y:S01]  /*6790*/  ISETP.GT.U32.AND P3, PT, R2.reuse, R28, PT ;  /* 0x0000001c0200720c */ /* 0x040fe20003f64070 */
[----:B------:R-:W-:Y:S01]  /*67a0*/  @!P5 IMAD.IADD R27, R27, 0x1, -R2 ;  /* 0x000000011b1bd824 */ /* 0x000fe200078e0a02 */
[C---:B------:R-:W-:Y:S01]  /*67b0*/  ISETP.GT.U32.AND P5, PT, R2.reuse, R26, PT ;  /* 0x0000001a0200720c */ /* 0x040fe20003fa4070 */
[----:B------:R-:W-:Y:S01]  /*67c0*/  IMAD.MOV R6, RZ, RZ, -R6 ;  /* 0x000000ffff067224 */ /* 0x000fe200078e0a06 */
[----:B------:R1:W-:Y:S01]  /*67d0*/  STL [R1+0x730], R24 ;  /* 0x0007301801007387 */ /* 0x0003e20000100800 */
[----:B------:R-:W-:Y:S01]  /*67e0*/  @!P1 IMAD.IADD R29, R29, 0x1, -R2 ;  /* 0x000000011d1d9824 */ /* 0x000fe200078e0a02 */
[----:B------:R-:W-:Y:S01]  /*67f0*/  ISETP.GT.U32.AND P6, PT, R2, R27, PT ;  /* 0x0000001b0200720c */ /* 0x000fe20003fc4070 */
[----:B------:R-:W-:-:S03]  /*6800*/  IMAD.HI.U32 R8, R3, R4, RZ ;  /* 0x0000000403087227 */ /* 0x000fc600078e00ff */
[C---:B------:R-:W-:Y:S01]  /*6810*/  ISETP.GT.U32.AND P1, PT, R2.reuse, R29, PT ;  /* 0x0000001d0200720c */ /* 0x040fe20003f24070 */
[----:B------:R-:W-:Y:S02]  /*6820*/  IMAD R6, R2, R6, R11 ;  /* 0x0000000602067224 */ /* 0x000fe400078e020b */
[----:B------:R-:W-:Y:S02]  /*6830*/  IMAD.MOV R8, RZ, RZ, -R8 ;  /* 0x000000ffff087224 */ /* 0x000fe400078e0a08 */
[----:B------:R-:W-:-:S04]  /*6840*/  IMAD.HI.U32 R9, R3, R7, RZ ;  /* 0x0000000703097227 */ /* 0x000fc800078e00ff */
[----:B------:R-:W-:Y:S01]  /*6850*/  IMAD R4, R2, R8, R4 ;  /* 0x0000000802047224 */ /* 0x000fe200078e0204 */
[----:B------:R-:W-:Y:S01]  /*6860*/  IABS R8, R20 ;  /* 0x0000001400087213 */ /* 0x000fe20000000000 */
[--C-:B------:R-:W-:Y:S01]  /*6870*/  @!P6 IMAD.IADD R27, R27, 0x1, -R2.reuse ;  /* 0x000000011b1be824 */ /* 0x100fe200078e0a02 */
[----:B------:R-:W-:Y:S01]  /*6880*/  ISETP.GE.AND P6, PT, R12, RZ, PT ;  /* 0x000000ff0c00720c */ /* 0x000fe20003fc6270 */
[--C-:B------:R-:W-:Y:S01]  /*6890*/  @!P1 IMAD.IADD R29, R29, 0x1, -R2.reuse ;  /* 0x000000011d1d9824 */ /* 0x100fe200078e0a02 */
[----:B------:R-:W-:Y:S01]  /*68a0*/  ISETP.GT.U32.AND P1, PT, R2, R6, PT ;  /* 0x000000060200720c */ /* 0x000fe20003f24070 */
[----:B------:R-:W-:Y:S02]  /*68b0*/  @!P3 IMAD.IADD R28, R28, 0x1, -R2 ;  /* 0x000000011c1cb824 */ /* 0x000fe400078e0a02 */
[----:B------:R-:W-:Y:S02]  /*68c0*/  IMAD.MOV R11, RZ, RZ, -R9 ;  /* 0x000000ffff0b7224 */ /* 0x000fe400078e0a09 */
[----:B------:R-:W-:Y:S01]  /*68d0*/  IMAD.HI.U32 R12, R3, R8, RZ ;  /* 0x00000008030c7227 */ /* 0x000fe200078e00ff */
[----:B------:R-:W-:-:S03]  /*68e0*/  ISETP.GT.U32.AND P3, PT, R2, R28, PT ;  /* 0x0000001c0200720c */ /* 0x000fc60003f64070 */
[----:B------:R-:W-:Y:S01]  /*68f0*/  IMAD R7, R2, R11, R7 ;  /* 0x0000000b02077224 */ /* 0x000fe200078e0207 */
[----:B------:R-:W-:Y:S01]  /*6900*/  IABS R11, R19 ;  /* 0x00000013000b7213 */ /* 0x000fe20000000000 */
[----:B------:R-:W-:Y:S01]  /*6910*/  IMAD.MOV R9, RZ, RZ, -R12 ;  /* 0x000000ffff097224 */ /* 0x000fe200078e0a0c */
[----:B------:R-:W-:Y:S01]  /*6920*/  IABS R12, R18 ;  /* 0x00000012000c7213 */ /* 0x000fe20000000000 */
[----:B------:R-:W-:Y:S01]  /*6930*/  @!P1 IMAD.IADD R6, R6, 0x1, -R2 ;  /* 0x0000000106069824 */ /* 0x000fe200078e0a02 */
[C---:B------:R-:W-:Y:S01]  /*6940*/  ISETP.GT.U32.AND P1, PT, R2.reuse, R7, PT ;  /* 0x000000070200720c */ /* 0x040fe20003f24070 */
[----:B------:R-:W-:Y:S02]  /*6950*/  IMAD R8, R2, R9, R8 ;  /* 0x0000000902087224 */ /* 0x000fe400078e0208 */
[----:B------:R-:W-:Y:S02]  /*6960*/  IMAD.MOV.U32 R9, RZ, RZ, R11 ;  /* 0x000000ffff097224 */ /* 0x000fe400078e000b */
[----:B------:R-:W-:Y:S01]  /*6970*/  @!P3 IMAD.IADD R28, R28, 0x1, -R2 ;  /* 0x000000011c1cb824 */ /* 0x000fe200078e0a02 */
[----:B------:R-:W-:Y:S01]  /*6980*/  ISETP.GE.AND P3, PT, R13, RZ, PT ;  /* 0x000000ff0d00720c */ /* 0x000fe20003f66270 */
[----:B------:R-:W-:Y:S01]  /*6990*/  IMAD.HI.U32 R11, R3, R9, RZ ;  /* 0x00000009030b7227 */ /* 0x000fe200078e00ff */
[----:B------:R-:W-:-:S03]  /*69a0*/  IABS R13, R17 ;  /* 0x00000011000d7213 */ /* 0x000fc60000000000 */
[----:B0-----:R-:W-:Y:S02]  /*69b0*/  IMAD.MOV R0, RZ, RZ, -R11 ;  /* 0x000000ffff007224 */ /* 0x001fe400078e0a0b */
[----:B------:R-:W-:Y:S02]  /*69c0*/  IMAD.MOV.U32 R11, RZ, RZ, R12 ;  /* 0x000000ffff0b7224 */ /* 0x000fe400078e000c */
[--C-:B------:R-:W-:Y:S01]  /*69d0*/  @!P5 IMAD.IADD R26, R26, 0x1, -R2.reuse ;  /* 0x000000011a1ad824 */ /* 0x100fe200078e0a02 */
[C---:B------:R-:W-:Y:S01]  /*69e0*/  ISETP.GT.U32.AND P5, PT, R2.reuse, R4, PT ;  /* 0x000000040200720c */ /* 0x040fe20003fa4070 */
[C---:B------:R-:W-:Y:S02]  /*69f0*/  IMAD R9, R2.reuse, R0, R9 ;  /* 0x0000000002097224 */ /* 0x040fe400078e0209 */
[----:B------:R-:W-:Y:S01]  /*6a00*/  @!P1 IMAD.IADD R7, R7, 0x1, -R2 ;  /* 0x0000000107079824 */ /* 0x000fe200078e0a02 */
[----:B------:R-:W-:Y:S01]  /*6a10*/  ISETP.GT.U32.AND P1, PT, R2, R8, PT ;  /* 0x000000080200720c */ /* 0x000fe20003f24070 */
[----:B------:R-:W-:-:S04]  /*6a20*/  IMAD.HI.U32 R0, R3, R11, RZ ;  /* 0x0000000b03007227 */ /* 0x000fc800078e00ff */
[----:B------:R-:W-:Y:S02]  /*6a30*/  IMAD.MOV.U32 R12, RZ, RZ, R13 ;  /* 0x000000ffff0c7224 */ /* 0x000fe400078e000d */
[----:B------:R-:W-:Y:S02]  /*6a40*/  IMAD.MOV.U32 R13, RZ, RZ, R22 ;  /* 0x000000ffff0d7224 */ /* 0x000fe400078e0016 */
[----:B------:R-:W-:Y:S01]  /*6a50*/  IMAD.MOV R22, RZ, RZ, -R0 ;  /* 0x000000ffff167224 */ /* 0x000fe200078e0a00 */
[----:B------:R-:W-:Y:S01]  /*6a60*/  LOP3.LUT R0, R10, 0x2, RZ, 0xfc, !PT ;  /* 0x000000020a007812 */ /* 0x000fe200078efcff */
[----:B------:R-:W-:Y:S01]  /*6a70*/  @!P5 IMAD.IADD R4, R4, 0x1, -R2 ;  /* 0x000000010404d824 */ /* 0x000fe200078e0a02 */
[----:B------:R-:W-:Y:S01]  /*6a80*/  ISETP.GE.AND P5, PT, R5, RZ, PT ;  /* 0x000000ff0500720c */ /* 0x000fe20003fa6270 */
[----:B------:R-:W-:Y:S01]  /*6a90*/  IMAD R10, R2, R22, R11 ;  /* 0x00000016020a7224 */ /* 0x000fe200078e020b */
[----:B------:R-:W-:Y:S01]  /*6aa0*/  IABS R5, R15 ;  /* 0x0000000f00057213 */ /* 0x000fe20000000000 */
[----:B------:R-:W-:Y:S01]  /*6ab0*/  IMAD.HI.U32 R11, R3, R12, RZ ;  /* 0x0000000c030b7227 */ /* 0x000fe200078e00ff */
[----:B------:R-:W-:-:S03]  /*6ac0*/  IABS R22, R0 ;  /* 0x0000000000167213 */ /* 0x000fc60000000000 */
[----:B------:R-:W-:Y:S02]  /*6ad0*/  IMAD.MOV R11, RZ, RZ, -R11 ;  /* 0x000000ffff0b7224 */ /* 0x000fe400078e0a0b */
[----:B------:R-:W-:Y:S02]  /*6ae0*/  @!P1 IMAD.IADD R8, R8, 0x1, -R2 ;  /* 0x0000000108089824 */ /* 0x000fe400078e0a02 */
[C---:B------:R-:W-:Y:S02]  /*6af0*/  IMAD R11, R2.reuse, R11, R12 ;  /* 0x0000000b020b7224 */ /* 0x040fe400078e020c */
[----:B------:R-:W-:Y:S01]  /*6b00*/  @!P2 IMAD.MOV R27, RZ, RZ, -R27 ;  /* 0x000000ffff1ba224 */ /* 0x000fe200078e0a1b */
[----:B------:R-:W-:Y:S01]  /*6b10*/  ISETP.GT.U32.AND P2, PT, R2, R8, PT ;  /* 0x000000080200720c */ /* 0x000fe20003f44070 */
[----:B------:R-:W-:-:S04]  /*6b20*/  IMAD.HI.U32 R12, R3, R13, RZ ;  /* 0x0000000d030c7227 */ /* 0x000fc800078e00ff */
[----:B-1----:R-:W-:-:S04]  /*6b30*/  IMAD.HI.U32 R24, R3, R5, RZ ;  /* 0x0000000503187227 */ /* 0x002fc800078e00ff */
[----:B------:R-:W-:Y:S01]  /*6b40*/  @!P6 IMAD.MOV R28, RZ, RZ, -R28 ;  /* 0x000000ffff1ce224 */ /* 0x000fe200078e0a1c */
[C---:B------:R-:W-:Y:S01]  /*6b50*/  ISETP.GT.U32.AND P6, PT, R2.reuse, R9, PT ;  /* 0x000000090200720c */ /* 0x040fe20003fc4070 */
[----:B------:R-:W-:Y:S02]  /*6b60*/  IMAD.MOV R12, RZ, RZ, -R12 ;  /* 0x000000ffff0c7224 */ /* 0x000fe400078e0a0c */
[----:B------:R-:W-:Y:S02]  /*6b70*/  IMAD.MOV R24, RZ, RZ, -R24 ;  /* 0x000000ffff187224 */ /* 0x000fe400078e0a18 */
[C---:B------:R-:W-:Y:S02]  /*6b80*/  IMAD R12, R2.reuse, R12, R13 ;  /* 0x0000000c020c7224 */ /* 0x040fe400078e020d */
[----:B------:R-:W-:Y:S01]  /*6b90*/  @!P0 IMAD.MOV R25, RZ, RZ, -R25 ;  /* 0x000000ffff198224 */ /* 0x000fe200078e0a19 */
[C---:B------:R-:W-:Y:S01]  /*6ba0*/  ISETP.GT.U32.AND P0, PT, R2.reuse, R4, PT ;  /* 0x000000040200720c */ /* 0x040fe20003f04070 */
[----:B------:R-:W-:-:S02]  /*6bb0*/  IMAD R13, R2, R24, R5 ;  /* 0x00000018020d7224 */ /* 0x000fc400078e0205 */
[----:B------:R-:W-:Y:S01]  /*6bc0*/  @!P4 IMAD.MOV R26, RZ, RZ, -R26 ;  /* 0x000000ffff1ac224 */ /* 0x000fe200078e0a1a */
[C---:B------:R-:W-:Y:S01]  /*6bd0*/  ISETP.GT.U32.AND P4, PT, R2.reuse, R7, PT ;  /* 0x000000070200720c */ /* 0x040fe20003f84070 */
[----:B------:R-:W-:Y:S01]  /*6be0*/  @!P3 IMAD.MOV R29, RZ, RZ, -R29 ;  /* 0x000000ffff1db224 */ /* 0x000fe200078e0a1d */
[----:B------:R-:W-:Y:S01]  /*6bf0*/  ISETP.GT.U32.AND P3, PT, R2, R10, PT ;  /* 0x0000000a0200720c */ /* 0x000fe20003f64070 */
[--C-:B------:R-:W-:Y:S01]  /*6c00*/  @!P2 IMAD.IADD R8, R8, 0x1, -R2.reuse ;  /* 0x000000010808a824 */ /* 0x100fe200078e0a02 */
[C---:B------:R-:W-:Y:S01]  /*6c10*/  ISETP.GT.U32.AND P2, PT, R2.reuse, R13, PT ;  /* 0x0000000d0200720c */ /* 0x040fe20003f44070 */
[--C-:B------:R-:W-:Y:S01]  /*6c20*/  @!P6 IMAD.IADD R9, R9, 0x1, -R2.reuse ;  /* 0x000000010909e824 */ /* 0x100fe200078e0a02 */
[----:B------:R-:W-:Y:S02]  /*6c30*/  ISETP.GE.AND P6, PT, R21, RZ, PT ;  /* 0x000000ff1500720c */ /* 0x000fe40003fc6270 */
[----:B------:R-:W-:Y:S01]  /*6c40*/  ISETP.GT.U32.AND P1, PT, R2, R6, PT ;  /* 0x000000060200720c */ /* 0x000fe20003f24070 */
[----:B------:R-:W-:Y:S01]  /*6c50*/  @!P0 IMAD.IADD R4, R4, 0x1, -R2 ;  /* 0x0000000104048824 */ /* 0x000fe200078e0a02 */
[----:B------:R-:W-:Y:S01]  /*6c60*/  ISETP.GT.U32.AND P0, PT, R2, R11, PT ;  /* 0x0000000b0200720c */ /* 0x000fe20003f04070 */
[----:B------:R-:W-:Y:S01]  /*6c70*/  IMAD.HI.U32 R3, R3, R22, RZ ;  /* 0x0000001603037227 */ /* 0x000fe200078e00ff */
[----:B------:R-:W2:Y:S01]  /*6c80*/  LDL.LU R5, [R1+0x764] ;  /* 0x0007640001057983 */ /* 0x000ea20000300800 */
[----:B------:R-:W-:-:S02]  /*6c90*/  USHF.R.S32.HI UR5, URZ, 0x1f, UR4 ;  /* 0x0000001fff057899 */ /* 0x000fc40008011404 */
[--C-:B------:R-:W-:Y:S01]  /*6ca0*/  @!P4 IMAD.IADD R7, R7, 0x1, -R2.reuse ;  /* 0x000000010707c824 */ /* 0x100fe200078e0a02 */
[----:B------:R-:W-:Y:S01]  /*6cb0*/  ISETP.GE.AND P4, PT, R23, RZ, PT ;  /* 0x000000ff1700720c */ /* 0x000fe20003f86270 */
[--C-:B------:R-:W-:Y:S01]  /*6cc0*/  @!P3 IMAD.IADD R10, R10, 0x1, -R2.reuse ;  /* 0x000000010a0ab824 */ /* 0x100fe200078e0a02 */
[----:B------:R-:W-:Y:S01]  /*6cd0*/  ISETP.GE.AND P3, PT, R20, RZ, PT ;  /* 0x000000ff1400720c */ /* 0x000fe20003f66270 */
[--C-:B------:R-:W-:Y:S01]  /*6ce0*/  @!P2 IMAD.IADD R13, R13, 0x1, -R2.reuse ;  /* 0x000000010d0da824 */ /* 0x100fe200078e0a02 */
[----:B------:R0:W-:Y:S01]  /*6cf0*/  STL [R1+0x734], R25 ;  /* 0x0007341901007387 */ /* 0x0001e20000100800 */
[----:B------:R-:W-:Y:S01]  /*6d00*/  IMAD.MOV R3, RZ, RZ, -R3 ;  /* 0x000000ffff037224 */ /* 0x000fe200078e0a03 */
[C---:B------:R-:W-:Y:S01]  /*6d10*/  ISETP.GT.U32.AND P2, PT, R2.reuse, R9, PT ;  /* 0x000000090200720c */ /* 0x040fe20003f44070 */
[----:B------:R-:W-:Y:S01]  /*6d20*/  @!P6 IMAD.MOV R7, RZ, RZ, -R7 ;  /* 0x000000ffff07e224 */ /* 0x000fe200078e0a07 */
[----:B------:R-:W-:Y:S01]  /*6d30*/  ISETP.GT.U32.AND P6, PT, R2, R13, PT ;  /* 0x0000000d0200720c */ /* 0x000fe20003fc4070 */
[----:B------:R-:W-:Y:S01]  /*6d40*/  @!P1 IMAD.IADD R6, R6, 0x1, -R2 ;  /* 0x0000000106069824 */ /* 0x000fe200078e0a02 */
[C---:B------:R-:W-:Y:S01]  /*6d50*/  ISETP.GT.U32.AND P1, PT, R2.reuse, R12, PT ;  /* 0x0000000c0200720c */ /* 0x040fe20003f24070 */
[----:B------:R-:W-:Y:S01]  /*6d60*/  IMAD R3, R2, R3, R22 ;  /* 0x0000000302037224 */ /* 0x000fe200078e0216 */
[----:B------:R-:W-:Y:S01]  /*6d70*/  STL [R1+0x738], R26 ;  /* 0x0007381a01007387 */ /* 0x000fe20000100800 */
[----:B------:R-:W-:-:S02]  /*6d80*/  @!P0 IMAD.IADD R11, R11, 0x1, -R2 ;  /* 0x000000010b0b8824 */ /* 0x000fc400078e0a02 */
[----:B------:R-:W-:Y:S01]  /*6d90*/  @!P5 IMAD.MOV R4, RZ, RZ, -R4 ;  /* 0x000000ffff04d224 */ /* 0x000fe200078e0a04 */
[----:B------:R-:W-:Y:S01]  /*6da0*/  STL [R1+0x73c], R27 ;  /* 0x00073c1b01007387 */ /* 0x000fe20000100800 */
[----:B------:R-:W-:Y:S01]  /*6db0*/  @!P4 IMAD.MOV R6, RZ, RZ, -R6 ;  /* 0x000000ffff06c224 */ /* 0x000fe200078e0a06 */
[C---:B------:R-:W-:Y:S01]  /*6dc0*/  ISETP.GT.U32.AND P4, PT, R2.reuse, R10, PT ;  /* 0x0000000a0200720c */ /* 0x040fe20003f84070 */
[----:B------:R-:W-:Y:S01]  /*6dd0*/  @!P3 IMAD.MOV R8, RZ, RZ, -R8 ;  /* 0x000000ffff08b224 */ /* 0x000fe200078e0a08 */
[----:B------:R-:W-:Y:S01]  /*6de0*/  STL [R1+0x740], R28 ;  /* 0x0007401c01007387 */ /* 0x000fe20000100800 */
[C---:B------:R-:W-:Y:S01]  /*6df0*/  ISETP.GT.U32.AND P0, PT, R2.reuse, R3, PT ;  /* 0x000000030200720c */ /* 0x040fe20003f04070 */
[--C-:B------:R-:W-:Y:S01]  /*6e00*/  @!P6 IMAD.IADD R13, R13, 0x1, -R2.reuse ;  /* 0x000000010d0de824 */ /* 0x100fe200078e0a02 */
[----:B------:R-:W-:Y:S01]  /*6e10*/  ISETP.GT.U32.AND P5, PT, R2, R11, PT ;  /* 0x0000000b0200720c */ /* 0x000fe20003fa4070 */
[----:B------:R-:W-:Y:S01]  /*6e20*/  STL [R1+0x744], R29 ;  /* 0x0007441d01007387 */ /* 0x000fe20000100800 */
[----:B------:R-:W-:Y:S01]  /*6e30*/  ISETP.GE.AND P6, PT, R0, RZ, PT ;  /* 0x000000ff0000720c */ /* 0x000fe20003fc6270 */
[--C-:B------:R-:W-:Y:S01]  /*6e40*/  @!P1 IMAD.IADD R12, R12, 0x1, -R2.reuse ;  /* 0x000000010c0c9824 */ /* 0x100fe200078e0a02 */
[----:B------:R-:W-:Y:S01]  /*6e50*/  ISETP.GE.AND P1, PT, R19, RZ, PT ;  /* 0x000000ff1300720c */ /* 0x000fe20003f26270 */
[----:B------:R-:W-:Y:S01]  /*6e60*/  STL [R1+0x748], R4 ;  /* 0x0007480401007387 */ /* 0x000fe20000100800 */
[--C-:B------:R-:W-:Y:S01]  /*6e70*/  @!P2 IMAD.IADD R9, R9, 0x1, -R2.reuse ;  /* 0x000000010909a824 */ /* 0x100fe200078e0a02 */
[----:B------:R-:W-:Y:S01]  /*6e80*/  ISETP.GE.AND P2, PT, R18, RZ, PT ;  /* 0x000000ff1200720c */ /* 0x000fe20003f46270 */
[--C-:B------:R-:W-:Y:S01]  /*6e90*/  @!P4 IMAD.IADD R10, R10, 0x1, -R2.reuse ;  /* 0x000000010a0ac824 */ /* 0x100fe200078e0a02 */
[----:B------:R1:W-:Y:S01]  /*6ea0*/  STL [R1+0x74c], R6 ;  /* 0x00074c0601007387 */ /* 0x0003e20000100800 */
[----:B------:R-:W-:Y:S01]  /*6eb0*/  ISETP.GE.AND P4, PT, R17, RZ, PT ;  /* 0x000000ff1100720c */ /* 0x000fe20003f86270 */
[--C-:B------:R-:W-:Y:S01]  /*6ec0*/  @!P0 IMAD.IADD R3, R3, 0x1, -R2.reuse ;  /* 0x0000000103038824 */ /* 0x100fe200078e0a02 */
[----:B------:R-:W-:Y:S01]  /*6ed0*/  ISETP.GT.U32.AND P0, PT, R2, R12, PT ;  /* 0x0000000c0200720c */ /* 0x000fe20003f04070 */
[----:B------:R-:W-:Y:S01]  /*6ee0*/  STL [R1+0x750], R7 ;  /* 0x0007500701007387 */ /* 0x000fe20000100800 */
[----:B------:R-:W-:Y:S01]  /*6ef0*/  @!P5 IMAD.IADD R11, R11, 0x1, -R2 ;  /* 0x000000010b0bd824 */ /* 0x000fe200078e0a02 */
[----:B------:R-:W-:-:S02]  /*6f00*/  ISETP.GE.AND P5, PT, R16, RZ, PT ;  /* 0x000000ff1000720c */ /* 0x000fc40003fa6270 */
[----:B------:R-:W-:Y:S01]  /*6f10*/  STL [R1+0x75c], R8 ;  /* 0x00075c0801007387 */ /* 0x000fe20000100800 */
[----:B------:R-:W-:-:S03]  /*6f20*/  ISETP.GT.U32.AND P3, PT, R2, R3, PT ;  /* 0x000000030200720c */ /* 0x000fc60003f64070 */
[----:B------:R-:W1:Y:S04]  /*6f30*/  LDL.LU R24, [R1+0x20] ;  /* 0x0000200001187983 */ /* 0x000e680000300800 */
[----:B------:R-:W4:Y:S01]  /*6f40*/  LDL.LU R0, [R1+0x14] ;  /* 0x0000140001007983 */ /* 0x000f220000300800 */
[--C-:B------:R-:W-:Y:S01]  /*6f50*/  @!P0 IMAD.IADD R12, R12, 0x1, -R2.reuse ;  /* 0x000000010c0c8824 */ /* 0x100fe200078e0a02 */
[----:B------:R-:W-:Y:S02]  /*6f60*/  ISETP.GE.AND P0, PT, R15, RZ, PT ;  /* 0x000000ff0f00720c */ /* 0x000fe40003f06270 */
[----:B------:R-:W3:Y:S04]  /*6f70*/  LDL.LU R17, [R1+0x4] ;  /* 0x0000040001117983 */ /* 0x000ee80000300800 */
[----:B------:R-:W5:Y:S04]  /*6f80*/  LDL.LU R16, [R1+0x68] ;  /* 0x0000680001107983 */ /* 0x000f680000300800 */
[----:B------:R-:W5:Y:S04]  /*6f90*/  LDL.LU R15, [R1+0x70] ;  /* 0x00007000010f7983 */ /* 0x000f680000300800 */
[----:B------:R-:W5:Y:S04]  /*6fa0*/  LDL.LU R23, [R1+0xb0] ;  /* 0x0000b00001177983 */ /* 0x000f680000300800 */
[----:B------:R-:W5:Y:S04]  /*6fb0*/  LDL.LU R22, [R1+0xb8] ;  /* 0x0000b80001167983 */ /* 0x000f680000300800 */
[----:B------:R-:W5:Y:S01]  /*6fc0*/  LDL.LU R21, [R1+0xbc] ;  /* 0x0000bc0001157983 */ /* 0x000f620000300800 */
[----:B------:R-:W-:-:S02]  /*6fd0*/  @!P3 IMAD.IADD R3, R3, 0x1, -R2 ;  /* 0x000000010303b824 */ /* 0x000fc400078e0a02 */
[----:B------:R-:W-:-:S05]  /*6fe0*/  @!P1 IMAD.MOV R9, RZ, RZ, -R9 ;  /* 0x000000ffff099224 */ /* 0x000fca00078e0a09 */
[----:B------:R-:W-:Y:S04]  /*6ff0*/  STL [R1+0x760], R9 ;  /* 0x0007600901007387 */ /* 0x000fe80000100800 */
[----:B0-----:R-:W5:Y:S04]  /*7000*/  LDL.LU R25, [R1+0xc4] ;  /* 0x0000c40001197983 */ /* 0x001f680000300800 */
[----:B------:R-:W5:Y:S01]  /*7010*/  LDL.LU R20, [R1+0x1c4] ;  /* 0x0001c40001147983 */ /* 0x000f620000300800 */
[----:B--2---:R-:W-:Y:S02]  /*7020*/  ISETP.NE.AND P3, PT, R5, RZ, PT ;  /* 0x000000ff0500720c */ /* 0x004fe40003f65270 */
[----:B------:R-:W-:-:S04]  /*7030*/  LOP3.LUT R5, RZ, R5, RZ, 0x33, !PT ;  /* 0x00000005ff057212 */ /* 0x000fc800078e33ff */
[----:B------:R-:W-:-:S05]  /*7040*/  SEL R2, R5, R14, !P3 ;  /* 0x0000000e05027207 */ /* 0x000fca0005800000 */
[----:B------:R3:W-:Y:S04]  /*7050*/  STL [R1+0xc], R2 ;  /* 0x00000c0201007387 */ /* 0x0007e80000100800 */
[----:B------:R-:W2:Y:S04]  /*7060*/  LDL.LU R19, [R1+0x1c8] ;  /* 0x0001c80001137983 */ /* 0x000ea80000300800 */
[----:B------:R-:W2:Y:S01]  /*7070*/  LDL.LU R18, [R1+0x1d0] ;  /* 0x0001d00001127983 */ /* 0x000ea20000300800 */
[C---:B-1----:R-:W-:Y:S02]  /*7080*/  SEL R6, R5.reuse, R24, !P3 ;  /* 0x0000001805067207 */ /* 0x042fe40005800000 */
[----:B----4-:R-:W-:-:S03]  /*7090*/  SEL R4, R5, R0, !P3 ;  /* 0x0000000005047207 */ /* 0x010fc60005800000 */
[----:B------:R-:W-:Y:S01]  /*70a0*/  STL [R1+0x18], R6 ;  /* 0x0000180601007387 */ /* 0x000fe20000100800 */
[----:B---3--:R-:W-:-:S03]  /*70b0*/  SEL R2, R5, R17, !P3 ;  /* 0x0000001105027207 */ /* 0x008fc60005800000 */
[----:B------:R-:W-:Y:S04]  /*70c0*/  STL [R1+0x10], R4 ;  /* 0x0000100401007387 */ /* 0x000fe80000100800 */
[----:B------:R-:W3:Y:S01]  /*70d0*/  LDL.LU R14, [R1+0x1cc] ;  /* 0x0001cc00010e7983 */ /* 0x000ee20000300800 */
[----:B-----5:R-:W-:-:S03]  /*70e0*/  SEL R0, R5, R16, !P3 ;  /* 0x0000001005007207 */ /* 0x020fc60005800000 */
[----:B------:R-:W-:Y:S04]  /*70f0*/  STL [R1+0x4], R2 ;  /* 0x0000040201007387 */ /* 0x000fe80000100800 */
[----:B------:R-:W4:Y:S04]  /*7100*/  LDL.LU R9, [R1+0xc8] ;  /* 0x0000c80001097983 */ /* 0x000f280000300800 */
[----:B------:R0:W-:Y:S04]  /*7110*/  STL [R1+0x14], R0 ;  /* 0x0000140001007387 */ /* 0x0001e80000100800 */
[----:B------:R-:W5:Y:S04]  /*7120*/  LDL.LU R24, [R1+0x1bc] ;  /* 0x0001bc0001187983 */ /* 0x000f680000300800 */
[----:B------:R-:W5:Y:S04]  /*7130*/  LDL.LU R17, [R1+0x1c0] ;  /* 0x0001c00001117983 */ /* 0x000f680000300800 */
[----:B------:R-:W5:Y:S01]  /*7140*/  LDL.LU R16, [R1+0xcc] ;  /* 0x0000cc0001107983 */ /* 0x000f620000300800 */
[----:B0-----:R-:W-:-:S03]  /*7150*/  SEL R0, R5, R15, !P3 ;  /* 0x0000000f05007207 */ /* 0x001fc60005800000 */
[----:B------:R-:W5:Y:S01]  /*7160*/  LDL.LU R15, [R1+0x11c] ;  /* 0x00011c00010f7983 */ /* 0x000f620000300800 */
[C---:B------:R-:W-:Y:S02]  /*7170*/  SEL R2, R5.reuse, R23, !P3 ;  /* 0x0000001705027207 */ /* 0x040fe40005800000 */
[C---:B------:R-:W-:Y:S01]  /*7180*/  SEL R4, R5.reuse, R22, !P3 ;  /* 0x0000001605047207 */ /* 0x040fe20005800000 */
[----:B------:R0:W-:Y:S04]  /*7190*/  STL [R1+0x20], R0 ;  /* 0x0000200001007387 */ /* 0x0001e80000100800 */
[----:B------:R1:W-:Y:S01]  /*71a0*/  STL [R1+0x24], R2 ;  /* 0x0000240201007387 */ /* 0x0003e20000100800 */
[----:B0-----:R-:W-:-:S03]  /*71b0*/  SEL R0, R5, R21, !P3 ;  /* 0x0000001505007207 */ /* 0x001fc60005800000 */
[----:B-1----:R-:W5:Y:S04]  /*71c0*/  LDL.LU R2, [R1+0x1b4] ;  /* 0x0001b40001027983 */ /* 0x002f680000300800 */
[----:B------:R0:W-:Y:S04]  /*71d0*/  STL [R1+0x40], R4 ;  /* 0x0000400401007387 */ /* 0x0001e80000100800 */
[----:B------:R-:W5:Y:S04]  /*71e0*/  LDL.LU R8, [R1+0x1b8] ;  /* 0x0001b80001087983 */ /* 0x000f680000300800 */
[----:B------:R1:W-:Y:S04]  /*71f0*/  STL [R1+0x44], R0 ;  /* 0x0000440001007387 */ /* 0x0003e80000100800 */
[----:B------:R-:W5:Y:S04]  /*7200*/  LDL.LU R7, [R1+0xe4] ;  /* 0x0000e40001077983 */ /* 0x000f680000300800 */
[----:B------:R-:W5:Y:S04]  /*7210*/  LDL.LU R6, [R1+0xfc] ;  /* 0x0000fc0001067983 */ /* 0x000f680000300800 */
[----:B0-----:R-:W5:Y:S04]  /*7220*/  LDL.LU R4, [R1+0x100] ;  /* 0x0001000001047983 */ /* 0x001f680000300800 */
[----:B------:R-:W5:Y:S04]  /*7230*/  LDL.LU R29, [R1+0x104] ;  /* 0x00010400011d7983 */ /* 0x000f680000300800 */
[----:B------:R-:W5:Y:S04]  /*7240*/  LDL.LU R28, [R1+0x108] ;  /* 0x00010800011c7983 */ /* 0x000f680000300800 */
[----:B------:R-:W5:Y:S04]  /*7250*/  LDL.LU R27, [R1+0x10c] ;  /* 0x00010c00011b7983 */ /* 0x000f680000300800 */
[----:B------:R-:W5:Y:S04]  /*7260*/  LDL.LU R26, [R1+0x110] ;  /* 0x00011000011a7983 */ /* 0x000f680000300800 */
[----:B-1----:R-:W5:Y:S04]  /*7270*/  LDL.LU R0, [R1+0x114] ;  /* 0x0001140001007983 */ /* 0x002f680000300800 */
[----:B------:R-:W5:Y:S01]  /*7280*/  LDL.LU R23, [R1+0x118] ;  /* 0x0001180001177983 */ /* 0x000f620000300800 */
[----:B------:R-:W-:-:S02]  /*7290*/  SEL R25, R5, R25, !P3 ;  /* 0x0000001905197207 */ /* 0x000fc40005800000 */
[C---:B------:R-:W-:Y:S01]  /*72a0*/  SEL R20, R5.reuse, R20, !P3 ;  /* 0x0000001405147207 */ /* 0x040fe20005800000 */
[----:B------:R-:W5:Y:S04]  /*72b0*/  LDL.LU R22, [R1+0xf4] ;  /* 0x0000f40001167983 */ /* 0x000f680000300800 */
[----:B------:R-:W5:Y:S04]  /*72c0*/  LDL.LU R21, [R1+0x120] ;  /* 0x0001200001157983 */ /* 0x000f680000300800 */
[----:B------:R0:W-:Y:S04]  /*72d0*/  STL [R1+0x50], R25 ;  /* 0x0000501901007387 */ /* 0x0001e80000100800 */
[----:B------:R1:W-:Y:S04]  /*72e0*/  STL [R1+0x58], R20 ;  /* 0x0000581401007387 */ /* 0x0003e80000100800 */
[----:B0-----:R-:W5:Y:S01]  /*72f0*/  LDL.LU R25, [R1+0x124] ;  /* 0x0001240001197983 */ /* 0x001f620000300800 */
[----:B--2---:R-:W-:-:S02]  /*7300*/  SEL R19, R5, R19, !P3 ;  /* 0x0000001305137207 */ /* 0x004fc40005800000 */
[----:B------:R-:W-:-:S03]  /*7310*/  SEL R18, R5, R18, !P3 ;  /* 0x0000001205127207 */ /* 0x000fc60005800000 */
[----:B------:R0:W-:Y:S04]  /*7320*/  STL [R1+0x5c], R19 ;  /* 0x00005c1301007387 */ /* 0x0001e80000100800 */
[----:B-1----:R-:W2:Y:S04]  /*7330*/  LDL.LU R20, [R1+0x12c] ;  /* 0x00012c0001147983 */ /* 0x002ea80000300800 */
[----:B------:R1:W-:Y:S04]  /*7340*/  STL [R1+0x60], R18 ;  /* 0x0000601201007387 */ /* 0x0003e80000100800 */
[----:B0-----:R-:W2:Y:S04]  /*7350*/  LDL.LU R19, [R1+0x130] ;  /* 0x0001300001137983 */ /* 0x001ea80000300800 */
[----:B-1----:R-:W2:Y:S01]  /*7360*/  LDL.LU R18, [R1+0x134] ;  /* 0x0001340001127983 */ /* 0x002ea20000300800 */
[----:B---3--:R-:W-:-:S05]  /*7370*/  SEL R14, R5, R14, !P3 ;  /* 0x0000000e050e7207 */ /* 0x008fca0005800000 */
[----:B------:R4:W-:Y:S02]  /*7380*/  STL [R1+0x68], R14 ;  /* 0x0000680e01007387 */ /* 0x0009e40000100800 */
[C---:B----4-:R-:W-:Y:S02]  /*7390*/  SEL R14, R5.reuse, R9, !P3 ;  /* 0x00000009050e7207 */ /* 0x050fe40005800000 */
[C---:B-----5:R-:W-:Y:S02]  /*73a0*/  SEL R24, R5.reuse, R24, !P3 ;  /* 0x0000001805187207 */ /* 0x060fe40005800000 */
[C---:B------:R-:W-:Y:S01]  /*73b0*/  SEL R9, R5.reuse, R17, !P3 ;  /* 0x0000001105097207 */ /* 0x040fe20005800000 */
[----:B------:R0:W-:Y:S04]  /*73c0*/  STL [R1+0x70], R14 ;  /* 0x0000700e01007387 */ /* 0x0001e80000100800 */
[----:B------:R1:W-:Y:S04]  /*73d0*/  STL [R1+0xb0], R24 ;  /* 0x0000b01801007387 */ /* 0x0003e80000100800 */
[----:B------:R-:W3:Y:S01]  /*73e0*/  LDL.LU R17, [R1+0x138] ;  /* 0x0001380001117983 */ /* 0x000ee20000300800 */
[----:B0-----:R-:W-:-:S03]  /*73f0*/  SEL R14, R5, R16, !P3 ;  /* 0x00000010050e7207 */ /* 0x001fc60005800000 */
[----:B------:R0:W-:Y:S04]  /*7400*/  STL [R1+0xb8], R9 ;  /* 0x0000b80901007387 */ /* 0x0001e80000100800 */
[----:B------:R-:W-:Y:S04]  /*7410*/  STL [R1+0xbc], R14 ;  /* 0x0000bc0e01007387 */ /* 0x000fe80000100800 */
[----:B-1----:R-:W4:Y:S01]  /*7420*/  LDL.LU R24, [R1+0x140] ;  /* 0x0001400001187983 */ /* 0x002f220000300800 */
[----:B0-----:R-:W-:-:S03]  /*7430*/  SEL R9, R5, R15, !P3 ;  /* 0x0000000f05097207 */ /* 0x001fc60005800000 */
[----:B------:R-:W5:Y:S04]  /*7440*/  LDL.LU R16, [R1+0x144] ;  /* 0x0001440001107983 */ /* 0x000f680000300800 */
[----:B------:R-:W-:Y:S04]  /*7450*/  STL [R1+0xc4], R9 ;  /* 0x0000c40901007387 */ /* 0x000fe80000100800 */
[----:B------:R-:W5:Y:S01]  /*7460*/  LDL.LU R15, [R1+0x148] ;  /* 0x00014800010f7983 */ /* 0x000f620000300800 */
[C---:B------:R-:W-:Y:S02]  /*7470*/  SEL R2, R5.reuse, R2, !P3 ;  /* 0x0000000205027207 */ /* 0x040fe40005800000 */
[----:B------:R-:W-:-:S03]  /*7480*/  SEL R8, R5, R8, !P3 ;  /* 0x0000000805087207 */ /* 0x000fc60005800000 */
[----:B------:R0:W-:Y:S01]  /*7490*/  STL [R1+0xc8], R2 ;  /* 0x0000c80201007387 */ /* 0x0001e20000100800 */
[----:B------:R-:W-:-:S03]  /*74a0*/  SEL R7, R5, R7, !P3 ;  /* 0x0000000705077207 */ /* 0x000fc60005800000 */
[----:B------:R-:W-:Y:S01]  /*74b0*/  STL [R1+0xcc], R8 ;  /* 0x0000cc0801007387 */ /* 0x000fe20000100800 */
[----:B0-----:R-:W-:-:S03]  /*74c0*/  SEL R2, R5, R6, !P3 ;  /* 0x0000000605027207 */ /* 0x001fc60005800000 */
[----:B------:R-:W-:Y:S01]  /*74d0*/  STL [R1+0xe4], R7 ;  /* 0x0000e40701007387 */ /* 0x000fe20000100800 */
[C---:B------:R-:W-:Y:S02]  /*74e0*/  SEL R6, R5.reuse, R4, !P3 ;  /* 0x0000000405067207 */ /* 0x040fe40005800000 */
[C---:B------:R-:W-:Y:S01]  /*74f0*/  SEL R4, R5.reuse, R29, !P3 ;  /* 0x0000001d05047207 */ /* 0x040fe20005800000 */
[----:B------:R0:W-:Y:S04]  /*7500*/  STL [R1+0xfc], R2 ;  /* 0x0000fc0201007387 */ /* 0x0001e80000100800 */
[----:B------:R1:W-:Y:S01]  /*7510*/  STL [R1+0x100], R6 ;  /* 0x0001000601007387 */ /* 0x0003e20000100800 */
[----:B0-----:R-:W-:-:S03]  /*7520*/  SEL R2, R5, R28, !P3 ;  /* 0x0000001c05027207 */ /* 0x001fc60005800000 */
[----:B------:R0:W-:Y:S01]  /*7530*/  STL [R1+0x104], R4 ;  /* 0x0001040401007387 */ /* 0x0001e20000100800 */
[----:B-1----:R-:W-:-:S03]  /*7540*/  SEL R6, R5, R27, !P3 ;  /* 0x0000001b05067207 */ /* 0x002fc60005800000 */
[----:B------:R1:W-:Y:S01]  /*7550*/  STL [R1+0x108], R2 ;  /* 0x0001080201007387 */ /* 0x0003e20000100800 */
[----:B0-----:R-:W-:-:S03]  /*7560*/  SEL R4, R5, R26, !P3 ;  /* 0x0000001a05047207 */ /* 0x001fc60005800000 */
[----:B------:R-:W-:Y:S01]  /*7570*/  STL [R1+0x10c], R6 ;  /* 0x00010c0601007387 */ /* 0x000fe20000100800 */
[C---:B-1----:R-:W-:Y:S02]  /*7580*/  SEL R2, R5.reuse, R0, !P3 ;  /* 0x0000000005027207 */ /* 0x042fe40005800000 */
[C---:B------:R-:W-:Y:S01]  /*7590*/  SEL R0, R5.reuse, R23, !P3 ;  /* 0x0000001705007207 */ /* 0x040fe20005800000 */
[----:B------:R0:W-:Y:S04]  /*75a0*/  STL [R1+0x110], R4 ;  /* 0x0001100401007387 */ /* 0x0001e80000100800 */
[----:B------:R1:W-:Y:S04]  /*75b0*/  STL [R1+0x114], R2 ;  /* 0x0001140201007387 */ /* 0x0003e80000100800 */
[----:B------:R1:W-:Y:S01]  /*75c0*/  STL [R1+0x118], R0 ;  /* 0x0001180001007387 */ /* 0x0003e20000100800 */
[----:B0-----:R-:W-:-:S02]  /*75d0*/  SEL R4, R5, R22, !P3 ;  /* 0x0000001605047207 */ /* 0x001fc40005800000 */
[C---:B-1----:R-:W-:Y:S01]  /*75e0*/  SEL R2, R5.reuse, R21, !P3 ;  /* 0x0000001505027207 */ /* 0x042fe20005800000 */
[----:B------:R-:W5:Y:S04]  /*75f0*/  LDL.LU R0, [R1+0x150] ;  /* 0x0001500001007983 */ /* 0x000f680000300800 */
[----:B------:R-:W-:Y:S04]  /*7600*/  STL [R1+0x11c], R4 ;  /* 0x00011c0401007387 */ /* 0x000fe80000100800 */
[----:B------:R-:W5:Y:S04]  /*7610*/  LDL.LU R23, [R1+0x154] ;  /* 0x0001540001177983 */ /* 0x000f680000300800 */
[----:B------:R0:W-:Y:S04]  /*7620*/  STL [R1+0x120], R2 ;  /* 0x0001200201007387 */ /* 0x0001e80000100800 */
[----:B------:R-:W5:Y:S04]  /*7630*/  LDL.LU R22, [R1+0x164] ;  /* 0x0001640001167983 */ /* 0x000f680000300800 */
[----:B------:R-:W5:Y:S01]  /*7640*/  LDL.LU R21, [R1+0x168] ;  /* 0x0001680001157983 */ /* 0x000f620000300800 */
[----:B0-----:R-:W-:-:S05]  /*7650*/  SEL R2, R5, R25, !P3 ;  /* 0x0000001905027207 */ /* 0x001fca0005800000 */
[----:B------:R0:W-:Y:S01]  /*7660*/  STL [R1+0x124], R2 ;  /* 0x0001240201007387 */ /* 0x0001e20000100800 */
[----:B--2---:R-:W-:-:S05]  /*7670*/  SEL R6, R5, R20, !P3 ;  /* 0x0000001405067207 */ /* 0x004fca0005800000 */
[----:B------:R-:W-:Y:S01]  /*7680*/  STL [R1+0x12c], R6 ;  /* 0x00012c0601007387 */ /* 0x000fe20000100800 */
[----:B------:R-:W-:-:S03]  /*7690*/  SEL R4, R5, R19, !P3 ;  /* 0x0000001305047207 */ /* 0x000fc60005800000 */
[----:B------:R-:W2:Y:S01]  /*76a0*/  LDL.LU R14, [R1+0x16c] ;  /* 0x00016c00010e7983 */ /* 0x000ea20000300800 */
[----:B0-----:R-:W-:-:S03]  /*76b0*/  SEL R2, R5, R18, !P3 ;  /* 0x0000001205027207 */ /* 0x001fc60005800000 */
[----:B------:R3:W-:Y:S04]  /*76c0*/  STL [R1+0x130], R4 ;  /* 0x0001300401007387 */ /* 0x0007e80000100800 */
[----:B------:R-:W2:Y:S04]  /*76d0*/  LDL.LU R9, [R1+0x174] ;  /* 0x0001740001097983 */ /* 0x000ea80000300800 */
[----:B------:R4:W-:Y:S04]  /*76e0*/  STL [R1+0x134], R2 ;  /* 0x0001340201007387 */ /* 0x0009e80000100800 */
[----:B------:R-:W2:Y:S04]  /*76f0*/  LDL.LU R20, [R1+0x178] ;  /* 0x0001780001147983 */ /* 0x000ea80000300800 */
[----:B------:R-:W2:Y:S04]  /*7700*/  LDL.LU R19, [R1+0x180] ;  /* 0x0001800001137983 */ /* 0x000ea80000300800 */
[----:B------:R-:W2:Y:S01]  /*7710*/  LDL.LU R18, [R1+0x184] ;  /* 0x0001840001127983 */ /* 0x000ea20000300800 */
[----:B---3--:R-:W-:-:S03]  /*7720*/  SEL R4, R5, R17, !P3 ;  /* 0x0000001105047207 */ /* 0x008fc60005800000 */
[----:B------:R-:W3:Y:S04]  /*7730*/  LDL.LU R17, [R1+0x194] ;  /* 0x0001940001117983 */ /* 0x000ee80000300800 */
[----:B------:R0:W-:Y:S01]  /*7740*/  STL [R1+0x138], R4 ;  /* 0x0001380401007387 */ /* 0x0001e20000100800 */
[C---:B----4-:R-:W-:Y:S02]  /*7750*/  SEL R2, R5.reuse, R24, !P3 ;  /* 0x0000001805027207 */ /* 0x050fe40005800000 */
[----:B-----5:R-:W-:-:S03]  /*7760*/  SEL R6, R5, R16, !P3 ;  /* 0x0000001005067207 */ /* 0x020fc60005800000 */
[----:B------:R1:W-:Y:S01]  /*7770*/  STL [R1+0x140], R2 ;  /* 0x0001400201007387 */ /* 0x0003e20000100800 */
[----:B0-----:R-:W-:-:S03]  /*7780*/  SEL R4, R5, R15, !P3 ;  /* 0x0000000f05047207 */ /* 0x001fc60005800000 */
[----:B-1----:R-:W4:Y:S04]  /*7790*/  LDL.LU R2, [R1+0x15c] ;  /* 0x00015c0001027983 */ /* 0x002f280000300800 */
[----:B------:R0:W-:Y:S04]  /*77a0*/  STL [R1+0x144], R6 ;  /* 0x0001440601007387 */ /* 0x0001e80000100800 */
[----:B------:R-:W5:Y:S04]  /*77b0*/  LDL.LU R8, [R1+0x158] ;  /* 0x0001580001087983 */ /* 0x000f680000300800 */
[----:B------:R1:W-:Y:S04]  /*77c0*/  STL [R1+0x148], R4 ;  /* 0x0001480401007387 */ /* 0x0003e80000100800 */
[----:B------:R-:W5:Y:S04]  /*77d0*/  LDL.LU R7, [R1+0x1a8] ;  /* 0x0001a80001077983 */ /* 0x000f680000300800 */
[----:B0-----:R-:W5:Y:S04]  /*77e0*/  LDL.LU R6, [R1+0x1b0] ;  /* 0x0001b00001067983 */ /* 0x001f680000300800 */
[----:B-1----:R-:W5:Y:S04]  /*77f0*/  LDL.LU R4, [R1+0x1ac] ;  /* 0x0001ac0001047983 */ /* 0x002f680000300800 */
[----:B------:R-:W5:Y:S04]  /*7800*/  LDL.LU R29, [R1+0x198] ;  /* 0x00019800011d7983 */ /* 0x000f680000300800 */
[----:B------:R-:W5:Y:S04]  /*7810*/  LDL.LU R28, [R1+0x1a0] ;  /* 0x0001a000011c7983 */ /* 0x000f680000300800 */
[----:B------:R-:W5:Y:S04]  /*7820*/  LDL.LU R27, [R1+0x1a4] ;  /* 0x0001a400011b7983 */ /* 0x000f680000300800 */
[----:B------:R-:W5:Y:S04]  /*7830*/  LDL.LU R26, [R1+0x19c] ;  /* 0x00019c00011a7983 */ /* 0x000f680000300800 */
[----:B------:R-:W5:Y:S04]  /*7840*/  LDL.LU R25, [R1+0x160] ;  /* 0x0001600001197983 */ /* 0x000f680000300800 */
[----:B------:R-:W5:Y:S04]  /*7850*/  LDL.LU R24, [R1+0x170] ;  /* 0x0001700001187983 */ /* 0x000f680000300800 */
[----:B------:R-:W5:Y:S04]  /*7860*/  LDL.LU R16, [R1+0x18c] ;  /* 0x00018c0001107983 */ /* 0x000f680000300800 */
[----:B------:R-:W5:Y:S01]  /*7870*/  LDL.LU R15, [R1+0x190] ;  /* 0x00019000010f7983 */ /* 0x000f620000300800 */
[----:B------:R-:W-:-:S05]  /*7880*/  SEL R0, R5, R0, !P3 ;  /* 0x0000000005007207 */ /* 0x000fca0005800000 */
[----:B------:R0:W-:Y:S02]  /*7890*/  STL [R1+0x150], R0 ;  /* 0x0001500001007387 */ /* 0x0001e40000100800 */
[C---:B0-----:R-:W-:Y:S02]  /*78a0*/  SEL R0, R5.reuse, R23, !P3 ;  /* 0x0000001705007207 */ /* 0x041fe40005800000 */
[C---:B------:R-:W-:Y:S02]  /*78b0*/  SEL R22, R5.reuse, R22, !P3 ;  /* 0x0000001605167207 */ /* 0x040fe40005800000 */
[C---:B------:R-:W-:Y:S01]  /*78c0*/  SEL R21, R5.reuse, R21, !P3 ;  /* 0x0000001505157207 */ /* 0x040fe20005800000 */
[----:B------:R0:W-:Y:S04]  /*78d0*/  STL [R1+0x154], R0 ;  /* 0x0001540001007387 */ /* 0x0001e80000100800 */
[----:B0-----:R-:W5:Y:S04]  /*78e0*/  LDL.LU R0, [R1+0x17c] ;  /* 0x00017c0001007983 */ /* 0x001f680000300800 */
[----:B------:R0:W-:Y:S04]  /*78f0*/  STL [R1+0x164], R22 ;  /* 0x0001641601007387 */ /* 0x0001e80000100800 */
[----:B------:R-:W5:Y:S04]  /*7900*/  LDL.LU R23, [R1+0x188] ;  /* 0x0001880001177983 */ /* 0x000f680000300800 */
[----:B------:R1:W-:Y:S04]  /*7910*/  STL [R1+0x168], R21 ;  /* 0x0001681501007387 */ /* 0x0003e80000100800 */
[----:B0-----:R-:W5:Y:S04]  /*7920*/  LDL.LU R22, [R1+0x14c] ;  /* 0x00014c0001167983 */ /* 0x001f680000300800 */
[----:B-1----:R-:W5:Y:S01]  /*7930*/  LDL.LU R21, [R1+0x13c] ;  /* 0x00013c0001157983 */ /* 0x002f620000300800 */
[----:B--2---:R-:W-:-:S05]  /*7940*/  SEL R14, R5, R14, !P3 ;  /* 0x0000000e050e7207 */ /* 0x004fca0005800000 */
[----:B------:R0:W-:Y:S02]  /*7950*/  STL [R1+0x16c], R14 ;  /* 0x00016c0e01007387 */ /* 0x0001e40000100800 */
[C---:B0-----:R-:W-:Y:S02]  /*7960*/  SEL R14, R5.reuse, R9, !P3 ;  /* 0x00000009050e7207 */ /* 0x041fe40005800000 */
[----:B------:R-:W-:-:S03]  /*7970*/  SEL R20, R5, R20, !P3 ;  /* 0x0000001405147207 */ /* 0x000fc60005800000 */
[----:B------:R0:W-:Y:S01]  /*7980*/  STL [R1+0x174], R14 ;  /* 0x0001740e01007387 */ /* 0x0001e20000100800 */
[----:B------:R-:W-:-:S03]  /*7990*/  SEL R9, R5, R19, !P3 ;  /* 0x0000001305097207 */ /* 0x000fc60005800000 */
[----:B------:R1:W-:Y:S01]  /*79a0*/  STL [R1+0x178], R20 ;  /* 0x0001781401007387 */ /* 0x0003e20000100800 */
[----:B0-----:R-:W-:-:S03]  /*79b0*/  SEL R14, R5, R18, !P3 ;  /* 0x00000012050e7207 */ /* 0x001fc60005800000 */
[----:B-1----:R-:W2:Y:S04]  /*79c0*/  LDL.LU R20, [R1+0x128] ;  /* 0x0001280001147983 */ /* 0x002ea80000300800 */
[----:B------:R3:W-:Y:S04]  /*79d0*/  STL [R1+0x180], R9 ;  /* 0x0001800901007387 */ /* 0x0007e80000100800 */
[----:B------:R-:W-:Y:S04]  /*79e0*/  STL [R1+0x184], R14 ;  /* 0x0001840e01007387 */ /* 0x000fe80000100800 */
[----:B------:R-:W2:Y:S04]  /*79f0*/  LDL.LU R19, [R1+0xf8] ;  /* 0x0000f80001137983 */ /* 0x000ea80000300800 */
[----:B------:R-:W2:Y:S01]  /*7a00*/  LDL.LU R18, [R1+0xdc] ;  /* 0x0000dc0001127983 */ /* 0x000ea20000300800 */
[----:B---3--:R-:W-:-:S05]  /*7a10*/  SEL R9, R5, R17, !P3 ;  /* 0x0000001105097207 */ /* 0x008fca0005800000 */
[----:B------:R-:W-:Y:S04]  /*7a20*/  STL [R1+0x1c8], R9 ;  /* 0x0001c80901007387 */ /* 0x000fe80000100800 */
[----:B------:R-:W3:Y:S01]  /*7a30*/  LDL.LU R17, [R1+0x74] ;  /* 0x0000740001117983 */ /* 0x000ee20000300800 */
[----:B----4-:R-:W-:-:S05]  /*7a40*/  SEL R2, R5, R2, !P3 ;  /* 0x0000000205027207 */ /* 0x010fca0005800000 */
[----:B------:R0:W-:Y:S01]  /*7a50*/  STL [R1+0x1c4], R2 ;  /* 0x0001c40201007387 */ /* 0x0001e20000100800 */
[C---:B-----5:R-:W-:Y:S02]  /*7a60*/  SEL R8, R5.reuse, R8, !P3 ;  /* 0x0000000805087207 */ /* 0x060fe40005800000 */
[----:B------:R-:W-:-:S03]  /*7a70*/  SEL R7, R5, R7, !P3 ;  /* 0x0000000705077207 */ /* 0x000fc60005800000 */
[----:B------:R-:W-:Y:S01]  /*7a80*/  STL [R1+0x1c0], R8 ;  /* 0x0001c00801007387 */ /* 0x000fe20000100800 */
[----:B0-----:R-:W-:-:S03]  /*7a90*/  SEL R2, R5, R6, !P3 ;  /* 0x0000000605027207 */ /* 0x001fc60005800000 */
[----:B------:R-:W-:Y:S01]  /*7aa0*/  STL [R1+0x1bc], R7 ;  /* 0x0001bc0701007387 */ /* 0x000fe20000100800 */
[----:B------:R-:W-:-:S03]  /*7ab0*/  SEL R6, R5, R4, !P3 ;  /* 0x0000000405067207 */ /* 0x000fc60005800000 */
[----:B------:R0:W-:Y:S01]  /*7ac0*/  STL [R1+0x1b8], R2 ;  /* 0x0001b80201007387 */ /* 0x0001e20000100800 */
[----:B------:R-:W-:-:S03]  /*7ad0*/  SEL R4, R5, R29, !P3 ;  /* 0x0000001d05047207 */ /* 0x000fc60005800000 */
[----:B------:R1:W-:Y:S01]  /*7ae0*/  STL [R1+0x1b4], R6 ;  /* 0x0001b40601007387 */ /* 0x0003e20000100800 */
[----:B0-----:R-:W-:-:S03]  /*7af0*/  SEL R2, R5, R28, !P3 ;  /* 0x0000001c05027207 */ /* 0x001fc60005800000 */
[----:B------:R0:W-:Y:S01]  /*7b00*/  STL [R1+0x1d0], R4 ;  /* 0x0001d00401007387 */ /* 0x0001e20000100800 */
[----:B-1----:R-:W-:-:S03]  /*7b10*/  SEL R6, R5, R27, !P3 ;  /* 0x0000001b05067207 */ /* 0x002fc60005800000 */
        /* <DEDUP_REMOVED lines=8> */
[----:B------:R-:W-:Y:S04]  /*7ba0*/  STL [R1+0x1a4], R6 ;  /* 0x0001a40601007387 */ /* 0x000fe80000100800 */
[----:B------:R-:W4:Y:S01]  /*7bb0*/  LDL.LU R9, [R1+0xe0] ;  /* 0x0000e00001097983 */ /* 0x000f220000300800 */
[----:B0-----:R-:W-:-:S03]  /*7bc0*/  SEL R2, R5, R15, !P3 ;  /* 0x0000000f05027207 */ /* 0x001fc60005800000 */
[----:B------:R0:W-:Y:S04]  /*7bd0*/  STL [R1+0x1a0], R4 ;  /* 0x0001a00401007387 */ /* 0x0001e80000100800 */
[----:B------:R-:W5:Y:S04]  /*7be0*/  LDL.LU R8, [R1+0xec] ;  /* 0x0000ec0001087983 */ /* 0x000f680000300800 */
[----:B------:R1:W-:Y:S04]  /*7bf0*/  STL [R1+0x19c], R2 ;  /* 0x00019c0201007387 */ /* 0x0003e80000100800 */
[----:B------:R-:W5:Y:S04]  /*7c00*/  LDL.LU R16, [R1+0x6c] ;  /* 0x00006c0001107983 */ /* 0x000f680000300800 */
[----:B------:R-:W5:Y:S01]  /*7c10*/  LDL.LU R15, [R1] ;  /* 0x00000000010f7983 */ /* 0x000f620000300800 */
[----:B------:R-:W-:-:S05]  /*7c20*/  SEL R0, R5, R0, !P3 ;  /* 0x0000000005007207 */ /* 0x000fca0005800000 */
[----:B------:R1:W-:Y:S01]  /*7c30*/  STL [R1+0x198], R0 ;  /* 0x0001980001007387 */ /* 0x0003e20000100800 */
[----:B0-----:R-:W-:-:S05]  /*7c40*/  SEL R4, R5, R23, !P3 ;  /* 0x0000001705047207 */ /* 0x001fca0005800000 */
[----:B------:R0:W-:Y:S01]  /*7c50*/  STL [R1+0x194], R4 ;  /* 0x0001940401007387 */ /* 0x0001e20000100800 */
[----:B-1----:R-:W-:-:S03]  /*7c60*/  SEL R2, R5, R22, !P3 ;  /* 0x0000001605027207 */ /* 0x002fc60005800000 */
[----:B------:R-:W5:Y:S01]  /*7c70*/  LDL.LU R7, [R1+0x9c] ;  /* 0x00009c0001077983 */ /* 0x000f620000300800 */
[----:B------:R-:W-:-:S03]  /*7c80*/  SEL R0, R5, R21, !P3 ;  /* 0x0000001505007207 */ /* 0x000fc60005800000 */
[----:B------:R1:W-:Y:S04]  /*7c90*/  STL [R1+0x190], R2 ;  /* 0x0001900201007387 */ /* 0x0003e80000100800 */
[----:B------:R-:W5:Y:S04]  /*7ca0*/  LDL.LU R6, [R1+0xd8] ;  /* 0x0000d80001067983 */ /* 0x000f680000300800 */
[----:B------:R2:W-:Y:S04]  /*7cb0*/  STL [R1+0x18c], R0 ;  /* 0x00018c0001007387 */ /* 0x0005e80000100800 */
[----:B0-----:R-:W5:Y:S04]  /*7cc0*/  LDL.LU R4, [R1+0xc0] ;  /* 0x0000c00001047983 */ /* 0x001f680000300800 */
[----:B------:R-:W5:Y:S04]  /*7cd0*/  LDL.LU R29, [R1+0xa0] ;  /* 0x0000a000011d7983 */ /* 0x000f680000300800 */
[----:B-1----:R-:W5:Y:S04]  /*7ce0*/  LDL.LU R2, [R1+0xa4] ;  /* 0x0000a40001027983 */ /* 0x002f680000300800 */
[----:B------:R-:W5:Y:S01]  /*7cf0*/  LDL.LU R14, [R1+0xac] ;  /* 0x0000ac00010e7983 */ /* 0x000f620000300800 */
[----:B--2---:R-:W-:-:S05]  /*7d00*/  SEL R0, R5, R20, !P3 ;  /* 0x0000001405007207 */ /* 0x004fca0005800000 */
[----:B------:R3:W-:Y:S01]  /*7d10*/  STL [R1+0x188], R0 ;  /* 0x0001880001007387 */ /* 0x0007e20000100800 */
[C---:B------:R-:W-:Y:S02]  /*7d20*/  SEL R19, R5.reuse, R19, !P3 ;  /* 0x0000001305137207 */ /* 0x040fe40005800000 */
[----:B------:R-:W-:-:S03]  /*7d30*/  SEL R18, R5, R18, !P3 ;  /* 0x0000001205127207 */ /* 0x000fc60005800000 */
[----:B------:R-:W-:Y:S04]  /*7d40*/  STL [R1+0x17c], R19 ;  /* 0x00017c1301007387 */ /* 0x000fe80000100800 */
[----:B------:R-:W2:Y:S04]  /*7d50*/  LDL.LU R28, [R1+0x80] ;  /* 0x00008000011c7983 */ /* 0x000ea80000300800 */
[----:B------:R-:W-:Y:S04]  /*7d60*/  STL [R1+0x170], R18 ;  /* 0x0001701201007387 */ /* 0x000fe80000100800 */
[----:B------:R-:W2:Y:S01]  /*7d70*/  LDL.LU R27, [R1+0x84] ;  /* 0x00008400011b7983 */ /* 0x000ea20000300800 */
[----:B---3--:R-:W-:-:S05]  /*7d80*/  SEL R0, R5, R17, !P3 ;  /* 0x0000001105007207 */ /* 0x008fca0005800000 */
[----:B------:R0:W-:Y:S04]  /*7d90*/  STL [R1+0x160], R0 ;  /* 0x0001600001007387 */ /* 0x0001e80000100800 */
[----:B------:R-:W3:Y:S04]  /*7da0*/  LDL.LU R26, [R1+0x90] ;  /* 0x00009000011a7983 */ /* 0x000ee80000300800 */
[----:B------:R-:W2:Y:S04]  /*7db0*/  LDL.LU R25, [R1+0x94] ;  /* 0x0000940001197983 */ /* 0x000ea80000300800 */
[----:B------:R-:W2:Y:S04]  /*7dc0*/  LDL.LU R24, [R1+0x88] ;  /* 0x0000880001187983 */ /* 0x000ea80000300800 */
[----:B0-----:R-:W2:Y:S04]  /*7dd0*/  LDL.LU R0, [R1+0x8c] ;  /* 0x00008c0001007983 */ /* 0x001ea80000300800 */
[----:B------:R-:W2:Y:S04]  /*7de0*/  LDL.LU R23, [R1+0xf0] ;  /* 0x0000f00001177983 */ /* 0x000ea80000300800 */
[----:B------:R-:W2:Y:S04]  /*7df0*/  LDL.LU R22, [R1+0xe8] ;  /* 0x0000e80001167983 */ /* 0x000ea80000300800 */
[----:B------:R-:W2:Y:S04]  /*7e00*/  LDL.LU R21, [R1+0xd0] ;  /* 0x0000d00001157983 */ /* 0x000ea80000300800 */
[----:B------:R-:W2:Y:S04]  /*7e10*/  LDL.LU R20, [R1+0xd4] ;  /* 0x0000d40001147983 */ /* 0x000ea80000300800 */
[----:B------:R-:W2:Y:S04]  /*7e20*/  LDL.LU R19, [R1+0x7c] ;  /* 0x00007c0001137983 */ /* 0x000ea80000300800 */
[----:B------:R-:W2:Y:S04]  /*7e30*/  LDL.LU R18, [R1+0x78] ;  /* 0x0000780001127983 */ /* 0x000ea80000300800 */
[----:B------:R-:W2:Y:S01]  /*7e40*/  LDL.LU R17, [R1+0xb4] ;  /* 0x0000b40001117983 */ /* 0x000ea20000300800 */
[----:B----4-:R-:W-:-:S05]  /*7e50*/  SEL R9, R5, R9, !P3 ;  /* 0x0000000905097207 */ /* 0x010fca0005800000 */
[----:B------:R0:W-:Y:S01]  /*7e60*/  STL [R1+0x15c], R9 ;  /* 0x00015c0901007387 */ /* 0x0001e20000100800 */
[----:B-----5:R-:W-:-:S03]  /*7e70*/  SEL R8, R5, R8, !P3 ;  /* 0x0000000805087207 */ /* 0x020fc60005800000 */
[----:B0-----:R-:W4:Y:S01]  /*7e80*/  LDL.LU R9, [R1+0x760] ;  /* 0x0007600001097983 */ /* 0x001f220000300800 */
[----:B------:R-:W-:-:S03]  /*7e90*/  SEL R16, R5, R16, !P3 ;  /* 0x0000001005107207 */ /* 0x000fc60005800000 */
[----:B------:R0:W-:Y:S01]  /*7ea0*/  STL [R1+0x158], R8 ;  /* 0x0001580801007387 */ /* 0x0001e20000100800 */
[----:B------:R-:W-:-:S03]  /*7eb0*/  SEL R15, R5, R15, !P3 ;  /* 0x0000000f050f7207 */ /* 0x000fc60005800000 */
[----:B0-----:R-:W5:Y:S04]  /*7ec0*/  LDL.LU R8, [R1+0x75c] ;  /* 0x00075c0001087983 */ /* 0x001f680000300800 */
[----:B------:R0:W-:Y:S04]  /*7ed0*/  STL [R1+0x14c], R16 ;  /* 0x00014c1001007387 */ /* 0x0001e80000100800 */
[----:B0-----:R-:W2:Y:S04]  /*7ee0*/  LDL.LU R16, [R1+0x758] ;  /* 0x0007580001107983 */ /* 0x001ea80000300800 */
[----:B------:R0:W-:Y:S04]  /*7ef0*/  STL [R1+0x13c], R15 ;  /* 0x00013c0f01007387 */ /* 0x0001e80000100800 */
[----:B0-----:R-:W3:Y:S01]  /*7f00*/  LDL.LU R15, [R1+0x754] ;  /* 0x00075400010f7983 */ /* 0x001ee20000300800 */
[----:B--2---:R-:W-:-:S02]  /*7f10*/  SEL R16, R5, R16, !P3 ;  /* 0x0000001005107207 */ /* 0x004fc40005800000 */
[----:B---3--:R-:W-:-:S05]  /*7f20*/  SEL R15, R5, R15, !P3 ;  /* 0x0000000f050f7207 */ /* 0x008fca0005800000 */
[----:B------:R0:W-:Y:S04]  /*7f30*/  STL [R1+0x128], R15 ;  /* 0x0001280f01007387 */ /* 0x0001e80000100800 */
[----:B0-----:R-:W2:Y:S04]  /*7f40*/  LDL.LU R15, [R1+0xa8] ;  /* 0x0000a800010f7983 */ /* 0x001ea80000300800 */
[----:B------:R0:W-:Y:S04]  /*7f50*/  STL [R1+0xf8], R16 ;  /* 0x0000f81001007387 */ /* 0x0001e80000100800 */
[----:B0-----:R-:W3:Y:S01]  /*7f60*/  LDL.LU R16, [R1+0x98] ;  /* 0x0000980001107983 */ /* 0x001ee20000300800 */
[----:B------:R-:W-:-:S02]  /*7f70*/  SEL R7, R5, R7, !P3 ;  /* 0x0000000705077207 */ /* 0x000fc40005800000 */
[C---:B------:R-:W-:Y:S02]  /*7f80*/  SEL R6, R5.reuse, R6, !P3 ;  /* 0x0000000605067207 */ /* 0x040fe40005800000 */
[C---:B------:R-:W-:Y:S01]  /*7f90*/  SEL R4, R5.reuse, R4, !P3 ;  /* 0x0000000405047207 */ /* 0x040fe20005800000 */
[----:B------:R0:W-:Y:S01]  /*7fa0*/  STL [R1+0xf4], R7 ;  /* 0x0000f40701007387 */ /* 0x0001e20000100800 */
[C---:B------:R-:W-:Y:S02]  /*7fb0*/  SEL R29, R5.reuse, R29, !P3 ;  /* 0x0000001d051d7207 */ /* 0x040fe40005800000 */
[C---:B------:R-:W-:Y:S02]  /*7fc0*/  SEL R2, R5.reuse, R2, !P3 ;  /* 0x0000000205027207 */ /* 0x040fe40005800000 */
[C---:B------:R-:W-:Y:S01]  /*7fd0*/  SEL R14, R5.reuse, R14, !P3 ;  /* 0x0000000e050e7207 */ /* 0x040fe20005800000 */
[----:B0-----:R-:W4:Y:S04]  /*7fe0*/  LDL.LU R7, [R1+0x750] ;  /* 0x0007500001077983 */ /* 0x001f280000300800 */
[----:B------:R0:W-:Y:S01]  /*7ff0*/  STL [R1+0xec], R6 ;  /* 0x0000ec0601007387 */ /* 0x0001e20000100800 */
[----:B------:R-:W-:-:S03]  /*8000*/  SEL R28, R5, R28, !P3 ;  /* 0x0000001c051c7207 */ /* 0x000fc60005800000 */
        /* <DEDUP_REMOVED lines=12> */
[----:B0-----:R-:W4:Y:S01]  /*80d0*/  LDL.LU R14, [R1+0x34] ;  /* 0x00003400010e7983 */ /* 0x001f220000300800 */
[C---:B------:R-:W-:Y:S02]  /*80e0*/  SEL R0, R5.reuse, R0, !P3 ;  /* 0x0000000005007207 */ /* 0x040fe40005800000 */
[C---:B------:R-:W-:Y:S02]  /*80f0*/  SEL R23, R5.reuse, R23, !P3 ;  /* 0x0000001705177207 */ /* 0x040fe40005800000 */
[C---:B------:R-:W-:Y:S02]  /*8100*/  SEL R22, R5.reuse, R22, !P3 ;  /* 0x0000001605167207 */ /* 0x040fe40005800000 */
[C---:B------:R-:W-:Y:S02]  /*8110*/  SEL R21, R5.reuse, R21, !P3 ;  /* 0x0000001505157207 */ /* 0x040fe40005800000 */
[C---:B------:R-:W-:Y:S02]  /*8120*/  SEL R20, R5.reuse, R20, !P3 ;  /* 0x0000001405147207 */ /* 0x040fe40005800000 */
[----:B------:R-:W-:-:S02]  /*8130*/  SEL R19, R5, R19, !P3 ;  /* 0x0000001305137207 */ /* 0x000fc40005800000 */
[C---:B------:R-:W-:Y:S02]  /*8140*/  SEL R18, R5.reuse, R18, !P3 ;  /* 0x0000001205127207 */ /* 0x040fe40005800000 */
[C---:B------:R-:W-:Y:S02]  /*8150*/  SEL R17, R5.reuse, R17, !P3 ;  /* 0x0000001105117207 */ /* 0x040fe40005800000 */
[----:B--2---:R-:W-:-:S05]  /*8160*/  SEL R15, R5, R15, !P3 ;  /* 0x0000000f050f7207 */ /* 0x004fca0005800000 */
[----:B------:R0:W-:Y:S01]  /*8170*/  STL [R1+0xac], R15 ;  /* 0x0000ac0f01007387 */ /* 0x0001e20000100800 */
[----:B---3--:R-:W-:-:S03]  /*8180*/  SEL R16, R5, R16, !P3 ;  /* 0x0000001005107207 */ /* 0x008fc60005800000 */
[----:B0-----:R-:W2:Y:S04]  /*8190*/  LDL.LU R15, [R1+0x38] ;  /* 0x00003800010f7983 */ /* 0x001ea80000300800 */
[----:B------:R0:W-:Y:S04]  /*81a0*/  STL [R1+0xa8], R16 ;  /* 0x0000a81001007387 */ /* 0x0001e80000100800 */
[----:B0-----:R-:W3:Y:S04]  /*81b0*/  LDL.LU R16, [R1+0x2c] ;  /* 0x00002c0001107983 */ /* 0x001ee80000300800 */
[----:B------:R0:W-:Y:S04]  /*81c0*/  STL [R1+0xa4], R28 ;  /* 0x0000a41c01007387 */ /* 0x0001e80000100800 */
[----:B0-----:R-:W2:Y:S04]  /*81d0*/  LDL.LU R28, [R1+0x740] ;  /* 0x00074000011c7983 */ /* 0x001ea80000300800 */
        /* <DEDUP_REMOVED lines=32> */
[C---:B------:R-:W-:Y:S02]  /*83e0*/  SEL R23, R5.reuse, R23, !P3 ;  /* 0x0000001705177207 */ /* 0x040fe40005800000 */
[C---:B----4-:R-:W-:Y:S02]  /*83f0*/  SEL R2, R5.reuse, R2, !P3 ;  /* 0x0000000205027207 */ /* 0x050fe40005800000 */
[C---:B------:R-:W-:Y:S02]  /*8400*/  SEL R14, R5.reuse, R14, !P3 ;  /* 0x0000000e050e7207 */ /* 0x040fe40005800000 */
[C---:B------:R-:W-:Y:S02]  /*8410*/  SEL R15, R5.reuse, R15, !P3 ;  /* 0x0000000f050f7207 */ /* 0x040fe40005800000 */
[----:B------:R-:W-:-:S02]  /*8420*/  SEL R16, R5, R16, !P3 ;  /* 0x0000001005107207 */ /* 0x000fc40005800000 */
[C---:B------:R-:W-:Y:S02]  /*8430*/  SEL R24, R5.reuse, R24, !P3 ;  /* 0x0000001805187207 */ /* 0x040fe40005800000 */
[C---:B------:R-:W-:Y:S02]  /*8440*/  SEL R25, R5.reuse, R25, !P3 ;  /* 0x0000001905197207 */ /* 0x040fe40005800000 */
[C---:B------:R-:W-:Y:S02]  /*8450*/  SEL R26, R5.reuse, R26, !P3 ;  /* 0x0000001a051a7207 */ /* 0x040fe40005800000 */
[C---:B------:R-:W-:Y:S02]  /*8460*/  SEL R27, R5.reuse, R27, !P3 ;  /* 0x0000001b051b7207 */ /* 0x040fe40005800000 */
[C---:B------:R-:W-:Y:S02]  /*8470*/  SEL R28, R5.reuse, R28, !P3 ;  /* 0x0000001c051c7207 */ /* 0x040fe40005800000 */
[----:B--2---:R-:W-:-:S02]  /*8480*/  SEL R17, R5, R17, !P3 ;  /* 0x0000001105117207 */ /* 0x004fc40005800000 */
[----:B---3--:R-:W-:-:S05]  /*8490*/  SEL R18, R5, R18, !P3 ;  /* 0x0000001205127207 */ /* 0x008fca0005800000 */
[----:B------:R0:W-:Y:S04]  /*84a0*/  STL [R1+0x4c], R18 ;  /* 0x00004c1201007387 */ /* 0x0001e80000100800 */
[----:B------:R1:W-:Y:S01]  /*84b0*/  STL [R1+0x48], R17 ;  /* 0x0000481101007387 */ /* 0x0003e20000100800 */
[----:B0-----:R-:W-:-:S03]  /*84c0*/  SEL R18, R5, R20, !P3 ;  /* 0x0000001405127207 */ /* 0x001fc60005800000 */
[----:B------:R-:W-:Y:S01]  /*84d0*/  STL [R1+0x3c], R19 ;  /* 0x00003c1301007387 */ /* 0x000fe20000100800 */
[----:B-1----:R-:W-:-:S03]  /*84e0*/  SEL R17, R5, R21, !P3 ;  /* 0x0000001505117207 */ /* 0x002fc60005800000 */
[----:B------:R-:W-:Y:S04]  /*84f0*/  STL [R1+0x1c], R18 ;  /* 0x00001c1201007387 */ /* 0x000fe80000100800 */
[----:B------:R-:W-:Y:S04]  /*8500*/  STL [R1+0x680], R22 ;  /* 0x0006801601007387 */ /* 0x000fe80000100800 */
[----:B------:R0:W-:Y:S04]  /*8510*/  STL [R1+0x8], R17 ;  /* 0x0000081101007387 */ /* 0x0001e80000100800 */
[----:B------:R-:W-:Y:S04]  /*8520*/  STL [R1+0x684], R23 ;  /* 0x0006841701007387 */ /* 0x000fe80000100800 */
[----:B------:R-:W-:Y:S01]  /*8530*/  STL [R1+0x688], R2 ;  /* 0x0006880201007387 */ /* 0x000fe20000100800 */
[----:B0-----:R-:W-:-:S03]  /*8540*/  SEL R17, R5, R0, !P3 ;  /* 0x0000000005117207 */ /* 0x001fc60005800000 */
[----:B------:R-:W-:Y:S04]  /*8550*/  STL [R1+0x68c], R14 ;  /* 0x00068c0e01007387 */ /* 0x000fe80000100800 */
[----:B------:R-:W-:Y:S04]  /*8560*/  STL [R1+0x690], R15 ;  /* 0x0006900f01007387 */ /* 0x000fe80000100800 */
[----:B------:R0:W-:Y:S04]  /*8570*/  STL [R1+0x694], R16 ;  /* 0x0006941001007387 */ /* 0x0001e80000100800 */
[----:B------:R-:W2:Y:S04]  /*8580*/  LDL.LU R0, [R1+0x70c] ;  /* 0x00070c0001007983 */ /* 0x000ea80000300800 */
[----:B0-----:R-:W3:Y:S04]  /*8590*/  LDL.LU R16, [R1+0x24] ;  /* 0x0000240001107983 */ /* 0x001ee80000300800 */
[----:B------:R-:W4:Y:S04]  /*85a0*/  LDL.LU R15, [R1+0x40] ;  /* 0x00004000010f7983 */ /* 0x000f280000300800 */
[----:B------:R-:W3:Y:S04]  /*85b0*/  LDL.LU R14, [R1+0x44] ;  /* 0x00004400010e7983 */ /* 0x000ee80000300800 */
[----:B------:R-:W4:Y:S04]  /*85c0*/  LDL.LU R2, [R1+0x50] ;  /* 0x0000500001027983 */ /* 0x000f280000300800 */
[----:B------:R-:W4:Y:S04]  /*85d0*/  LDL.LU R23, [R1+0x58] ;  /* 0x0000580001177983 */ /* 0x000f280000300800 */
[----:B------:R-:W4:Y:S04]  /*85e0*/  LDL.LU R22, [R1+0x5c] ;  /* 0x00005c0001167983 */ /* 0x000f280000300800 */
[----:B------:R0:W-:Y:S04]  /*85f0*/  STL [R1+0x698], R17 ;  /* 0x0006981101007387 */ /* 0x0001e80000100800 */
[----:B0-----:R-:W4:Y:S04]  /*8600*/  LDL.LU R17, [R1+0x20] ;  /* 0x0000200001117983 */ /* 0x001f280000300800 */
        /* <DEDUP_REMOVED lines=9> */
[----:B0-----:R-:W4:Y:S01]  /*86a0*/  LDL.LU R28, [R1+0xc] ;  /* 0x00000c00011c7983 */ /* 0x001f220000300800 */
[C---:B------:R-:W-:Y:S01]  /*86b0*/  SEL R29, R5.reuse, R29, !P3 ;  /* 0x0000001d051d7207 */ /* 0x040fe20005800000 */
[----:B------:R-:W-:Y:S01]  /*86c0*/  @!P2 IMAD.MOV R10, RZ, RZ, -R10 ;  /* 0x000000ffff0aa224 */ /* 0x000fe200078e0a0a */
[C---:B------:R-:W-:Y:S01]  /*86d0*/  SEL R4, R5.reuse, R4, !P3 ;  /* 0x0000000405047207 */ /* 0x040fe20005800000 */
[----:B------:R-:W-:Y:S01]  /*86e0*/  @!P4 IMAD.MOV R11, RZ, RZ, -R11 ;  /* 0x000000ffff0bc224 */ /* 0x000fe200078e0a0b */
[C---:B------:R-:W-:Y:S01]  /*86f0*/  SEL R6, R5.reuse, R6, !P3 ;  /* 0x0000000605067207 */ /* 0x040fe20005800000 */
[----:B------:R-:W-:Y:S01]  /*8700*/  @!P5 IMAD.MOV R12, RZ, RZ, -R12 ;  /* 0x000000ffff0cd224 */ /* 0x000fe200078e0a0c */
[C---:B------:R-:W-:Y:S01]  /*8710*/  SEL R7, R5.reuse, R7, !P3 ;  /* 0x0000000705077207 */ /* 0x040fe20005800000 */
[----:B------:R-:W-:Y:S01]  /*8720*/  @!P0 IMAD.MOV R13, RZ, RZ, -R13 ;  /* 0x000000ffff0d8224 */ /* 0x000fe200078e0a0d */
[C---:B-----5:R-:W-:Y:S01]  /*8730*/  SEL R8, R5.reuse, R8, !P3 ;  /* 0x0000000805087207 */ /* 0x060fe20005800000 */
[----:B------:R-:W-:Y:S01]  /*8740*/  @!P6 IMAD.MOV R3, RZ, RZ, -R3 ;  /* 0x000000ffff03e224 */ /* 0x000fe200078e0a03 */
[----:B------:R-:W-:Y:S01]  /*8750*/  STL [R1+0x6b0], R29 ;  /* 0x0006b01d01007387 */ /* 0x000fe20000100800 */
[----:B------:R-:W-:-:S02]  /*8760*/  SEL R18, R5, R9, !P3 ;  /* 0x0000000905127207 */ /* 0x000fc40005800000 */
[C---:B------:R-:W-:Y:S01]  /*8770*/  SEL R10, R5.reuse, R10, !P3 ;  /* 0x0000000a050a7207 */ /* 0x040fe20005800000 */
[----:B------:R3:W-:Y:S01]  /*8780*/  STL [R1+0x6b4], R4 ;  /* 0x0006b40401007387 */ /* 0x0007e20000100800 */
[C---:B------:R-:W-:Y:S02]  /*8790*/  SEL R19, R5.reuse, R11, !P3 ;  /* 0x0000000b05137207 */ /* 0x040fe40005800000 */
[C---:B------:R-:W-:Y:S01]  /*87a0*/  SEL R12, R5.reuse, R12, !P3 ;  /* 0x0000000c050c7207 */ /* 0x040fe20005800000 */
[----:B------:R-:W-:Y:S01]  /*87b0*/  STL [R1+0x6b8], R6 ;  /* 0x0006b80601007387 */ /* 0x000fe20000100800 */
[----:B------:R-:W-:-:S03]  /*87c0*/  SEL R20, R5, R13, !P3 ;  /* 0x0000000d05147207 */ /* 0x000fc60005800000 */
[----:B------:R-:W-:Y:S01]  /*87d0*/  STL [R1+0x6bc], R7 ;  /* 0x0006bc0701007387 */ /* 0x000fe20000100800 */
[----:B------:R-:W-:-:S03]  /*87e0*/  SEL R21, R5, R3, !P3 ;  /* 0x0000000305157207 */ /* 0x000fc60005800000 */
[----:B------:R-:W-:Y:S04]  /*87f0*/  STL [R1+0x6c0], R8 ;  /* 0x0006c00801007387 */ /* 0x000fe80000100800 */
[----:B------:R-:W-:Y:S04]  /*8800*/  STL [R1+0x6c4], R18 ;  /* 0x0006c41201007387 */ /* 0x000fe80000100800 */
[----:B------:R-:W-:Y:S04]  /*8810*/  STL [R1+0x6c8], R10 ;  /* 0x0006c80a01007387 */ /* 0x000fe80000100800 */
[----:B------:R-:W-:Y:S04]  /*8820*/  STL [R1+0x6cc], R19 ;  /* 0x0006cc1301007387 */ /* 0x000fe80000100800 */
[----:B------:R-:W-:Y:S04]  /*8830*/  STL [R1+0x6d0], R12 ;  /* 0x0006d00c01007387 */ /* 0x000fe80000100800 */
[----:B------:R-:W-:Y:S04]  /*8840*/  STL [R1+0x6d4], R20 ;  /* 0x0006d41401007387 */ /* 0x000fe80000100800 */
[----:B------:R-:W-:Y:S01]  /*8850*/  STL [R1+0x6d8], R21 ;  /* 0x0006d81501007387 */ /* 0x000fe20000100800 */
[----:B--2---:R-:W-:-:S05]  /*8860*/  IMAD R5, R0, UR12, RZ ;  /* 0x0000000c00057c24 */ /* 0x004fca000f8e02ff */
[----:B------:R-:W-:Y:S01]  /*8870*/  STL [R1+0x6dc], R5 ;  /* 0x0006dc0501007387 */ /* 0x000fe20000100800 */
[----:B---3--:R-:W-:Y:S02]  /*8880*/  IMAD R4, R14, UR10, RZ ;  /* 0x0000000a0e047c24 */ /* 0x008fe4000f8e02ff */
[----:B----4-:R-:W-:Y:S02]  /*8890*/  IMAD R0, R17, UR10, RZ ;  /* 0x0000000a11007c24 */ /* 0x010fe4000f8e02ff */
[----:B------:R-:W-:Y:S02]  /*88a0*/  IMAD R9, R25, UR10, RZ ;  /* 0x0000000a19097c24 */ /* 0x000fe4000f8e02ff */
[----:B------:R-:W-:Y:S02]  /*88b0*/  IMAD R11, R26, UR10, RZ ;  /* 0x0000000a1a0b7c24 */ /* 0x000fe4000f8e02ff */
[----:B------:R-:W-:Y:S02]  /*88c0*/  IMAD R13, R27, UR10, RZ ;  /* 0x0000000a1b0d7c24 */ /* 0x000fe4000f8e02ff */
[----:B------:R-:W-:-:S05]  /*88d0*/  IMAD R3, R28, UR10, RZ ;  /* 0x0000000a1c037c24 */ /* 0x000fca000f8e02ff */
[----:B------:R0:W-:Y:S04]  /*88e0*/  STL [R1+0x39c], R3 ;  /* 0x00039c0301007387 */ /* 0x0001e80000100800 */
[----:B------:R-:W-:Y:S01]  /*88f0*/  STL [R1+0x6e0], R13 ;  /* 0x0006e00d01007387 */ /* 0x000fe20000100800 */
[----:B0-----:R-:W-:-:S03]  /*8900*/  IMAD R3, R24, UR10, RZ ;  /* 0x0000000a18037c24 */ /* 0x001fc6000f8e02ff */
[----:B------:R-:W-:Y:S04]  /*8910*/  STL [R1+0x6e4], R11 ;  /* 0x0006e40b01007387 */ /* 0x000fe80000100800 */
[----:B------:R-:W-:Y:S04]  /*8920*/  STL [R1+0x6e8], R9 ;  /* 0x0006e80901007387 */ /* 0x000fe80000100800 */
[----:B------:R0:W-:Y:S04]  /*8930*/  STL [R1+0x6ec], R3 ;  /* 0x0006ec0301007387 */ /* 0x0001e80000100800 */
[----:B------:R1:W-:Y:S01]  /*8940*/  STL [R1+0x6f0], R0 ;  /* 0x0006f00001007387 */ /* 0x0003e20000100800 */
[----:B0-----:R-:W-:-:S02]  /*8950*/  IMAD R3, R15, UR10, RZ ;  /* 0x0000000a0f037c24 */ /* 0x001fc4000f8e02ff */
[----:B-1----:R-:W-:-:S05]  /*8960*/  IMAD R0, R16, UR10, RZ ;  /* 0x0000000a10007c24 */ /* 0x002fca000f8e02ff */
[----:B------:R0:W-:Y:S04]  /*8970*/  STL [R1], R0 ;  /* 0x0000000001007387 */ /* 0x0001e80000100800 */
[----:B------:R-:W-:Y:S01]  /*8980*/  STL [R1+0x4], R3 ;  /* 0x0000040301007387 */ /* 0x000fe20000100800 */
[----:B0-----:R-:W-:-:S03]  /*8990*/  IMAD R0, R2, UR10, RZ ;  /* 0x0000000a02007c24 */ /* 0x001fc6000f8e02ff */
[----:B------:R-:W-:Y:S04]  /*89a0*/  STL [R1+0xc], R4 ;  /* 0x00000c0401007387 */ /* 0x000fe80000100800 */
[----:B------:R0:W-:Y:S04]  /*89b0*/  STL [R1+0x10], R0 ;  /* 0x0000100001007387 */ /* 0x0001e80000100800 */
[----:B0-----:R-:W2:Y:S01]  /*89c0*/  LDL.LU R0, [R1+0x70] ;  /* 0x0000700001007983 */ /* 0x001ea20000300800 */
[----:B------:R-:W-:Y:S02]  /*89d0*/  IMAD R3, R23, UR10, RZ ;  /* 0x0000000a17037c24 */ /* 0x000fe4000f8e02ff */
[----:B------:R-:W-:-:S03]  /*89e0*/  IMAD R2, R22, UR10, RZ ;  /* 0x0000000a16027c24 */ /* 0x000fc6000f8e02ff */
[----:B------:R-:W-:Y:S04]  /*89f0*/  STL [R1+0x14], R3 ;  /* 0x0000140301007387 */ /* 0x000fe80000100800 */
[----:B--2---:R0:W-:Y:S04]  /*8a00*/  STL [R1+0x704], R0 ;  /* 0x0007040001007387 */ /* 0x0041e80000100800 */
[----:B------:R-:W-:Y:S04]  /*8a10*/  STL [R1+0x18], R2 ;  /* 0x0000180201007387 */ /* 0x000fe80000100800 */
[----:B0-----:R-:W2:Y:S04]  /*8a20*/  LDL.LU R0, [R1+0x68] ;  /* 0x0000680001007983 */ /* 0x001ea80000300800 */
[----:B--2---:R0:W-:Y:S04]  /*8a30*/  STL [R1+0x708], R0 ;  /* 0x0007080001007387 */ /* 0x0041e80000100800 */
[----:B0-----:R-:W2:Y:S04]  /*8a40*/  LDL.LU R0, [R1+0x60] ;  /* 0x0000600001007983 */ /* 0x001ea80000300800 */
[----:B------:R-:W3:Y:S04]  /*8a50*/  LDL.LU R3, [R1+0xb0] ;  /* 0x0000b00001037983 */ /* 0x000ee80000300800 */
[----:B------:R-:W4:Y:S04]  /*8a60*/  LDL.LU R9, [R1+0xb8] ;  /* 0x0000b80001097983 */ /* 0x000f280000300800 */
[----:B------:R-:W5:Y:S04]  /*8a70*/  LDL.LU R11, [R1+0xbc] ;  /* 0x0000bc00010b7983 */ /* 0x000f680000300800 */
[----:B------:R-:W3:Y:S04]  /*8a80*/  LDL.LU R13, [R1+0xc4] ;  /* 0x0000c400010d7983 */ /* 0x000ee80000300800 */
        /* <DEDUP_REMOVED lines=23> */
[----:B------:R-:W3:Y:S01]  /*8c00*/  LDL.LU R22, [R1+0x164] ;  /* 0x0001640001167983 */ /* 0x000ee20000300800 */
[----:B--2---:R-:W-:-:S05]  /*8c10*/  IMAD R0, R0, UR10, RZ ;  /* 0x0000000a00007c24 */ /* 0x004fca000f8e02ff */
[----:B------:R0:W-:Y:S04]  /*8c20*/  STL [R1+0x20], R0 ;  /* 0x0000200001007387 */ /* 0x0001e80000100800 */
[----:B0-----:R-:W2:Y:S02]  /*8c30*/  LDL.LU R0, [R1+0x708] ;  /* 0x0007080001007983 */ /* 0x001ea40000300800 */
[----:B--2---:R-:W-:-:S05]  /*8c40*/  IMAD R0, R0, UR10, RZ ;  /* 0x0000000a00007c24 */ /* 0x004fca000f8e02ff */
[----:B------:R0:W-:Y:S04]  /*8c50*/  STL [R1+0x24], R0 ;  /* 0x0000240001007387 */ /* 0x0001e80000100800 */
[----:B0-----:R-:W2:Y:S01]  /*8c60*/  LDL.LU R0, [R1+0x704] ;  /* 0x0007040001007983 */ /* 0x001ea20000300800 */
[----:B---3--:R-:W-:Y:S02]  /*8c70*/  IMAD R3, R3, UR10, RZ ;  /* 0x0000000a03037c24 */ /* 0x008fe4000f8e02ff */
[----:B--2---:R-:W-:-:S05]  /*8c80*/  IMAD R0, R0, UR10, RZ ;  /* 0x0000000a00007c24 */ /* 0x004fca000f8e02ff */
[----:B------:R4:W-:Y:S04]  /*8c90*/  STL [R1+0x28], R0 ;  /* 0x0000280001007387 */ /* 0x0009e80000100800 */
[----:B------:R5:W-:Y:S01]  /*8ca0*/  STL [R1+0x2c], R3 ;  /* 0x00002c0301007387 */ /* 0x000be20000100800 */
[----:B----4-:R-:W-:Y:S02]  /*8cb0*/  IMAD R0, R9, UR10, RZ ;  /* 0x0000000a09007c24 */ /* 0x010fe4000f8e02ff */
[----:B------:R-:W-:Y:S02]  /*8cc0*/  IMAD R9, R13, UR10, RZ ;  /* 0x0000000a0d097c24 */ /* 0x000fe4000f8e02ff */
[----:B-----5:R-:W-:Y:S01]  /*8cd0*/  IMAD R3, R11, UR10, RZ ;  /* 0x0000000a0b037c24 */ /* 0x020fe2000f8e02ff */
[----:B------:R0:W-:Y:S04]  /*8ce0*/  STL [R1+0x30], R0 ;  /* 0x0000300001007387 */ /* 0x0001e80000100800 */
[----:B------:R1:W-:Y:S01]  /*8cf0*/  STL [R1+0x34], R3 ;  /* 0x0000340301007387 */ /* 0x0003e20000100800 */
[----:B0-----:R-:W-:-:S03]  /*8d00*/  IMAD R0, R5, UR10, RZ ;  /* 0x0000000a05007c24 */ /* 0x001fc6000f8e02ff */
[----:B------:R-:W-:Y:S01]  /*8d10*/  STL [R1+0x38], R9 ;  /* 0x0000380901007387 */ /* 0x000fe20000100800 */
[----:B------:R-:W-:Y:S02]  /*8d20*/  IMAD R5, R20, UR10, RZ ;  /* 0x0000000a14057c24 */ /* 0x000fe4000f8e02ff */
[----:B-1----:R-:W-:Y:S01]  /*8d30*/  IMAD R3, R21, UR10, RZ ;  /* 0x0000000a15037c24 */ /* 0x002fe2000f8e02ff */
[----:B------:R0:W-:Y:S04]  /*8d40*/  STL [R1+0x40], R0 ;  /* 0x0000400001007387 */ /* 0x0001e80000100800 */
[----:B------:R1:W-:Y:S01]  /*8d50*/  STL [R1+0x44], R3 ;  /* 0x0000440301007387 */ /* 0x0003e20000100800 */
[----:B0-----:R-:W-:-:S03]  /*8d60*/  IMAD R0, R12, UR10, RZ ;  /* 0x0000000a0c007c24 */ /* 0x001fc6000f8e02ff */
[----:B------:R0:W-:Y:S01]  /*8d70*/  STL [R1+0x50], R5 ;  /* 0x0000500501007387 */ /* 0x0001e20000100800 */
[----:B-1----:R-:W-:-:S03]  /*8d80*/  IMAD R3, R19, UR10, RZ ;  /* 0x0000000a13037c24 */ /* 0x002fc6000f8e02ff */
[----:B------:R1:W-:Y:S01]  /*8d90*/  STL [R1+0x58], R0 ;  /* 0x0000580001007387 */ /* 0x0003e20000100800 */
[----:B0-----:R-:W-:-:S03]  /*8da0*/  IMAD R5, R10, UR10, RZ ;  /* 0x0000000a0a057c24 */ /* 0x001fc6000f8e02ff */
[----:B------:R0:W-:Y:S01]  /*8db0*/  STL [R1+0x5c], R3 ;  /* 0x00005c0301007387 */ /* 0x0001e20000100800 */
[----:B-1----:R-:W-:-:S03]  /*8dc0*/  IMAD R0, R18, UR10, RZ ;  /* 0x0000000a12007c24 */ /* 0x002fc6000f8e02ff */
[----:B------:R1:W-:Y:S04]  /*8dd0*/  STL [R1+0x60], R5 ;  /* 0x0000600501007387 */ /* 0x0003e80000100800 */
[----:B------:R2:W-:Y:S01]  /*8de0*/  STL [R1+0x64], R0 ;  /* 0x0000640001007387 */ /* 0x0005e20000100800 */
[----:B0-----:R-:W-:Y:S02]  /*8df0*/  IMAD R3, R8, UR10, RZ ;  /* 0x0000000a08037c24 */ /* 0x001fe4000f8e02ff */
[----:B-1----:R-:W-:-:S03]  /*8e00*/  IMAD R5, R7, UR10, RZ ;  /* 0x0000000a07057c24 */ /* 0x002fc6000f8e02ff */
[----:B------:R0:W-:Y:S01]  /*8e10*/  STL [R1+0x68], R3 ;  /* 0x0000680301007387 */ /* 0x0001e20000100800 */
[----:B--2---:R-:W-:-:S03]  /*8e20*/  IMAD R0, R6, UR10, RZ ;  /* 0x0000000a06007c24 */ /* 0x004fc6000f8e02ff */
[----:B------:R-:W-:Y:S04]  /*8e30*/  STL [R1+0x70], R5 ;  /* 0x0000700501007387 */ /* 0x000fe80000100800 */
[----:B------:R1:W-:Y:S01]  /*8e40*/  STL [R1+0xb0], R0 ;  /* 0x0000b00001007387 */ /* 0x0003e20000100800 */
[----:B0-----:R-:W-:Y:S02]  /*8e50*/  IMAD R3, R4, UR10, RZ ;  /* 0x0000000a04037c24 */ /* 0x001fe4000f8e02ff */
[----:B------:R-:W-:-:S03]  /*8e60*/  IMAD R4, R29, UR10, RZ ;  /* 0x0000000a1d047c24 */ /* 0x000fc6000f8e02ff */
        /* <DEDUP_REMOVED lines=18> */
[----:B------:R-:W-:Y:S01]  /*8f90*/  STL [R1+0xe8], R3 ;  /* 0x0000e80301007387 */ /* 0x000fe20000100800 */
[----:B--2---:R-:W-:-:S03]  /*8fa0*/  IMAD R0, R2, UR10, RZ ;  /* 0x0000000a02007c24 */ /* 0x004fc6000f8e02ff */
        /* <DEDUP_REMOVED lines=143> */
[----:B----4-:R-:W-:Y:S02]  /*98a0*/  IMAD R9, R9, UR10, RZ ;  /* 0x0000000a09097c24 */ /* 0x010fe4000f8e02ff */
[----:B-----5:R-:W-:Y:S02]  /*98b0*/  IMAD R11, R11, UR10, RZ ;  /* 0x0000000a0b0b7c24 */ /* 0x020fe4000f8e02ff */
[----:B------:R-:W-:-:S02]  /*98c0*/  IMAD R13, R13, UR10, RZ ;  /* 0x0000000a0d0d7c24 */ /* 0x000fc4000f8e02ff */
[----:B------:R-:W-:Y:S02]  /*98d0*/  IMAD R5, R5, UR10, RZ ;  /* 0x0000000a05057c24 */ /* 0x000fe4000f8e02ff */
[----:B------:R-:W-:Y:S02]  /*98e0*/  IMAD R21, R21, UR10, RZ ;  /* 0x0000000a15157c24 */ /* 0x000fe4000f8e02ff */
[----:B------:R-:W-:Y:S02]  /*98f0*/  IMAD R20, R20, UR10, RZ ;  /* 0x0000000a14147c24 */ /* 0x000fe4000f8e02ff */
[----:B------:R-:W-:Y:S02]  /*9900*/  IMAD R12, R12, UR10, RZ ;  /* 0x0000000a0c0c7c24 */ /* 0x000fe4000f8e02ff */
[----:B------:R-:W-:Y:S02]  /*9910*/  IMAD R19, R19, UR10, RZ ;  /* 0x0000000a13137c24 */ /* 0x000fe4000f8e02ff */
        /* <DEDUP_REMOVED lines=19> */
[----:B--2---:R-:W-:-:S05]  /*9a50*/  IMAD R0, R0, UR10, RZ ;  /* 0x0000000a00007c24 */ /* 0x004fca000f8e02ff */
[----:B------:R0:W-:Y:S04]  /*9a60*/  STL [R1+0xf8], R0 ;  /* 0x0000f80001007387 */ /* 0x0001e80000100800 */
[----:B0-----:R-:W2:Y:S04]  /*9a70*/  LDL.LU R0, [R1+0x6f0] ;  /* 0x0006f00001007983 */ /* 0x001ea80000300800 */
[----:B------:R0:W-:Y:S04]  /*9a80*/  STL [R1+0xf4], R3 ;  /* 0x0000f40301007387 */ /* 0x0001e80000100800 */
[----:B0-----:R-:W3:Y:S04]  /*9a90*/  LDL.LU R3, [R1+0x6ec] ;  /* 0x0006ec0001037983 */ /* 0x001ee80000300800 */
[----:B------:R0:W-:Y:S04]  /*9aa0*/  STL [R1+0xec], R9 ;  /* 0x0000ec0901007387 */ /* 0x0001e80000100800 */
[----:B0-----:R-:W4:Y:S04]  /*9ab0*/  LDL.LU R9, [R1+0x6e8] ;  /* 0x0006e80001097983 */ /* 0x001f280000300800 */
[----:B------:R0:W-:Y:S04]  /*9ac0*/  STL [R1+0xe0], R11 ;  /* 0x0000e00b01007387 */ /* 0x0001e80000100800 */
[----:B0-----:R-:W5:Y:S04]  /*9ad0*/  LDL.LU R11, [R1+0x6e4] ;  /* 0x0006e400010b7983 */ /* 0x001f680000300800 */
        /* <DEDUP_REMOVED lines=49> */
[----:B0-----:R-:W5:Y:S01]  /*9df0*/  LDL.LU R22, [R1+0x680] ;  /* 0x0006800001167983 */ /* 0x001f620000300800 */
[----:B--2---:R-:W-:-:S02]  /*9e00*/  IMAD R15, R15, UR10, RZ ;  /* 0x0000000a0f0f7c24 */ /* 0x004fc4000f8e02ff */
[----:B---3--:R-:W-:Y:S02]  /*9e10*/  IMAD R14, R14, UR10, RZ ;  /* 0x0000000a0e0e7c24 */ /* 0x008fe4000f8e02ff */
[----:B----4-:R-:W-:Y:S02]  /*9e20*/  IMAD R2, R2, UR10, RZ ;  /* 0x0000000a02027c24 */ /* 0x010fe4000f8e02ff */
[----:B-----5:R-:W-:Y:S02]  /*9e30*/  IMAD R23, R23, UR10, RZ ;  /* 0x0000000a17177c24 */ /* 0x020fe4000f8e02ff */
[----:B------:R-:W-:-:S05]  /*9e40*/  IMAD R22, R22, UR10, RZ ;  /* 0x0000000a16167c24 */ /* 0x000fca000f8e02ff */
[----:B------:R-:W-:Y:S04]  /*9e50*/  STL [R1+0x648], R22 ;  /* 0x0006481601007387 */ /* 0x000fe80000100800 */
[----:B------:R-:W-:Y:S04]  /*9e60*/  STL [R1+0x644], R23 ;  /* 0x0006441701007387 */ /* 0x000fe80000100800 */
[----:B------:R-:W-:Y:S04]  /*9e70*/  STL [R1+0x640], R2 ;  /* 0x0006400201007387 */ /* 0x000fe80000100800 */
[----:B------:R-:W-:Y:S04]  /*9e80*/  STL [R1+0x63c], R14 ;  /* 0x00063c0e01007387 */ /* 0x000fe80000100800 */
[----:B------:R0:W-:Y:S04]  /*9e90*/  STL [R1+0x64c], R15 ;  /* 0x00064c0f01007387 */ /* 0x0001e80000100800 */
[----:B0-----:R-:W2:Y:S01]  /*9ea0*/  LDL.LU R15, [R1] ;  /* 0x00000000010f7983 */ /* 0x001ea20000300800 */
[----:B------:R-:W-:-:S02]  /*9eb0*/  IMAD R16, R16, UR10, RZ ;  /* 0x0000000a10107c24 */ /* 0x000fc4000f8e02ff */
[----:B------:R-:W-:Y:S02]  /*9ec0*/  IMAD R17, R17, UR10, RZ ;  /* 0x0000000a11117c24 */ /* 0x000fe4000f8e02ff */
[----:B------:R-:W-:Y:S02]  /*9ed0*/  IMAD R24, R24, UR10, RZ ;  /* 0x0000000a18187c24 */ /* 0x000fe4000f8e02ff */
[----:B------:R-:W-:Y:S01]  /*9ee0*/  IMAD R25, R25, UR10, RZ ;  /* 0x0000000a19197c24 */ /* 0x000fe2000f8e02ff */
[----:B------:R-:W-:Y:S01]  /*9ef0*/  STL [R1+0x650], R16 ;  /* 0x0006501001007387 */ /* 0x000fe20000100800 */
[----:B------:R-:W-:Y:S02]  /*9f00*/  IMAD R26, R26, UR10, RZ ;  /* 0x0000000a1a1a7c24 */ /* 0x000fe4000f8e02ff */
[----:B------:R-:W-:Y:S01]  /*9f10*/  IMAD R27, R27, UR10, RZ ;  /* 0x0000000a1b1b7c24 */ /* 0x000fe2000f8e02ff */
[----:B------:R-:W-:Y:S01]  /*9f20*/  STL [R1+0x654], R17 ;  /* 0x0006541101007387 */ /* 0x000fe20000100800 */
[----:B------:R-:W-:-:S02]  /*9f30*/  IMAD R28, R28, UR10, RZ ;  /* 0x0000000a1c1c7c24 */ /* 0x000fc4000f8e02ff */
[----:B------:R-:W-:Y:S01]  /*9f40*/  IMAD R29, R29, UR10, RZ ;  /* 0x0000000a1d1d7c24 */ /* 0x000fe2000f8e02ff */
[----:B------:R-:W-:Y:S04]  /*9f50*/  STL [R1+0x658], R24 ;  /* 0x0006581801007387 */ /* 0x000fe80000100800 */
[----:B------:R-:W-:Y:S04]  /*9f60*/  STL [R1+0x65c], R25 ;  /* 0x00065c1901007387 */ /* 0x000fe80000100800 */
[----:B------:R-:W-:Y:S04]  /*9f70*/  STL [R1+0x660], R26 ;  /* 0x0006601a01007387 */ /* 0x000fe80000100800 */
[----:B------:R-:W-:Y:S04]  /*9f80*/  STL [R1+0x664], R27 ;  /* 0x0006641b01007387 */ /* 0x000fe80000100800 */
[----:B------:R-:W-:Y:S04]  /*9f90*/  STL [R1+0x668], R28 ;  /* 0x0006681c01007387 */ /* 0x000fe80000100800 */
[----:B------:R-:W-:Y:S04]  /*9fa0*/  STL [R1+0x66c], R29 ;  /* 0x00066c1d01007387 */ /* 0x000fe80000100800 */
[----:B------:R-:W3:Y:S01]  /*9fb0*/  LDL.LU R2, [R1+0x4] ;  /* 0x0000040001027983 */ /* 0x000ee20000300800 */
[----:B------:R-:W-:-:S03]  /*9fc0*/  IMAD R4, R4, UR10, RZ ;  /* 0x0000000a04047c24 */ /* 0x000fc6000f8e02ff */
[----:B------:R-:W4:Y:S01]  /*9fd0*/  LDL.LU R22, [R1+0xc] ;  /* 0x00000c0001167983 */ /* 0x000f220000300800 */
[----:B------:R-:W-:-:S03]  /*9fe0*/  IMAD R6, R6, UR10, RZ ;  /* 0x0000000a06067c24 */ /* 0x000fc6000f8e02ff */
[----:B------:R-:W-:Y:S01]  /*9ff0*/  STL [R1+0x18c], R4 ;  /* 0x00018c0401007387 */ /* 0x000fe20000100800 */
[----:B------:R-:W-:-:S03]  /*a000*/  IMAD R7, R7, UR10, RZ ;  /* 0x0000000a07077c24 */ /* 0x000fc6000f8e02ff */
[----:B------:R-:W5:Y:S01]  /*a010*/  LDL.LU R23, [R1+0x10] ;  /* 0x0000100001177983 */ /* 0x000f620000300800 */
[----:B------:R-:W-:Y:S02]  /*a020*/  IMAD R8, R8, UR10, RZ ;  /* 0x0000000a08087c24 */ /* 0x000fe4000f8e02ff */
[----:B------:R-:W-:Y:S01]  /*a030*/  IMAD R18, R18, UR10, RZ ;  /* 0x0000000a12127c24 */ /* 0x000fe2000f8e02ff */
[----:B------:R-:W5:Y:S04]  /*a040*/  LDL.LU R14, [R1+0x18] ;  /* 0x00001800010e7983 */ /* 0x000f680000300800 */
[----:B------:R-:W-:Y:S04]  /*a050*/  STL [R1+0x670], R6 ;  /* 0x0006700601007387 */ /* 0x000fe80000100800 */
[----:B------:R0:W-:Y:S04]  /*a060*/  STL [R1+0x674], R7 ;  /* 0x0006740701007387 */ /* 0x0001e80000100800 */
[----:B0-----:R-:W5:Y:S04]  /*a070*/  LDL.LU R7, [R1+0x24] ;  /* 0x0000240001077983 */ /* 0x001f680000300800 */
[----:B------:R0:W-:Y:S04]  /*a080*/  STL [R1+0x678], R8 ;  /* 0x0006780801007387 */ /* 0x0001e80000100800 */
[----:B0-----:R-:W5:Y:S04]  /*a090*/  LDL.LU R8, [R1+0x20] ;  /* 0x0000200001087983 */ /* 0x001f680000300800 */
[----:B------:R0:W-:Y:S04]  /*a0a0*/  STL [R1+0x67c], R18 ;  /* 0x00067c1201007387 */ /* 0x0001e80000100800 */
[----:B0-----:R-:W5:Y:S04]  /*a0b0*/  LDL.LU R18, [R1+0x14] ;  /* 0x0000140001127983 */ /* 0x001f680000300800 */
[----:B------:R-:W5:Y:S01]  /*a0c0*/  LDL.LU R6, [R1+0x28] ;  /* 0x0000280001067983 */ /* 0x000f620000300800 */
[----:B------:R-:W-:-:S05]  /*a0d0*/  LEA R17, P3, R13, UR18, 0x1 ;  /* 0x000000120d117c11 */ /* 0x000fca000f8608ff */
[----:B------:R0:W-:Y:S04]  /*a0e0*/  STL [R1+0x3a0], R17 ;  /* 0x0003a01101007387 */ /* 0x0001e80000100800 */
[----:B------:R-:W5:Y:S01]  /*a0f0*/  LDL.LU R29, [R1+0x2c] ;  /* 0x00002c00011d7983 */ /* 0x000f620000300800 */
[----:B------:R-:W-:Y:S02]  /*a100*/  LEA R16, P4, R11, UR18, 0x1 ;  /* 0x000000120b107c11 */ /* 0x000fe4000f8808ff */
[----:B0-----:R-:W-:-:S03]  /*a110*/  LEA R17, P5, R9, UR18, 0x1 ;  /* 0x0000001209117c11 */ /* 0x001fc6000f8a08ff */
[----:B------:R0:W-:Y:S04]  /*a120*/  STL [R1+0x57c], R16 ;  /* 0x00057c1001007387 */ /* 0x0001e80000100800 */
[----:B------:R1:W-:Y:S04]  /*a130*/  STL [R1+0x584], R17 ;  /* 0x0005841101007387 */ /* 0x0003e80000100800 */
[----:B------:R-:W5:Y:S01]  /*a140*/  LDL.LU R28, [R1+0x30] ;  /* 0x00003000011c7983 */ /* 0x000f620000300800 */
[----:B0-----:R-:W-:Y:S02]  /*a150*/  LEA R16, P6, R3, UR18, 0x1 ;  /* 0x0000001203107c11 */ /* 0x001fe4000f8c08ff */
[----:B-1----:R-:W-:-:S03]  /*a160*/  LEA R17, P0, R0, UR18, 0x1 ;  /* 0x0000001200117c11 */ /* 0x002fc6000f8008ff */
[----:B------:R2:W-:Y:S04]  /*a170*/  STL [R1+0x58c], R16 ;  /* 0x00058c1001007387 */ /* 0x0005e80000100800 */
[----:B------:R-:W-:Y:S04]  /*a180*/  STL [R1+0x5a4], R17 ;  /* 0x0005a41101007387 */ /* 0x000fe80000100800 */
[----:B------:R-:W5:Y:S01]  /*a190*/  LDL.LU R27, [R1+0x34] ;  /* 0x00003400011b7983 */ /* 0x000f620000300800 */
[----:B--2---:R-:W-:-:S05]  /*a1a0*/  LEA R16, P1, R15, UR18, 0x1 ;  /* 0x000000120f107c11 */ /* 0x004fca000f8208ff */
[----:B------:R0:W-:Y:S04]  /*a1b0*/  STL [R1+0x5ac], R16 ;  /* 0x0005ac1001007387 */ /* 0x0001e80000100800 */
[----:B------:R-:W2:Y:S01]  /*a1c0*/  LDL.LU R26, [R1+0x38] ;  /* 0x00003800011a7983 */ /* 0x000ea20000300800 */
[----:B------:R-:W-:-:S04]  /*a1d0*/  LEA R4, P2, R5, UR16, 0x1 ;  /* 0x0000001005047c11 */ /* 0x000fc8000f8408ff */
[----:B------:R-:W-:Y:S02]  /*a1e0*/  LEA.HI.X.SX32 R5, R5, UR17, 0x1, P2 ;  /* 0x0000001105057c11 */ /* 0x000fe400090f0eff */
[----:B0-----:R-:W-:Y:S02]  /*a1f0*/  LEA.HI.X.SX32 R16, R13, UR19, 0x1, P3 ;  /* 0x000000130d107c11 */ /* 0x001fe400098f0eff */
[----:B------:R-:W-:Y:S02]  /*a200*/  LEA.HI.X.SX32 R11, R11, UR19, 0x1, P4 ;  /* 0x000000130b0b7c11 */ /* 0x000fe4000a0f0eff */
[----:B---3--:R-:W-:-:S05]  /*a210*/  LEA R17, P2, R2, UR18, 0x1 ;  /* 0x0000001202117c11 */ /* 0x008fca000f8408ff */
[----:B------:R-:W-:Y:S01]  /*a220*/  STL [R1+0x3a4], R17 ;  /* 0x0003a41101007387 */ /* 0x000fe20000100800 */
[----:B----4-:R-:W-:-:S03]  /*a230*/  LEA R13, P3, R22, UR18, 0x1 ;  /* 0x00000012160d7c11 */ /* 0x010fc6000f8608ff */
[----:B------:R-:W-:Y:S04]  /*a240*/  STL [R1+0x398], R16 ;  /* 0x0003981001007387 */ /* 0x000fe80000100800 */
[----:B------:R-:W3:Y:S04]  /*a250*/  LDL.LU R25, [R1+0x40] ;  /* 0x0000400001197983 */ /* 0x000ee80000300800 */
[----:B------:R5:W-:Y:S04]  /*a260*/  STL [R1+0x3a8], R13 ;  /* 0x0003a80d01007387 */ /* 0x000be80000100800 */
[----:B------:R0:W-:Y:S04]  /*a270*/  STL [R1+0x390], R11 ;  /* 0x0003900b01007387 */ /* 0x0001e80000100800 */
[----:B------:R-:W4:Y:S01]  /*a280*/  LDL.LU R24, [R1+0x44] ;  /* 0x0000440001187983 */ /* 0x000f220000300800 */
[----:B-----5:R-:W-:-:S02]  /*a290*/  LEA R13, P4, R23, UR18, 0x1 ;  /* 0x00000012170d7c11 */ /* 0x020fc4000f8808ff */
[----:B0-----:R-:W-:-:S03]  /*a2a0*/  LEA.HI.X.SX32 R11, R9, UR19, 0x1, P5 ;  /* 0x00000013090b7c11 */ /* 0x001fc6000a8f0eff */
[----:B------:R-:W-:Y:S04]  /*a2b0*/  STL [R1+0x3ac], R13 ;  /* 0x0003ac0d01007387 */ /* 0x000fe80000100800 */
[----:B------:R-:W-:Y:S04]  /*a2c0*/  STL [R1+0x388], R11 ;  /* 0x0003880b01007387 */ /* 0x000fe80000100800 */
[----:B------:R-:W5:Y:S01]  /*a2d0*/  LDL.LU R17, [R1+0x50] ;  /* 0x0000500001117983 */ /* 0x000f620000300800 */
[----:B------:R-:W-:Y:S02]  /*a2e0*/  LEA.HI.X.SX32 R3, R3, UR19, 0x1, P6 ;  /* 0x0000001303037c11 */ /* 0x000fe4000b0f0eff */
[----:B------:R-:W-:-:S05]  /*a2f0*/  LEA R9, P5, R18, UR18, 0x1 ;  /* 0x0000001212097c11 */ /* 0x000fca000f8a08ff */
[----:B------:R0:W-:Y:S04]  /*a300*/  STL [R1+0x3b0], R9 ;  /* 0x0003b00901007387 */ /* 0x0001e80000100800 */
[----:B------:R1:W-:Y:S04]  /*a310*/  STL [R1+0x380], R3 ;  /* 0x0003800301007387 */ /* 0x0003e80000100800 */
[----:B------:R-:W5:Y:S01]  /*a320*/  LDL.LU R16, [R1+0x58] ;  /* 0x0000580001107983 */ /* 0x000f620000300800 */
[----:B0-----:R-:W-:Y:S02]  /*a330*/  LEA R9, P6, R14, UR18, 0x1 ;  /* 0x000000120e097c11 */ /* 0x001fe4000f8c08ff */
[----:B-1----:R-:W-:-:S03]  /*a340*/  LEA.HI.X.SX32 R3, R0, UR19, 0x1, P0 ;  /* 0x0000001300037c11 */ /* 0x002fc600080f0eff */
[----:B------:R-:W-:Y:S01]  /*a350*/  STL [R1+0x3b4], R9 ;  /* 0x0003b40901007387 */ /* 0x000fe20000100800 */
[----:B------:R-:W-:-:S03]  /*a360*/  LEA R0, P0, R8, UR18, 0x1 ;  /* 0x0000001208007c11 */ /* 0x000fc6000f8008ff */
[----:B------:R0:W-:Y:S02]  /*a370*/  STL [R1+0x378], R3 ;  /* 0x0003780301007387 */ /* 0x0001e40000100800 */
[----:B0-----:R-:W-:Y:S02]  /*a380*/  LEA.HI.X.SX32 R3, R15, UR19, 0x1, P1 ;  /* 0x000000130f037c11 */ /* 0x001fe400088f0eff */
[----:B------:R-:W5:Y:S04]  /*a390*/  LDL.LU R15, [R1+0x5c] ;  /* 0x00005c00010f7983 */ /* 0x000f680000300800 */
[----:B------:R-:W-:Y:S04]  /*a3a0*/  STL [R1+0x3b8], R0 ;  /* 0x0003b80001007387 */ /* 0x000fe80000100800 */
[----:B------:R0:W-:Y:S02]  /*a3b0*/  STL [R1+0x370], R3 ;  /* 0x0003700301007387 */ /* 0x0001e40000100800 */
[----:B0-----:R-:W-:-:S02]  /*a3c0*/  LEA.HI.X.SX32 R3, R2, UR19, 0x1, P2 ;  /* 0x0000001302037c11 */ /* 0x001fc400090f0eff */
[----:B------:R-:W5:Y:S01]  /*a3d0*/  LDL.LU R2, [R1+0x60] ;  /* 0x0000600001027983 */ /* 0x000f620000300800 */
[----:B------:R-:W-:-:S05]  /*a3e0*/  LEA R0, P1, R7, UR18, 0x1 ;  /* 0x0000001207007c11 */ /* 0x000fca000f8208ff */
[----:B------:R-:W-:Y:S04]  /*a3f0*/  STL [R1+0x3bc], R0 ;  /* 0x0003bc0001007387 */ /* 0x000fe80000100800 */
[----:B------:R0:W-:Y:S02]  /*a400*/  STL [R1+0x368], R3 ;  /* 0x0003680301007387 */ /* 0x0001e40000100800 */
[----:B0-----:R-:W-:Y:S02]  /*a410*/  LEA.HI.X.SX32 R3, R22, UR19, 0x1, P3 ;  /* 0x0000001316037c11 */ /* 0x001fe400098f0eff */
        /* <DEDUP_REMOVED lines=12> */
[----:B------:R0:W-:Y:S04]  /*a4e0*/  STL [R1+0x3c8], R0 ;  /* 0x0003c80001007387 */ /* 0x0001e80000100800 */
[----:B------:R1:W-:Y:S01]  /*a4f0*/  STL [R1+0x350], R3 ;  /* 0x0003500301007387 */ /* 0x0003e20000100800 */
[----:B0-----:R-:W-:Y:S02]  /*a500*/  LEA R0, P5, R27, UR18, 0x1 ;  /* 0x000000121b007c11 */ /* 0x001fe4000f8a08ff */
[----:B-1----:R-:W-:Y:S02]  /*a510*/  LEA.HI.X.SX32 R3, R14, UR19, 0x1, P6 ;  /* 0x000000130e037c11 */ /* 0x002fe4000b0f0eff */
[----:B------:R-:W5:Y:S04]  /*a520*/  LDL.LU R14, [R1+0xb0] ;  /* 0x0000b000010e7983 */ /* 0x000f680000300800 */
[----:B------:R-:W-:Y:S04]  /*a530*/  STL [R1+0x3cc], R0 ;  /* 0x0003cc0001007387 */ /* 0x000fe80000100800 */
[----:B------:R0:W-:Y:S02]  /*a540*/  STL [R1+0x348], R3 ;  /* 0x0003480301007387 */ /* 0x0001e40000100800 */
[----:B0-----:R-:W-:-:S02]  /*a550*/  LEA.HI.X.SX32 R3, R8, UR19, 0x1, P0 ;  /* 0x0000001308037c11 */ /* 0x001fc400080f0eff */
[----:B------:R-:W5:Y:S01]  /*a560*/  LDL.LU R8, [R1+0xb4] ;  /* 0x0000b40001087983 */ /* 0x000f620000300800 */
[----:B--2---:R-:W-:-:S05]  /*a570*/  LEA R0, P6, R26, UR18, 0x1 ;  /* 0x000000121a007c11 */ /* 0x004fca000f8c08ff */
[----:B------:R-:W-:Y:S04]  /*a580*/  STL [R1+0x3d0], R0 ;  /* 0x0003d00001007387 */ /* 0x000fe80000100800 */
[----:B------:R0:W-:Y:S02]  /*a590*/  STL [R1+0x340], R3 ;  /* 0x0003400301007387 */ /* 0x0001e40000100800 */
[----:B0-----:R-:W-:Y:S02]  /*a5a0*/  LEA.HI.X.SX32 R3, R7, UR19, 0x1, P1 ;  /* 0x0000001307037c11 */ /* 0x001fe400088f0eff */
[----:B------:R-:W2:Y:S01]  /*a5b0*/  LDL.LU R7, [R1+0xb8] ;  /* 0x0000b80001077983 */ /* 0x000ea20000300800 */
[----:B---3--:R-:W-:-:S05]  /*a5c0*/  LEA R0, P0, R25, UR18, 0x1 ;  /* 0x0000001219007c11 */ /* 0x008fca000f8008ff */
[----:B------:R4:W-:Y:S04]  /*a5d0*/  STL [R1+0x3d4], R0 ;  /* 0x0003d40001007387 */ /* 0x0009e80000100800 */
[----:B------:R0:W-:Y:S01]  /*a5e0*/  STL [R1+0x338], R3 ;  /* 0x0003380301007387 */ /* 0x0001e20000100800 */
[----:B----4-:R-:W-:Y:S02]  /*a5f0*/  LEA R0, P1, R24, UR18, 0x1 ;  /* 0x0000001218007c11 */ /* 0x010fe4000f8208ff */
[----:B0-----:R-:W-:Y:S02]  /*a600*/  LEA.HI.X.SX32 R3, R6, UR19, 0x1, P2 ;  /* 0x0000001306037c11 */ /* 0x001fe400090f0eff */
[----:B------:R-:W3:Y:S04]  /*a610*/  LDL.LU R6, [R1+0xbc] ;  /* 0x0000bc0001067983 */ /* 0x000ee80000300800 */
[----:B------:R5:W-:Y:S04]  /*a620*/  STL [R1+0x3d8], R0 ;  /* 0x0003d80001007387 */ /* 0x000be80000100800 */
[----:B------:R0:W-:Y:S01]  /*a630*/  STL [R1+0x330], R3 ;  /* 0x0003300301007387 */ /* 0x0001e20000100800 */
[----:B-----5:R-:W-:-:S02]  /*a640*/  LEA R0, P2, R17, UR18, 0x1 ;  /* 0x0000001211007c11 */ /* 0x020fc4000f8408ff */
[----:B0-----:R-:W-:Y:S02]  /*a650*/  LEA.HI.X.SX32 R3, R29, UR19, 0x1, P3 ;  /* 0x000000131d037c11 */ /* 0x001fe400098f0eff */
[----:B------:R-:W4:Y:S04]  /*a660*/  LDL.LU R29, [R1+0xc4] ;  /* 0x0000c400011d7983 */ /* 0x000f280000300800 */
        /* <DEDUP_REMOVED lines=13> */
[----:B------:R-:W-:Y:S01]  /*a740*/  LEA R0, P5, R2, UR18, 0x1 ;  /* 0x0000001202007c11 */ /* 0x000fe2000f8a08ff */
        /* <DEDUP_REMOVED lines=36> */
[----:B------:R-:W-:Y:S04]  /*a990*/  STL [R1+0x404], R0 ;  /* 0x0004040001007387 */ /* 0x000fe80000100800 */
[----:B------:R0:W-:Y:S02]  /*a9a0*/  STL [R1+0x2d8], R3 ;  /* 0x0002d80301007387 */ /* 0x0001e40000100800 */
[----:B0-----:R-:W-:Y:S02]  /*a9b0*/  LEA.HI.X.SX32 R3, R23, UR19, 0x1, P0 ;  /* 0x0000001317037c11 */ /* 0x001fe400080f0eff */
[----:B----4-:R-:W-:Y:S01]  /*a9c0*/  LEA R0, P6, R29, UR18, 0x1 ;  /* 0x000000121d007c11 */ /* 0x010fe2000f8c08ff */
[----:B------:R-:W3:Y:S04]  /*a9d0*/  LDL.LU R23, [R1+0x108] ;  /* 0x0001080001177983 */ /* 0x000ee80000300800 */
[----:B------:R5:W-:Y:S04]  /*a9e0*/  STL [R1+0x408], R0 ;  /* 0x0004080001007387 */ /* 0x000be80000100800 */
[----:B------:R0:W-:Y:S04]  /*a9f0*/  STL [R1+0x2d0], R3 ;  /* 0x0002d00301007387 */ /* 0x0001e80000100800 */
[----:B------:R-:W4:Y:S01]  /*aa00*/  LDL.LU R13, [R1+0x10c] ;  /* 0x00010c00010d7983 */ /* 0x000f220000300800 */
[----:B-----5:R-:W-:-:S02]  /*aa10*/  LEA R0, P0, R28, UR18, 0x1 ;  /* 0x000000121c007c11 */ /* 0x020fc4000f8008ff */
[----:B0-----:R-:W-:-:S03]  /*aa20*/  LEA.HI.X.SX32 R3, R18, UR19, 0x1, P1 ;  /* 0x0000001312037c11 */ /* 0x001fc600088f0eff */
[----:B------:R-:W-:Y:S04]  /*aa30*/  STL [R1+0x40c], R0 ;  /* 0x00040c0001007387 */ /* 0x000fe80000100800 */
[----:B------:R0:W-:Y:S02]  /*aa40*/  STL [R1+0x2c8], R3 ;  /* 0x0002c80301007387 */ /* 0x0001e40000100800 */
[----:B0-----:R-:W-:Y:S02]  /*aa50*/  LEA.HI.X.SX32 R3, R14, UR19, 0x1, P2 ;  /* 0x000000130e037c11 */ /* 0x001fe400090f0eff */
[----:B------:R-:W5:Y:S01]  /*aa60*/  LDL.LU R14, [R1+0x110] ;  /* 0x00011000010e7983 */ /* 0x000f620000300800 */
[----:B------:R-:W-:-:S05]  /*aa70*/  LEA R0, P1, R27, UR18, 0x1 ;  /* 0x000000121b007c11 */ /* 0x000fca000f8208ff */
[----:B------:R-:W-:Y:S04]  /*aa80*/  STL [R1+0x410], R0 ;  /* 0x0004100001007387 */ /* 0x000fe80000100800 */
[----:B------:R0:W-:Y:S04]  /*aa90*/  STL [R1+0x2c0], R3 ;  /* 0x0002c00301007387 */ /* 0x0001e80000100800 */
[----:B------:R-:W5:Y:S01]  /*aaa0*/  LDL.LU R18, [R1+0x114] ;  /* 0x0001140001127983 */ /* 0x000f620000300800 */
[----:B0-----:R-:W-:Y:S02]  /*aab0*/  LEA.HI.X.SX32 R3, R8, UR19, 0x1, P3 ;  /* 0x0000001308037c11 */ /* 0x001fe400098f0eff */
        /* <DEDUP_REMOVED lines=35> */
[----:B--2---:R-:W-:-:S05]  /*acf0*/  LEA R0, P2, R22, UR18, 0x1 ;  /* 0x0000001216007c11 */ /* 0x004fca000f8408ff */
[----:B------:R-:W-:Y:S04]  /*ad00*/  STL [R1+0x430], R0 ;  /* 0x0004300001007387 */ /* 0x000fe80000100800 */
[----:B------:R0:W-:Y:S04]  /*ad10*/  STL [R1+0x280], R3 ;  /* 0x0002800301007387 */ /* 0x0001e80000100800 */
[----:B------:R-:W2:Y:S01]  /*ad20*/  LDL.LU R25, [R1+0x138] ;  /* 0x0001380001197983 */ /* 0x000ea20000300800 */
[----:B0-----:R-:W-:Y:S02]  /*ad30*/  LEA.HI.X.SX32 R3, R24, UR19, 0x1, P4 ;  /* 0x0000001318037c11 */ /* 0x001fe4000a0f0eff */
[----:B---3--:R-:W-:-:S05]  /*ad40*/  LEA R0, P3, R23, UR18, 0x1 ;  /* 0x0000001217007c11 */ /* 0x008fca000f8608ff */
[----:B------:R4:W-:Y:S04]  /*ad50*/  STL [R1+0x434], R0 ;  /* 0x0004340001007387 */ /* 0x0009e80000100800 */
[----:B------:R0:W-:Y:S04]  /*ad60*/  STL [R1+0x278], R3 ;  /* 0x0002780301007387 */ /* 0x0001e80000100800 */
[----:B------:R-:W3:Y:S01]  /*ad70*/  LDL.LU R24, [R1+0x140] ;  /* 0x0001400001187983 */ /* 0x000ee20000300800 */
[----:B----4-:R-:W-:Y:S02]  /*ad80*/  LEA R0, P4, R13, UR18, 0x1 ;  /* 0x000000120d007c11 */ /* 0x010fe4000f8808ff */
[----:B0-----:R-:W-:-:S03]  /*ad90*/  LEA.HI.X.SX32 R3, R17, UR19, 0x1, P5 ;  /* 0x0000001311037c11 */ /* 0x001fc6000a8f0eff */
[----:B------:R-:W-:Y:S04]  /*ada0*/  STL [R1+0x438], R0 ;  /* 0x0004380001007387 */ /* 0x000fe80000100800 */
[----:B------:R0:W-:Y:S04]  /*adb0*/  STL [R1+0x270], R3 ;  /* 0x0002700301007387 */ /* 0x0001e80000100800 */
[----:B------:R-:W4:Y:S01]  /*adc0*/  LDL.LU R17, [R1+0x144] ;  /* 0x0001440001117983 */ /* 0x000f220000300800 */
[----:B0-----:R-:W-:Y:S02]  /*add0*/  LEA.HI.X.SX32 R3, R16, UR19, 0x1, P6 ;  /* 0x0000001310037c11 */ /* 0x001fe4000b0f0eff */
[----:B-----5:R-:W-:-:S05]  /*ade0*/  LEA R0, P5, R14, UR18, 0x1 ;  /* 0x000000120e007c11 */ /* 0x020fca000f8a08ff */
[----:B------:R0:W-:Y:S04]  /*adf0*/  STL [R1+0x43c], R0 ;  /* 0x00043c0001007387 */ /* 0x0001e80000100800 */
[----:B------:R1:W-:Y:S04]  /*ae00*/  STL [R1+0x268], R3 ;  /* 0x0002680301007387 */ /* 0x0003e80000100800 */
[----:B------:R-:W5:Y:S01]  /*ae10*/  LDL.LU R16, [R1+0x148] ;  /* 0x0001480001107983 */ /* 0x000f620000300800 */
[----:B0-----:R-:W-:Y:S02]  /*ae20*/  LEA R0, P6, R18, UR18, 0x1 ;  /* 0x0000001212007c11 */ /* 0x001fe4000f8c08ff */
[----:B-1----:R-:W-:-:S03]  /*ae30*/  LEA.HI.X.SX32 R3, R15, UR19, 0x1, P0 ;  /* 0x000000130f037c11 */ /* 0x002fc600080f0eff */
[----:B------:R0:W-:Y:S04]  /*ae40*/  STL [R1+0x440], R0 ;  /* 0x0004400001007387 */ /* 0x0001e80000100800 */
[----:B------:R-:W5:Y:S04]  /*ae50*/  LDL.LU R15, [R1+0x150] ;  /* 0x00015000010f7983 */ /* 0x000f680000300800 */
[----:B------:R1:W-:Y:S01]  /*ae60*/  STL [R1+0x260], R3 ;  /* 0x0002600301007387 */ /* 0x0003e20000100800 */
        /* <DEDUP_REMOVED lines=13> */
[----:B------:R-:W5:Y:S01]  /*af40*/  LDL.LU R23, [R1+0x168] ;  /* 0x0001680001177983 */ /* 0x000f620000300800 */
[----:B------:R-:W-:-:S03]  /*af50*/  LEA.HI.X.SX32 R9, R13, UR19, 0x1, P4 ;  /* 0x000000130d097c11 */ /* 0x000fc6000a0f0eff */
[----:B------:R-:W-:Y:S01]  /*af60*/  STL [R1+0x248], R3 ;  /* 0x0002480301007387 */ /* 0x000fe20000100800 */
[----:B0-----:R-:W-:-:S05]  /*af70*/  LEA R0, P3, R29, UR18, 0x1 ;  /* 0x000000121d007c11 */ /* 0x001fca000f8608ff */
[----:B------:R0:W-:Y:S04]  /*af80*/  STL [R1+0x450], R0 ;  /* 0x0004500001007387 */ /* 0x0001e80000100800 */
[----:B------:R-:W-:Y:S01]  /*af90*/  STL [R1+0x240], R9 ;  /* 0x0002400901007387 */ /* 0x000fe20000100800 */
[----:B0-----:R-:W-:-:S03]  /*afa0*/  LEA.HI.X.SX32 R0, R14, UR19, 0x1, P5 ;  /* 0x000000130e007c11 */ /* 0x001fc6000a8f0eff */
        /* <DEDUP_REMOVED lines=22> */
[----:B------:R-:W-:Y:S04]  /*b110*/  STL [R1+0x464], R3 ;  /* 0x0004640301007387 */ /* 0x000fe80000100800 */
[----:B------:R0:W-:Y:S01]  /*b120*/  STL [R1+0x218], R0 ;  /* 0x0002180001007387 */ /* 0x0001e20000100800 */
[----:B----4-:R-:W-:-:S05]  /*b130*/  LEA R6, P2, R17, UR18, 0x1 ;  /* 0x0000001211067c11 */ /* 0x010fca000f8408ff */
[----:B------:R1:W-:Y:S01]  /*b140*/  STL [R1+0x468], R6 ;  /* 0x0004680601007387 */ /* 0x0003e20000100800 */
[----:B0-----:R-:W-:-:S03]  /*b150*/  LEA.HI.X.SX32 R0, R29, UR19, 0x1, P3 ;  /* 0x000000131d007c11 */ /* 0x001fc600098f0eff */
[----:B-1----:R-:W3:Y:S04]  /*b160*/  LDL.LU R6, [R1+0x188] ;  /* 0x0001880001067983 */ /* 0x002ee80000300800 */
[----:B------:R0:W-:Y:S01]  /*b170*/  STL [R1+0x210], R0 ;  /* 0x0002100001007387 */ /* 0x0001e20000100800 */
[----:B-----5:R-:W-:-:S05]  /*b180*/  LEA R3, P3, R16, UR18, 0x1 ;  /* 0x0000001210037c11 */ /* 0x020fca000f8608ff */
[----:B------:R1:W-:Y:S01]  /*b190*/  STL [R1+0x46c], R3 ;  /* 0x00046c0301007387 */ /* 0x0003e20000100800 */
[----:B0-----:R-:W-:-:S03]  /*b1a0*/  LEA.HI.X.SX32 R0, R28, UR19, 0x1, P4 ;  /* 0x000000131c007c11 */ /* 0x001fc6000a0f0eff */
[----:B------:R-:W4:Y:S01]  /*b1b0*/  LDL.LU R29, [R1+0x17c] ;  /* 0x00017c00011d7983 */ /* 0x000f220000300800 */
[----:B-1----:R-:W-:-:S03]  /*b1c0*/  LEA R3, P4, R15, UR18, 0x1 ;  /* 0x000000120f037c11 */ /* 0x002fc6000f8808ff */
[----:B------:R0:W-:Y:S04]  /*b1d0*/  STL [R1+0x208], R0 ;  /* 0x0002080001007387 */ /* 0x0001e80000100800 */
[----:B------:R1:W-:Y:S04]  /*b1e0*/  STL [R1+0x470], R3 ;  /* 0x0004700301007387 */ /* 0x0003e80000100800 */
[----:B------:R-:W5:Y:S01]  /*b1f0*/  LDL.LU R28, [R1+0x170] ;  /* 0x00017000011c7983 */ /* 0x000f620000300800 */
[----:B0-----:R-:W-:Y:S02]  /*b200*/  LEA.HI.X.SX32 R0, R27, UR19, 0x1, P5 ;  /* 0x000000131b007c11 */ /* 0x001fe4000a8f0eff */
[----:B-1----:R-:W-:-:S03]  /*b210*/  LEA R3, P5, R2, UR18, 0x1 ;  /* 0x0000001202037c11 */ /* 0x002fc6000f8a08ff */
[----:B------:R0:W-:Y:S04]  /*b220*/  STL [R1+0x200], R0 ;  /* 0x0002000001007387 */ /* 0x0001e80000100800 */
[----:B------:R1:W-:Y:S04]  /*b230*/  STL [R1+0x474], R3 ;  /* 0x0004740301007387 */ /* 0x0003e80000100800 */
[----:B------:R-:W5:Y:S01]  /*b240*/  LDL.LU R27, [R1+0x160] ;  /* 0x00016000011b7983 */ /* 0x000f620000300800 */
[----:B0-----:R-:W-:-:S05]  /*b250*/  LEA.HI.X.SX32 R0, R26, UR19, 0x1, P6 ;  /* 0x000000131a007c11 */ /* 0x001fca000b0f0eff */
[----:B------:R0:W-:Y:S01]  /*b260*/  STL [R1+0x1f8], R0 ;  /* 0x0001f80001007387 */ /* 0x0001e20000100800 */
[----:B-1----:R-:W-:-:S05]  /*b270*/  LEA R3, P6, R22, UR18, 0x1 ;  /* 0x0000001216037c11 */ /* 0x002fca000f8c08ff */
[----:B------:R1:W-:Y:S04]  /*b280*/  STL [R1+0x478], R3 ;  /* 0x0004780301007387 */ /* 0x0003e80000100800 */
[----:B------:R-:W5:Y:S01]  /*b290*/  LDL.LU R26, [R1+0x15c] ;  /* 0x00015c00011a7983 */ /* 0x000f620000300800 */
[----:B0-----:R-:W-:-:S05]  /*b2a0*/  LEA.HI.X.SX32 R0, R25, UR19, 0x1, P0 ;  /* 0x0000001319007c11 */ /* 0x001fca00080f0eff */
[----:B------:R0:W-:Y:S01]  /*b2b0*/  STL [R1+0x1f0], R0 ;  /* 0x0001f00001007387 */ /* 0x0001e20000100800 */
[----:B-1----:R-:W-:-:S05]  /*b2c0*/  LEA R3, P0, R23, UR18, 0x1 ;  /* 0x0000001217037c11 */ /* 0x002fca000f8008ff */
[----:B------:R-:W-:Y:S04]  /*b2d0*/  STL [R1+0x47c], R3 ;  /* 0x00047c0301007387 */ /* 0x000fe80000100800 */
[----:B------:R-:W5:Y:S01]  /*b2e0*/  LDL.LU R25, [R1+0x158] ;  /* 0x0001580001197983 */ /* 0x000f620000300800 */
[----:B0-----:R-:W-:-:S05]  /*b2f0*/  LEA.HI.X.SX32 R0, R24, UR19, 0x1, P1 ;  /* 0x0000001318007c11 */ /* 0x001fca00088f0eff */
[----:B------:R0:W-:Y:S04]  /*b300*/  STL [R1+0x1e8], R0 ;  /* 0x0001e80001007387 */ /* 0x0001e80000100800 */
[----:B------:R-:W5:Y:S01]  /*b310*/  LDL.LU R24, [R1+0x14c] ;  /* 0x00014c0001187983 */ /* 0x000f620000300800 */
[----:B0-----:R-:W-:Y:S02]  /*b320*/  LEA.HI.X.SX32 R0, R17, UR19, 0x1, P2 ;  /* 0x0000001311007c11 */ /* 0x001fe400090f0eff */
[----:B------:R-:W-:-:S05]  /*b330*/  LEA R3, P1, R14, UR18, 0x1 ;  /* 0x000000120e037c11 */ /* 0x000fca000f8208ff */
[----:B------:R0:W-:Y:S04]  /*b340*/  STL [R1+0x480], R3 ;  /* 0x0004800301007387 */ /* 0x0001e80000100800 */
[----:B------:R1:W-:Y:S04]  /*b350*/  STL [R1+0x1e0], R0 ;  /* 0x0001e00001007387 */ /* 0x0003e80000100800 */
[----:B------:R-:W5:Y:S01]  /*b360*/  LDL.LU R17, [R1+0x13c] ;  /* 0x00013c0001117983 */ /* 0x000f620000300800 */
[----:B0-----:R-:W-:Y:S02]  /*b370*/  LEA R3, P2, R13, UR18, 0x1 ;  /* 0x000000120d037c11 */ /* 0x001fe4000f8408ff */
[----:B-1----:R-:W-:-:S03]  /*b380*/  LEA.HI.X.SX32 R0, R16, UR19, 0x1, P3 ;  /* 0x0000001310007c11 */ /* 0x002fc600098f0eff */
[----:B------:R-:W-:Y:S04]  /*b390*/  STL [R1+0x484], R3 ;  /* 0x0004840301007387 */ /* 0x000fe80000100800 */
[----:B------:R0:W-:Y:S04]  /*b3a0*/  STL [R1+0x1d8], R0 ;  /* 0x0001d80001007387 */ /* 0x0001e80000100800 */
[----:B------:R-:W5:Y:S01]  /*b3b0*/  LDL.LU R16, [R1+0x128] ;  /* 0x0001280001107983 */ /* 0x000f620000300800 */
[----:B0-----:R-:W-:Y:S02]  /*b3c0*/  LEA.HI.X.SX32 R0, R15, UR19, 0x1, P4 ;  /* 0x000000130f007c11 */ /* 0x001fe4000a0f0eff */
[----:B------:R-:W-:-:S05]  /*b3d0*/  LEA R3, P3, R18, UR18, 0x1 ;  /* 0x0000001212037c11 */ /* 0x000fca000f8608ff */
[----:B------:R0:W-:Y:S04]  /*b3e0*/  STL [R1+0x488], R3 ;  /* 0x0004880301007387 */ /* 0x0001e80000100800 */
[----:B------:R-:W5:Y:S04]  /*b3f0*/  LDL.LU R15, [R1+0xf8] ;  /* 0x0000f800010f7983 */ /* 0x000f680000300800 */
[----:B------:R1:W-:Y:S01]  /*b400*/  STL [R1+0x1d0], R0 ;  /* 0x0001d00001007387 */ /* 0x0003e20000100800 */
[----:B0-----:R-:W-:Y:S02]  /*b410*/  LEA R3, P4, R8, UR18, 0x1 ;  /* 0x0000001208037c11 */ /* 0x001fe4000f8808ff */
[----:B-1----:R-:W-:-:S03]  /*b420*/  LEA.HI.X.SX32 R0, R2, UR19, 0x1, P5 ;  /* 0x0000001302007c11 */ /* 0x002fc6000a8f0eff */
[----:B------:R-:W-:Y:S04]  /*b430*/  STL [R1+0x48c], R3 ;  /* 0x00048c0301007387 */ /* 0x000fe80000100800 */
[----:B------:R-:W5:Y:S04]  /*b440*/  LDL.LU R2, [R1+0xf4] ;  /* 0x0000f40001027983 */ /* 0x000f680000300800 */
[----:B------:R0:W-:Y:S02]  /*b450*/  STL [R1+0x1c8], R0 ;  /* 0x0001c80001007387 */ /* 0x0001e40000100800 */
[----:B0-----:R-:W-:-:S02]  /*b460*/  LEA.HI.X.SX32 R0, R22, UR19, 0x1, P6 ;  /* 0x0000001316007c11 */ /* 0x001fc4000b0f0eff */
[----:B--2---:R-:W-:-:S05]  /*b470*/  LEA R3, P5, R7, UR18, 0x1 ;  /* 0x0000001207037c11 */ /* 0x004fca000f8a08ff */
[----:B------:R-:W-:Y:S04]  /*b480*/  STL [R1+0x490], R3 ;  /* 0x0004900301007387 */ /* 0x000fe80000100800 */
[----:B------:R-:W2:Y:S04]  /*b490*/  LDL.LU R22, [R1+0xec] ;  /* 0x0000ec0001167983 */ /* 0x000ea80000300800 */
[----:B------:R0:W-:Y:S02]  /*b4a0*/  STL [R1+0x1c0], R0 ;  /* 0x0001c00001007387 */ /* 0x0001e40000100800 */
[----:B0-----:R-:W-:-:S02]  /*b4b0*/  LEA.HI.X.SX32 R0, R23, UR19, 0x1, P0 ;  /* 0x0000001317007c11 */ /* 0x001fc400080f0eff */
[----:B------:R-:W2:Y:S01]  /*b4c0*/  LDL.LU R23, [R1+0xe0] ;  /* 0x0000e00001177983 */ /* 0x000ea20000300800 */
[----:B---3--:R-:W-:-:S05]  /*b4d0*/  LEA R3, P6, R6, UR18, 0x1 ;  /* 0x0000001206037c11 */ /* 0x008fca000f8c08ff */
[----:B------:R-:W-:Y:S04]  /*b4e0*/  STL [R1+0x494], R3 ;  /* 0x0004940301007387 */ /* 0x000fe80000100800 */
[----:B------:R0:W-:Y:S02]  /*b4f0*/  STL [R1+0x1b8], R0 ;  /* 0x0001b80001007387 */ /* 0x0001e40000100800 */
[----:B0-----:R-:W-:Y:S02]  /*b500*/  LEA.HI.X.SX32 R0, R14, UR19, 0x1, P1 ;  /* 0x000000130e007c11 */ /* 0x001fe400088f0eff */
[----:B------:R-:W3:Y:S01]  /*b510*/  LDL.LU R14, [R1+0xdc] ;  /* 0x0000dc00010e7983 */ /* 0x000ee20000300800 */
[----:B----4-:R-:W-:-:S05]  /*b520*/  LEA R3, P0, R29, UR18, 0x1 ;  /* 0x000000121d037c11 */ /* 0x010fca000f8008ff */
[----:B------:R5:W-:Y:S04]  /*b530*/  STL [R1+0x498], R3 ;  /* 0x0004980301007387 */ /* 0x000be80000100800 */
[----:B------:R0:W-:Y:S04]  /*b540*/  STL [R1+0x1b0], R0 ;  /* 0x0001b00001007387 */ /* 0x0001e80000100800 */
[----:B------:R-:W4:Y:S01]  /*b550*/  LDL.LU R9, [R1+0xd8] ;  /* 0x0000d80001097983 */ /* 0x000f220000300800 */
[----:B-----5:R-:W-:Y:S02]  /*b560*/  LEA R3, P1, R28, UR18, 0x1 ;  /* 0x000000121c037c11 */ /* 0x020fe4000f8208ff */
[----:B0-----:R-:W-:-:S03]  /*b570*/  LEA.HI.X.SX32 R0, R13, UR19, 0x1, P2 ;  /* 0x000000130d007c11 */ /* 0x001fc600090f0eff */
[----:B------:R0:W-:Y:S04]  /*b580*/  STL [R1+0x49c], R3 ;  /* 0x00049c0301007387 */ /* 0x0001e80000100800 */
[----:B------:R1:W-:Y:S04]  /*b590*/  STL [R1+0x1a8], R0 ;  /* 0x0001a80001007387 */ /* 0x0003e80000100800 */
[----:B------:R-:W5:Y:S01]  /*b5a0*/  LDL.LU R13, [R1+0xc0] ;  /* 0x0000c000010d7983 */ /* 0x000f620000300800 */
[----:B0-----:R-:W-:Y:S02]  /*b5b0*/  LEA R3, P2, R27, UR18, 0x1 ;  /* 0x000000121b037c11 */ /* 0x001fe4000f8408ff */
[----:B-1----:R-:W-:-:S03]  /*b5c0*/  LEA.HI.X.SX32 R0, R18, UR19, 0x1, P3 ;  /* 0x0000001312007c11 */ /* 0x002fc600098f0eff */
[----:B------:R0:W-:Y:S04]  /*b5d0*/  STL [R1+0x4a0], R3 ;  /* 0x0004a00301007387 */ /* 0x0001e80000100800 */
[----:B------:R1:W-:Y:S01]  /*b5e0*/  STL [R1+0x1a0], R0 ;  /* 0x0001a00001007387 */ /* 0x0003e20000100800 */
[----:B------:R-:W-:-:S05]  /*b5f0*/  LEA R11, P3, R26, UR18, 0x1 ;  /* 0x000000121a0b7c11 */ /* 0x000fca000f8608ff */
[----:B------:R-:W-:Y:S04]  /*b600*/  STL [R1+0x4a4], R11 ;  /* 0x0004a40b01007387 */ /* 0x000fe80000100800 */
[----:B------:R-:W5:Y:S01]  /*b610*/  LDL.LU R18, [R1+0xac] ;  /* 0x0000ac0001127983 */ /* 0x000f620000300800 */
[----:B0-----:R-:W-:Y:S02]  /*b620*/  LEA.HI.X.SX32 R3, R8, UR19, 0x1, P4 ;  /* 0x0000001308037c11 */ /* 0x001fe4000a0f0eff */
[----:B------:R-:W-:-:S03]  /*b630*/  LEA.HI.X.SX32 R7, R7, UR19, 0x1, P5 ;  /* 0x0000001307077c11 */ /* 0x000fc6000a8f0eff */
[----:B------:R0:W-:Y:S01]  /*b640*/  STL [R1+0x1a4], R3 ;  /* 0x0001a40301007387 */ /* 0x0001e20000100800 */
[----:B-1----:R-:W-:-:S05]  /*b650*/  LEA R0, P4, R25, UR18, 0x1 ;  /* 0x0000001219007c11 */ /* 0x002fca000f8808ff */
[----:B------:R1:W-:Y:S04]  /*b660*/  STL [R1+0x4a8], R0 ;  /* 0x0004a80001007387 */ /* 0x0003e80000100800 */
[----:B------:R1:W-:Y:S04]  /*b670*/  STL [R1+0x1ac], R7 ;  /* 0x0001ac0701007387 */ /* 0x0003e80000100800 */
[----:B------:R-:W5:Y:S01]  /*b680*/  LDL.LU R8, [R1+0xa8] ;  /* 0x0000a80001087983 */ /* 0x000f620000300800 */
[----:B0-----:R-:W-:Y:S02]  /*b690*/  LEA R3, P5, R24, UR18, 0x1 ;  /* 0x0000001218037c11 */ /* 0x001fe4000f8a08ff */
[----:B-1----:R-:W-:-:S03]  /*b6a0*/  LEA.HI.X.SX32 R0, R6, UR19, 0x1, P6 ;  /* 0x0000001306007c11 */ /* 0x002fc6000b0f0eff */
[----:B------:R0:W-:Y:S04]  /*b6b0*/  STL [R1+0x4ac], R3 ;  /* 0x0004ac0301007387 */ /* 0x0001e80000100800 */
[----:B------:R-:W-:Y:S01]  /*b6c0*/  STL [R1+0x1b4], R0 ;  /* 0x0001b40001007387 */ /* 0x000fe20000100800 */
[----:B------:R-:W-:-:S05]  /*b6d0*/  LEA R6, P6, R17, UR18, 0x1 ;  /* 0x0000001211067c11 */ /* 0x000fca000f8c08ff */
[----:B------:R1:W-:Y:S04]  /*b6e0*/  STL [R1+0x4b0], R6 ;  /* 0x0004b00601007387 */ /* 0x0003e80000100800 */
[----:B------:R-:W5:Y:S01]  /*b6f0*/  LDL.LU R7, [R1+0xa4] ;  /* 0x0000a40001077983 */ /* 0x000f620000300800 */
[----:B0-----:R-:W-:Y:S02]  /*b700*/  LEA.HI.X.SX32 R3, R29, UR19, 0x1, P0 ;  /* 0x000000131d037c11 */ /* 0x001fe400080f0eff */
[----:B-1----:R-:W-:Y:S02]  /*b710*/  LEA.HI.X.SX32 R6, R28, UR19, 0x1, P1 ;  /* 0x000000131c067c11 */ /* 0x002fe400088f0eff */
[----:B------:R-:W-:Y:S01]  /*b720*/  LEA R0, P0, R16, UR18, 0x1 ;  /* 0x0000001210007c11 */ /* 0x000fe2000f8008ff */
[----:B------:R-:W-:Y:S04]  /*b730*/  STL [R1+0x1bc], R3 ;  /* 0x0001bc0301007387 */ /* 0x000fe80000100800 */
[----:B------:R-:W-:Y:S04]  /*b740*/  STL [R1+0x4b4], R0 ;  /* 0x0004b40001007387 */ /* 0x000fe80000100800 */
[----:B------:R0:W-:Y:S04]  /*b750*/  STL [R1+0x1c4], R6 ;  /* 0x0001c40601007387 */ /* 0x0001e80000100800 */
[----:B0-----:R-:W5:Y:S01]  /*b760*/  LDL.LU R6, [R1+0xa0] ;  /* 0x0000a00001067983 */ /* 0x001f620000300800 */
[----:B------:R-:W-:-:S02]  /*b770*/  LEA R3, P1, R15, UR18, 0x1 ;  /* 0x000000120f037c11 */ /* 0x000fc4000f8208ff */
[----:B------:R-:W-:-:S03]  /*b780*/  LEA.HI.X.SX32 R0, R27, UR19, 0x1, P2 ;  /* 0x000000131b007c11 */ /* 0x000fc600090f0eff */
[----:B------:R0:W-:Y:S04]  /*b790*/  STL [R1+0x4b8], R3 ;  /* 0x0004b80301007387 */ /* 0x0001e80000100800 */
[----:B------:R-:W-:Y:S01]  /*b7a0*/  STL [R1+0x1cc], R0 ;  /* 0x0001cc0001007387 */ /* 0x000fe20000100800 */
[----:B0-----:R-:W-:Y:S02]  /*b7b0*/  LEA.HI.X.SX32 R3, R26, UR19, 0x1, P3 ;  /* 0x000000131a037c11 */ /* 0x001fe400098f0eff */
[----:B------:R-:W-:-:S05]  /*b7c0*/  LEA R11, P2, R2, UR18, 0x1 ;  /* 0x00000012020b7c11 */ /* 0x000fca000f8408ff */
[----:B------:R0:W-:Y:S04]  /*b7d0*/  STL [R1+0x4bc], R11 ;  /* 0x0004bc0b01007387 */ /* 0x0001e80000100800 */
[----:B------:R-:W5:Y:S01]  /*b7e0*/  LDL.LU R29, [R1+0x9c] ;  /* 0x00009c00011d7983 */ /* 0x000f620000300800 */
[----:B0-----:R-:W-:-:S03]  /*b7f0*/  LEA.HI.X.SX32 R11, R25, UR19, 0x1, P4 ;  /* 0x00000013190b7c11 */ /* 0x001fc6000a0f0eff */
[----:B------:R-:W-:Y:S01]  /*b800*/  STL [R1+0x1d4], R3 ;  /* 0x0001d40301007387 */ /* 0x000fe20000100800 */
[----:B--2---:R-:W-:-:S05]  /*b810*/  LEA R0, P3, R22, UR18, 0x1 ;  /* 0x0000001216007c11 */ /* 0x004fca000f8608ff */
[----:B------:R0:W-:Y:S04]  /*b820*/  STL [R1+0x4c0], R0 ;  /* 0x0004c00001007387 */ /* 0x0001e80000100800 */
[----:B------:R-:W-:Y:S04]  /*b830*/  STL [R1+0x1dc], R11 ;  /* 0x0001dc0b01007387 */ /* 0x000fe80000100800 */
[----:B------:R-:W2:Y:S01]  /*b840*/  LDL.LU R28, [R1+0x98] ;  /* 0x00009800011c7983 */ /* 0x000ea20000300800 */
[----:B0-----:R-:W-:Y:S02]  /*b850*/  LEA.HI.X.SX32 R0, R24, UR19, 0x1, P5 ;  /* 0x0000001318007c11 */ /* 0x001fe4000a8f0eff */
[----:B------:R-:W-:-:S05]  /*b860*/  LEA R3, P4, R23, UR18, 0x1 ;  /* 0x0000001217037c11 */ /* 0x000fca000f8808ff */
        /* <DEDUP_REMOVED lines=10> */
[----:B------:R5:W-:Y:S04]  /*b910*/  STL [R1+0x4cc], R3 ;  /* 0x0004cc0301007387 */ /* 0x000be80000100800 */
[----:B------:R0:W-:Y:S04]  /*b920*/  STL [R1+0x1f4], R0 ;  /* 0x0001f40001007387 */ /* 0x0001e80000100800 */
[----:B------:R-:W4:Y:S01]  /*b930*/  LDL.LU R25, [R1+0x8c] ;  /* 0x00008c0001197983 */ /* 0x000f220000300800 */
[----:B-----5:R-:W-:-:S05]  /*b940*/  LEA R3, P0, R13, UR18, 0x1 ;  /* 0x000000120d037c11 */ /* 0x020fca000f8008ff */
[----:B------:R-:W-:Y:S01]  /*b950*/  STL [R1+0x4d0], R3 ;  /* 0x0004d00301007387 */ /* 0x000fe20000100800 */
[----:B0-----:R-:W-:-:S03]  /*b960*/  LEA.HI.X.SX32 R0, R15, UR19, 0x1, P1 ;  /* 0x000000130f007c11 */ /* 0x001fc600088f0eff */
[----:B------:R-:W5:Y:S04]  /*b970*/  LDL.LU R24, [R1+0x88] ;  /* 0x0000880001187983 */ /* 0x000f680000300800 */
[----:B------:R0:W-:Y:S04]  /*b980*/  STL [R1+0x1fc], R0 ;  /* 0x0001fc0001007387 */ /* 0x0001e80000100800 */
[----:B------:R-:W5:Y:S01]  /*b990*/  LDL.LU R17, [R1+0x84] ;  /* 0x0000840001117983 */ /* 0x000f620000300800 */
[----:B0-----:R-:W-:Y:S02]  /*b9a0*/  LEA.HI.X.SX32 R0, R2, UR19, 0x1, P2 ;  /* 0x0000001302007c11 */ /* 0x001fe400090f0eff */
[----:B------:R-:W-:-:S05]  /*b9b0*/  LEA R3, P1, R18, UR18, 0x1 ;  /* 0x0000001212037c11 */ /* 0x000fca000f8208ff */
[----:B------:R-:W-:Y:S04]  /*b9c0*/  STL [R1+0x4d4], R3 ;  /* 0x0004d40301007387 */ /* 0x000fe80000100800 */
[----:B------:R-:W5:Y:S04]  /*b9d0*/  LDL.LU R16, [R1+0x80] ;  /* 0x0000800001107983 */ /* 0x000f680000300800 */
[----:B------:R0:W-:Y:S04]  /*b9e0*/  STL [R1+0x204], R0 ;  /* 0x0002040001007387 */ /* 0x0001e80000100800 */
[----:B------:R-:W5:Y:S01]  /*b9f0*/  LDL.LU R15, [R1+0x7c] ;  /* 0x00007c00010f7983 */ /* 0x000f620000300800 */
[----:B------:R-:W-:-:S02]  /*ba00*/  LEA R2, P2, R8, UR18, 0x1 ;  /* 0x0000001208027c11 */ /* 0x000fc4000f8408ff */
[----:B0-----:R-:W-:-:S03]  /*ba10*/  LEA.HI.X.SX32 R0, R22, UR19, 0x1, P3 ;  /* 0x0000001316007c11 */ /* 0x001fc600098f0eff */
[----:B------:R-:W-:Y:S04]  /*ba20*/  STL [R1+0x4d8], R2 ;  /* 0x0004d80201007387 */ /* 0x000fe80000100800 */
[----:B------:R-:W5:Y:S04]  /*ba30*/  LDL.LU R11, [R1+0x78] ;  /* 0x00007800010b7983 */ /* 0x000f680000300800 */
[----:B------:R0:W-:Y:S04]  /*ba40*/  STL [R1+0x20c], R0 ;  /* 0x00020c0001007387 */ /* 0x0001e80000100800 */
[----:B------:R-:W5:Y:S01]  /*ba50*/  LDL.LU R22, [R1+0x74] ;  /* 0x0000740001167983 */ /* 0x000f620000300800 */
[----:B0-----:R-:W-:-:S02]  /*ba60*/  LEA.HI.X.SX32 R0, R23, UR19, 0x1, P4 ;  /* 0x0000001317007c11 */ /* 0x001fc4000a0f0eff */
[----:B------:R-:W-:-:S05]  /*ba70*/  LEA R2, P3, R7, UR18, 0x1 ;  /* 0x0000001207027c11 */ /* 0x000fca000f8608ff */
[----:B------:R0:W-:Y:S04]  /*ba80*/  STL [R1+0x4dc], R2 ;  /* 0x0004dc0201007387 */ /* 0x0001e80000100800 */
[----:B------:R-:W5:Y:S04]  /*ba90*/  LDL.LU R23, [R1+0x6c] ;  /* 0x00006c0001177983 */ /* 0x000f680000300800 */
[----:B------:R1:W-:Y:S04]  /*baa0*/  STL [R1+0x214], R0 ;  /* 0x0002140001007387 */ /* 0x0003e80000100800 */
[----:B0-----:R-:W5:Y:S01]  /*bab0*/  LDL.LU R2, [R1+0x54] ;  /* 0x0000540001027983 */ /* 0x001f620000300800 */
[----:B-1----:R-:W-:-:S02]  /*bac0*/  LEA.HI.X.SX32 R0, R14, UR19, 0x1, P5 ;  /* 0x000000130e007c11 */ /* 0x002fc4000a8f0eff */
[----:B------:R-:W-:-:S05]  /*bad0*/  LEA R3, P4, R6, UR18, 0x1 ;  /* 0x0000001206037c11 */ /* 0x000fca000f8808ff */
[----:B------:R-:W-:Y:S04]  /*bae0*/  STL [R1+0x4e0], R3 ;  /* 0x0004e00301007387 */ /* 0x000fe80000100800 */
[----:B------:R-:W5:Y:S04]  /*baf0*/  LDL.LU R14, [R1+0x4c] ;  /* 0x00004c00010e7983 */ /* 0x000f680000300800 */
[----:B------:R0:W-:Y:S01]  /*bb00*/  STL [R1+0x21c], R0 ;  /* 0x00021c0001007387 */ /* 0x0001e20000100800 */
[----:B------:R-:W-:-:S03]  /*bb10*/  LEA.HI.X.SX32 R9, R9, UR19, 0x1, P6 ;  /* 0x0000001309097c11 */ /* 0x000fc6000b0f0eff */
[----:B0-----:R-:W5:Y:S01]  /*bb20*/  LDL.LU R0, [R1+0x48] ;  /* 0x0000480001007983 */ /* 0x001f620000300800 */
[----:B------:R-:W-:-:S05]  /*bb30*/  LEA R3, P5, R29, UR18, 0x1 ;  /* 0x000000121d037c11 */ /* 0x000fca000f8a08ff */
[----:B------:R0:W-:Y:S01]  /*bb40*/  STL [R1+0x4e4], R3 ;  /* 0x0004e40301007387 */ /* 0x0001e20000100800 */
[----:B------:R-:W-:-:S03]  /*bb50*/  LEA.HI.X.SX32 R13, R13, UR19, 0x1, P0 ;  /* 0x000000130d0d7c11 */ /* 0x000fc600080f0eff */
[----:B0-----:R-:W5:Y:S04]  /*bb60*/  LDL.LU R3, [R1+0x3c] ;  /* 0x00003c0001037983 */ /* 0x001f680000300800 */
[----:B------:R2:W-:Y:S02]  /*bb70*/  STL [R1+0x224], R9 ;  /* 0x0002240901007387 */ /* 0x0005e40000100800 */
[----:B--2---:R-:W-:-:S05]  /*bb80*/  LEA R9, P6, R28, UR18, 0x1 ;  /* 0x000000121c097c11 */ /* 0x004fca000f8c08ff */
[----:B------:R0:W-:Y:S04]  /*bb90*/  STL [R1+0x4e8], R9 ;  /* 0x0004e80901007387 */ /* 0x0001e80000100800 */
[----:B0-----:R-:W2:Y:S04]  /*bba0*/  LDL.LU R9, [R1+0x1c] ;  /* 0x00001c0001097983 */ /* 0x001ea80000300800 */
[----:B------:R0:W-:Y:S02]  /*bbb0*/  STL [R1+0x22c], R13 ;  /* 0x00022c0d01007387 */ /* 0x0001e40000100800 */
[----:B0-----:R-:W-:-:S05]  /*bbc0*/  LEA R13, P0, R27, UR18, 0x1 ;  /* 0x000000121b0d7c11 */ /* 0x001fca000f8008ff */
[----:B------:R0:W-:Y:S04]  /*bbd0*/  STL [R1+0x4ec], R13 ;  /* 0x0004ec0d01007387 */ /* 0x0001e80000100800 */
[----:B0-----:R-:W2:Y:S01]  /*bbe0*/  LDL.LU R13, [R1+0x8] ;  /* 0x00000800010d7983 */ /* 0x001ea20000300800 */
[----:B------:R-:W-:Y:S02]  /*bbf0*/  LEA.HI.X.SX32 R18, R18, UR19, 0x1, P1 ;  /* 0x0000001312127c11 */ /* 0x000fe400088f0eff */
[----:B------:R-:W-:-:S03]  /*bc00*/  LEA.HI.X.SX32 R8, R8, UR19, 0x1, P2 ;  /* 0x0000001308087c11 */ /* 0x000fc600090f0eff */
[----:B------:R3:W-:Y:S01]  /*bc10*/  STL [R1+0x234], R18 ;  /* 0x0002341201007387 */ /* 0x0007e20000100800 */
[----:B------:R-:W-:Y:S02]  /*bc20*/  LEA.HI.X.SX32 R7, R7, UR19, 0x1, P3 ;  /* 0x0000001307077c11 */ /* 0x000fe400098f0eff */
[----:B------:R-:W-:Y:S02]  /*bc30*/  LEA.HI.X.SX32 R6, R6, UR19, 0x1, P4 ;  /* 0x0000001306067c11 */ /* 0x000fe4000a0f0eff */
[----:B---3--:R-:W-:-:S05]  /*bc40*/  LEA R18, P1, R26, UR18, 0x1 ;  /* 0x000000121a127c11 */ /* 0x008fca000f8208ff */
[----:B------:R0:W-:Y:S04]  /*bc50*/  STL [R1+0x4f0], R18 ;  /* 0x0004f01201007387 */ /* 0x0001e80000100800 */
[----:B0-----:R-:W3:Y:S04]  /*bc60*/  LDL.LU R18, [R1+0x67c] ;  /* 0x00067c0001127983 */ /* 0x001ee80000300800 */
[----:B------:R4:W-:Y:S02]  /*bc70*/  STL [R1+0x23c], R8 ;  /* 0x00023c0801007387 */ /* 0x0009e40000100800 */
[----:B----4-:R-:W-:-:S05]  /*bc80*/  LEA R8, P2, R25, UR18, 0x1 ;  /* 0x0000001219087c11 */ /* 0x010fca000f8408ff */
[----:B------:R0:W-:Y:S04]  /*bc90*/  STL [R1+0x4f4], R8 ;  /* 0x0004f40801007387 */ /* 0x0001e80000100800 */
[----:B0-----:R-:W4:Y:S04]  /*bca0*/  LDL.LU R8, [R1+0x678] ;  /* 0x0006780001087983 */ /* 0x001f280000300800 */
[----:B------:R5:W-:Y:S02]  /*bcb0*/  STL [R1+0x244], R7 ;  /* 0x0002440701007387 */ /* 0x000be40000100800 */
[----:B-----5:R-:W-:-:S05]  /*bcc0*/  LEA R7, P3, R24, UR18, 0x1 ;  /* 0x0000001218077c11 */ /* 0x020fca000f8608ff */
[----:B------:R0:W-:Y:S01]  /*bcd0*/  STL [R1+0x4f8], R7 ;  /* 0x0004f80701007387 */ /* 0x0001e20000100800 */
[----:B------:R-:W-:-:S03]  /*bce0*/  LEA.HI.X.SX32 R29, R29, UR19, 0x1, P5 ;  /* 0x000000131d1d7c11 */ /* 0x000fc6000a8f0eff */
[----:B0-----:R-:W5:Y:S04]  /*bcf0*/  LDL.LU R7, [R1+0x674] ;  /* 0x0006740001077983 */ /* 0x001f680000300800 */
[----:B------:R0:W-:Y:S02]  /*bd00*/  STL [R1+0x24c], R6 ;  /* 0x00024c0601007387 */ /* 0x0001e40000100800 */
[----:B0-----:R-:W-:-:S05]  /*bd10*/  LEA R6, P4, R17, UR18, 0x1 ;  /* 0x0000001211067c11 */ /* 0x001fca000f8808ff */
[----:B------:R0:W-:Y:S01]  /*bd20*/  STL [R1+0x4fc], R6 ;  /* 0x0004fc0601007387 */ /* 0x0001e20000100800 */
[----:B------:R-:W-:-:S03]  /*bd30*/  LEA.HI.X.SX32 R28, R28, UR19, 0x1, P6 ;  /* 0x000000131c1c7c11 */ /* 0x000fc6000b0f0eff */
[----:B0-----:R-:W3:Y:S04]  /*bd40*/  LDL.LU R6, [R1+0x670] ;  /* 0x0006700001067983 */ /* 0x001ee80000300800 */
        /* <DEDUP_REMOVED lines=53> */
[----:B------:R-:W-:-:S05]  /*c0a0*/  LEA.HI.X.SX32 R23, R23, UR19, 0x1, P2 ;  /* 0x0000001317177c11 */ /* 0x000fca00090f0eff */
[----:B------:R2:W-:Y:S02]  /*c0b0*/  STL [R1+0x2ac], R23 ;  /* 0x0002ac1701007387 */ /* 0x0005e40000100800 */
[----:B--2---:R-:W-:-:S05]  /*c0c0*/  LEA R23, P2, R22, UR18, 0x1 ;  /* 0x0000001216177c11 */ /* 0x004fca000f8408ff */
        /* <DEDUP_REMOVED lines=13> */
[----:B------:R2:W-:Y:S01]  /*c1a0*/  STL [R1+0x2c4], R0 ;  /* 0x0002c40001007387 */ /* 0x0005e20000100800 */
[----:B------:R-:W-:Y:S02]  /*c1b0*/  LEA.HI.X.SX32 R2, R2, UR19, 0x1, P4 ;  /* 0x0000001302027c11 */ /* 0x000fe4000a0f0eff */
[----:B--2---:R-:W-:-:S05]  /*c1c0*/  LEA R0, P5, R14, UR18, 0x1 ;  /* 0x000000120e007c11 */ /* 0x004fca000f8a08ff */
[----:B------:R0:W-:Y:S02]  /*c1d0*/  STL [R1+0x538], R0 ;  /* 0x0005380001007387 */ /* 0x0001e40000100800 */
[----:B0-----:R-:W-:Y:S02]  /*c1e0*/  LEA.HI.X.SX32 R0, R3, UR19, 0x1, P6 ;  /* 0x0000001303007c11 */ /* 0x001fe4000b0f0eff */
[----:B---3--:R-:W-:-:S03]  /*c1f0*/  LEA R3, P6, R15, UR18, 0x1 ;  /* 0x000000120f037c11 */ /* 0x008fc6000f8c08ff */
[----:B------:R0:W-:Y:S04]  /*c200*/  STL [R1+0x2cc], R0 ;  /* 0x0002cc0001007387 */ /* 0x0001e80000100800 */
[----:B------:R1:W-:Y:S01]  /*c210*/  STL [R1+0x53c], R3 ;  /* 0x00053c0301007387 */ /* 0x0003e20000100800 */
[----:B0-----:R-:W-:Y:S02]  /*c220*/  LEA.HI.X.SX32 R0, R9, UR19, 0x1, P0 ;  /* 0x0000001309007c11 */ /* 0x001fe400080f0eff */
[----:B------:R-:W-:Y:S02]  /*c230*/  LEA R9, P0, R16, UR18, 0x1 ;  /* 0x0000001210097c11 */ /* 0x000fe4000f8008ff */
[----:B-1----:R-:W-:Y:S01]  /*c240*/  LEA.HI.X.SX32 R3, R13, UR19, 0x1, P1 ;  /* 0x000000130d037c11 */ /* 0x002fe200088f0eff */
[----:B------:R0:W-:Y:S04]  /*c250*/  STL [R1+0x2d4], R0 ;  /* 0x0002d40001007387 */ /* 0x0001e80000100800 */
[----:B------:R1:W-:Y:S01]  /*c260*/  STL [R1+0x540], R9 ;  /* 0x0005400901007387 */ /* 0x0003e20000100800 */
[----:B0-----:R-:W-:-:S03]  /*c270*/  LEA R0, P1, R17, UR18, 0x1 ;  /* 0x0000001211007c11 */ /* 0x001fc6000f8208ff */
[----:B------:R0:W-:Y:S01]  /*c280*/  STL [R1+0x2dc], R3 ;  /* 0x0002dc0301007387 */ /* 0x0001e20000100800 */
[----:B-1----:R-:W-:-:S03]  /*c290*/  LEA.HI.X.SX32 R9, R22, UR19, 0x1, P2 ;  /* 0x0000001316097c11 */ /* 0x002fc600090f0eff */
[----:B------:R1:W-:Y:S04]  /*c2a0*/  STL [R1+0x544], R0 ;  /* 0x0005440001007387 */ /* 0x0003e80000100800 */
[----:B------:R-:W-:Y:S04]  /*c2b0*/  STL [R1+0x2e4], R9 ;  /* 0x0002e40901007387 */ /* 0x000fe80000100800 */
[----:B------:R-:W2:Y:S01]  /*c2c0*/  LDL.LU R13, [R1+0x39c] ;  /* 0x00039c00010d7983 */ /* 0x000ea20000300800 */
[----:B0-----:R-:W-:Y:S02]  /*c2d0*/  LEA R3, P2, R24, UR18, 0x1 ;  /* 0x0000001218037c11 */ /* 0x001fe4000f8408ff */
[----:B-1----:R-:W-:-:S03]  /*c2e0*/  LEA.HI.X.SX32 R0, R23, UR19, 0x1, P3 ;  /* 0x0000001317007c11 */ /* 0x002fc600098f0eff */
[----:B------:R0:W-:Y:S04]  /*c2f0*/  STL [R1+0x548], R3 ;  /* 0x0005480301007387 */ /* 0x0001e80000100800 */
[----:B------:R1:W-:Y:S01]  /*c300*/  STL [R1+0x2ec], R0 ;  /* 0x0002ec0001007387 */ /* 0x0003e20000100800 */
[----:B0-----:R-:W-:Y:S02]  /*c310*/  LEA R3, P3, R25, UR18, 0x1 ;  /* 0x0000001219037c11 */ /* 0x001fe4000f8608ff */
[----:B-1----:R-:W-:-:S03]  /*c320*/  LEA R0, P4, R26, UR18, 0x1 ;  /* 0x000000121a007c11 */ /* 0x002fc6000f8808ff */
[----:B------:R0:W-:Y:S04]  /*c330*/  STL [R1+0x54c], R3 ;  /* 0x00054c0301007387 */ /* 0x0001e80000100800 */
[----:B------:R1:W-:Y:S04]  /*c340*/  STL [R1+0x2f4], R2 ;  /* 0x0002f40201007387 */ /* 0x0003e80000100800 */
[----:B------:R3:W-:Y:S01]  /*c350*/  STL [R1+0x550], R0 ;  /* 0x0005500001007387 */ /* 0x0007e20000100800 */
[----:B0-----:R-:W-:Y:S02]  /*c360*/  LEA.HI.X.SX32 R3, R14, UR19, 0x1, P5 ;  /* 0x000000130e037c11 */ /* 0x001fe4000a8f0eff */
[----:B-1----:R-:W-:-:S03]  /*c370*/  LEA R2, P5, R27, UR18, 0x1 ;  /* 0x000000121b027c11 */ /* 0x002fc6000f8a08ff */
[----:B------:R0:W-:Y:S01]  /*c380*/  STL [R1+0x2fc], R3 ;  /* 0x0002fc0301007387 */ /* 0x0001e20000100800 */
[----:B---3--:R-:W-:-:S03]  /*c390*/  LEA.HI.X.SX32 R0, R15, UR19, 0x1, P6 ;  /* 0x000000130f007c11 */ /* 0x008fc6000b0f0eff */
[----:B------:R1:W-:Y:S04]  /*c3a0*/  STL [R1+0x554], R2 ;  /* 0x0005540201007387 */ /* 0x0003e80000100800 */
[----:B------:R3:W-:Y:S01]  /*c3b0*/  STL [R1+0x304], R0 ;  /* 0x0003040001007387 */ /* 0x0007e20000100800 */
[----:B0-----:R-:W-:Y:S02]  /*c3c0*/  LEA R3, P6, R28, UR18, 0x1 ;  /* 0x000000121c037c11 */ /* 0x001fe4000f8c08ff */
[----:B-1----:R-:W-:-:S03]  /*c3d0*/  LEA.HI.X.SX32 R2, R16, UR19, 0x1, P0 ;  /* 0x0000001310027c11 */ /* 0x002fc600080f0eff */
[----:B------:R0:W-:Y:S01]  /*c3e0*/  STL [R1+0x558], R3 ;  /* 0x0005580301007387 */ /* 0x0001e20000100800 */
[----:B---3--:R-:W-:-:S03]  /*c3f0*/  LEA R0, P0, R29, UR18, 0x1 ;  /* 0x000000121d007c11 */ /* 0x008fc6000f8008ff */
        /* <DEDUP_REMOVED lines=11> */
[----:B-----5:R-:W-:-:S03]  /*c4b0*/  LEA R0, P3, R7, UR18, 0x1 ;  /* 0x0000001207007c11 */ /* 0x020fc6000f8608ff */
[----:B------:R4:W-:Y:S01]  /*c4c0*/  STL [R1+0x324], R2 ;  /* 0x0003240201007387 */ /* 0x0009e20000100800 */
[----:B------:R-:W-:-:S03]  /*c4d0*/  IMAD R10, R10, UR10, RZ ;  /* 0x0000000a0a0a7c24 */ /* 0x000fc6000f8e02ff */
[----:B------:R1:W-:Y:S01]  /*c4e0*/  STL [R1+0x568], R0 ;  /* 0x0005680001007387 */ /* 0x0003e20000100800 */
[----:B0-----:R-:W-:Y:S02]  /*c4f0*/  LEA.HI.X.SX32 R3, R26, UR19, 0x1, P4 ;  /* 0x000000131a037c11 */ /* 0x001fe4000a0f0eff */
[----:B----4-:R-:W-:-:S03]  /*c500*/  LEA R2, P4, R8, UR18, 0x1 ;  /* 0x0000001208027c11 */ /* 0x010fc6000f8808ff */
[----:B------:R0:W-:Y:S01]  /*c510*/  STL [R1+0x32c], R3 ;  /* 0x00032c0301007387 */ /* 0x0001e20000100800 */
[----:B-1----:R-:W-:-:S03]  /*c520*/  LEA.HI.X.SX32 R0, R27, UR19, 0x1, P5 ;  /* 0x000000131b007c11 */ /* 0x002fc6000a8f0eff */
[----:B------:R1:W-:Y:S01]  /*c530*/  STL [R1+0x56c], R2 ;  /* 0x00056c0201007387 */ /* 0x0003e20000100800 */
[----:B------:R-:W-:-:S03]  /*c540*/  IMAD R19, R19, UR10, RZ ;  /* 0x0000000a13137c24 */ /* 0x000fc6000f8e02ff */
[----:B------:R3:W-:Y:S01]  /*c550*/  STL [R1+0x334], R0 ;  /* 0x0003340001007387 */ /* 0x0007e20000100800 */
[----:B0-----:R-:W-:Y:S02]  /*c560*/  LEA R3, P5, R18, UR18, 0x1 ;  /* 0x0000001212037c11 */ /* 0x001fe4000f8a08ff */
[----:B-1----:R-:W-:-:S03]  /*c570*/  LEA.HI.X.SX32 R2, R28, UR19, 0x1, P6 ;  /* 0x000000131c027c11 */ /* 0x002fc6000b0f0eff */
[----:B------:R0:W-:Y:S01]  /*c580*/  STL [R1+0x570], R3 ;  /* 0x0005700301007387 */ /* 0x0001e20000100800 */
[----:B---3--:R-:W-:-:S03]  /*c590*/  LEA R0, P6, R10, UR18, 0x1 ;  /* 0x000000120a007c11 */ /* 0x008fc6000f8c08ff */
[----:B------:R1:W-:Y:S01]  /*c5a0*/  STL [R1+0x33c], R2 ;  /* 0x00033c0201007387 */ /* 0x0003e20000100800 */
[----:B------:R-:W-:-:S03]  /*c5b0*/  IMAD R12, R12, UR10, RZ ;  /* 0x0000000a0c0c7c24 */ /* 0x000fc6000f8e02ff */
[----:B------:R3:W-:Y:S01]  /*c5c0*/  STL [R1+0x574], R0 ;  /* 0x0005740001007387 */ /* 0x0007e20000100800 */
[----:B0-----:R-:W-:Y:S01]  /*c5d0*/  LEA.HI.X.SX32 R3, R29, UR19, 0x1, P0 ;  /* 0x000000131d037c11 */ /* 0x001fe200080f0eff */
[----:B------:R-:W-:Y:S01]  /*c5e0*/  IMAD R20, R20, UR10, RZ ;  /* 0x0000000a14147c24 */ /* 0x000fe2000f8e02ff */
[----:B-1----:R-:W-:-:S03]  /*c5f0*/  LEA R2, P0, R19, UR18, 0x1 ;  /* 0x0000001213027c11 */ /* 0x002fc6000f8008ff */
[----:B------:R0:W-:Y:S01]  /*c600*/  STL [R1+0x344], R3 ;  /* 0x0003440301007387 */ /* 0x0001e20000100800 */
[----:B---3--:R-:W-:-:S03]  /*c610*/  LEA.HI.X.SX32 R0, R11, UR19, 0x1, P1 ;  /* 0x000000130b007c11 */ /* 0x008fc600088f0eff */
[----:B------:R1:W-:Y:S01]  /*c620*/  STL [R1+0x578], R2 ;  /* 0x0005780201007387 */ /* 0x0003e20000100800 */
[----:B------:R-:W-:Y:S01]  /*c630*/  IMAD R21, R21, UR10, RZ ;  /* 0x0000000a15157c24 */ /* 0x000fe2000f8e02ff */
[----:B------:R-:W-:Y:S01]  /*c640*/  ULEA.HI UR5, UR5, UR4, URZ, 0x6 ;  /* 0x0000000405057291 */ /* 0x000fe2000f8f30ff */
[----:B------:R-:W3:Y:S01]  /*c650*/  S2R R11, SR_TID.X ;  /* 0x00000000000b7919 */ /* 0x000ee20000002100 */
[----:B------:R-:W4:Y:S01]  /*c660*/  LDCU UR10, c[0x0][0x3a8] ;  /* 0x00007500ff0a77ac */ /* 0x000f220008000800 */
[----:B0-----:R-:W-:Y:S01]  /*c670*/  LEA R3, P1, R12, UR18, 0x1 ;  /* 0x000000120c037c11 */ /* 0x001fe2000f8208ff */
[----:B------:R0:W-:Y:S01]  /*c680*/  STL [R1+0x34c], R0 ;  /* 0x00034c0001007387 */ /* 0x0001e20000100800 */
[----:B-1----:R-:W-:-:S03]  /*c690*/  LEA.HI.X.SX32 R2, R6, UR19, 0x1, P2 ;  /* 0x0000001306027c11 */ /* 0x002fc600090f0eff */
[----:B------:R1:W-:Y:S01]  /*c6a0*/  STL [R1+0x580], R3 ;  /* 0x0005800301007387 */ /* 0x0003e20000100800 */
[----:B0-----:R-:W-:-:S03]  /*c6b0*/  LEA R0, P2, R20, UR18, 0x1 ;  /* 0x0000001214007c11 */ /* 0x001fc6000f8408ff */
[----:B------:R0:W-:Y:S01]  /*c6c0*/  STL [R1+0x354], R2 ;  /* 0x0003540201007387 */ /* 0x0001e20000100800 */
[----:B-1----:R-:W-:-:S03]  /*c6d0*/  LEA.HI.X.SX32 R3, R7, UR19, 0x1, P3 ;  /* 0x0000001307037c11 */ /* 0x002fc600098f0eff */
[----:B------:R1:W-:Y:S01]  /*c6e0*/  STL [R1+0x588], R0 ;  /* 0x0005880001007387 */ /* 0x0003e20000100800 */
[----:B0-----:R-:W-:-:S03]  /*c6f0*/  LEA R2, P3, R21, UR18, 0x1 ;  /* 0x0000001215027c11 */ /* 0x001fc6000f8608ff */
[----:B------:R-:W-:Y:S01]  /*c700*/  STL [R1+0x35c], R3 ;  /* 0x00035c0301007387 */ /* 0x000fe20000100800 */
[----:B-1----:R-:W-:-:S03]  /*c710*/  LEA.HI.X.SX32 R0, R8, UR19, 0x1, P4 ;  /* 0x0000001308007c11 */ /* 0x002fc6000a0f0eff */
[----:B------:R0:W-:Y:S04]  /*c720*/  STL [R1+0x5a0], R2 ;  /* 0x0005a00201007387 */ /* 0x0001e80000100800 */
[----:B------:R1:W-:Y:S01]  /*c730*/  STL [R1+0x364], R0 ;  /* 0x0003640001007387 */ /* 0x0003e20000100800 */
[----:B0-----:R-:W-:Y:S02]  /*c740*/  LEA.HI.X.SX32 R2, R18, UR19, 0x1, P5 ;  /* 0x0000001312027c11 */ /* 0x001fe4000a8f0eff */
[----:B-1----:R-:W-:Y:S01]  /*c750*/  LEA.HI.X.SX32 R0, R10, UR19, 0x1, P6 ;  /* 0x000000130a007c11 */ /* 0x002fe2000b0f0eff */
[----:B------:R-:W-:Y:S01]  /*c760*/  USHF.R.S32.HI UR5, URZ, 0x6, UR5 ;  /* 0x00000006ff057899 */ /* 0x000fe20008011405 */
[----:B--2---:R-:W-:-:S05]  /*c770*/  LEA R3, P4, R13, UR18, 0x1 ;  /* 0x000000120d037c11 */ /* 0x004fca000f8808ff */
[----:B------:R0:W-:Y:S04]  /*c780*/  STL [R1+0x5a8], R3 ;  /* 0x0005a80301007387 */ /* 0x0001e80000100800 */
[----:B------:R1:W-:Y:S04]  /*c790*/  STL [R1+0x36c], R2 ;  /* 0x00036c0201007387 */ /* 0x0003e80000100800 */
[----:B------:R2:W-:Y:S01]  /*c7a0*/  STL [R1+0x374], R0 ;  /* 0x0003740001007387 */ /* 0x0005e20000100800 */
[----:B0-----:R-:W-:Y:S02]  /*c7b0*/  LEA.HI.X.SX32 R3, R19, UR19, 0x1, P0 ;  /* 0x0000001313037c11 */ /* 0x001fe400080f0eff */
[----:B-1----:R-:W-:-:S03]  /*c7c0*/  LEA.HI.X.SX32 R2, R12, UR19, 0x1, P1 ;  /* 0x000000130c027c11 */ /* 0x002fc600088f0eff */
[----:B------:R-:W-:Y:S01]  /*c7d0*/  STL [R1+0x37c], R3 ;  /* 0x00037c0301007387 */ /* 0x000fe20000100800 */
[----:B--2---:R-:W-:-:S03]  /*c7e0*/  LEA.HI.X.SX32 R0, R20, UR19, 0x1, P2 ;  /* 0x0000001314007c11 */ /* 0x004fc600090f0eff */
[----:B------:R0:W-:Y:S04]  /*c7f0*/  STL [R1+0x384], R2 ;  /* 0x0003840201007387 */ /* 0x0001e80000100800 */
[----:B------:R1:W-:Y:S01]  /*c800*/  STL [R1+0x38c], R0 ;  /* 0x00038c0001007387 */ /* 0x0003e20000100800 */
[----:B0-----:R-:W-:Y:S02]  /*c810*/  LEA.HI.X.SX32 R2, R21, UR19, 0x1, P3 ;  /* 0x0000001315027c11 */ /* 0x001fe400098f0eff */
[----:B-1----:R-:W-:-:S03]  /*c820*/  LEA.HI.X.SX32 R0, R13, UR19, 0x1, P4 ;  /* 0x000000130d007c11 */ /* 0x002fc6000a0f0eff */
[----:B------:R-:W-:Y:S04]  /*c830*/  STL [R1+0x394], R2 ;  /* 0x0003940201007387 */ /* 0x000fe80000100800 */
[----:B------:R0:W-:Y:S01]  /*c840*/  STL [R1+0x39c], R0 ;  /* 0x00039c0001007387 */ /* 0x0001e20000100800 */
[----:B---3--:R-:W-:-:S03]  /*c850*/  IMAD.SHL.U32 R3, R11, 0x20, RZ ;  /* 0x000000200b037824 */ /* 0x008fc600078e00ff */
[----:B------:R-:W-:Y:S01]  /*c860*/  STL [R1+0x600], RZ ;  /* 0x000600ff01007387 */ /* 0x000fe20000100800 */
[----:B0-----:R-:W-:-:S05]  /*c870*/  IMAD.SHL.U32 R0, R11, 0x10, RZ ;  /* 0x000000100b007824 */ /* 0x001fca00078e00ff */
[----:B------:R0:W-:Y:S04]  /*c880*/  STL [R1+0x630], R0 ;  /* 0x0006300001007387 */ /* 0x0001e80000100800 */
[----:B------:R1:W-:Y:S01]  /*c890*/  STL [R1+0x604], RZ ;  /* 0x000604ff01007387 */ /* 0x0003e20000100800 */
[----:B------:R-:W-:-:S03]  /*c8a0*/  LOP3.LUT R3, R3, 0x60, RZ, 0xc0, !PT ;  /* 0x0000006003037812 */ /* 0x000fc600078ec0ff */
[----:B------:R1:W-:Y:S04]  /*c8b0*/  STL [R1+0x608], RZ ;  /* 0x000608ff01007387 */ /* 0x0003e80000100800 */
[----:B------:R1:W-:Y:S04]  /*c8c0*/  STL [R1+0x60c], RZ ;  /* 0x00060cff01007387 */ /* 0x0003e80000100800 */
[----:B------:R1:W-:Y:S04]  /*c8d0*/  STL [R1+0x5e0], RZ ;  /* 0x0005e0ff01007387 */ /* 0x0003e80000100800 */
[----:B------:R1:W-:Y:S04]  /*c8e0*/  STL [R1+0x5e4], RZ ;  /* 0x0005e4ff01007387 */ /* 0x0003e80000100800 */
[----:B------:R1:W-:Y:S04]  /*c8f0*/  STL [R1+0x5e8], RZ ;  /* 0x0005e8ff01007387 */ /* 0x0003e80000100800 */
[----:B------:R1:W-:Y:S04]  /*c900*/  STL [R1+0x5ec], RZ ;  /* 0x0005ecff01007387 */ /* 0x0003e80000100800 */
[----:B------:R1:W-:Y:S04]  /*c910*/  STL [R1+0x610], RZ ;  /* 0x000610ff01007387 */ /* 0x0003e80000100800 */
[----:B------:R1:W-:Y:S04]  /*c920*/  STL [R1+0x614], RZ ;  /* 0x000614ff01007387 */ /* 0x0003e80000100800 */
[----:B------:R1:W-:Y:S04]  /*c930*/  STL [R1+0x634], R3 ;  /* 0x0006340301007387 */ /* 0x0003e80000100800 */
        /* <DEDUP_REMOVED lines=21> */
[----:B------:R1:W-:Y:S01]  /*ca90*/  STL [R1+0x5bc], RZ ;  /* 0x0005bcff01007387 */ /* 0x0003e20000100800 */
[----:B------:R-:W-:-:S02]  /*caa0*/  LOP3.LUT R2, R11, 0x3f, RZ, 0xc0, !PT ;  /* 0x0000003f0b027812 */ /* 0x000fc400078ec0ff */
[--C-:B------:R-:W-:Y:S02]  /*cab0*/  SHF.R.U32.HI R13, RZ, 0x4, R11.reuse ;  /* 0x00000004ff0d7819 */ /* 0x100fe4000001160b */
[----:B------:R-:W-:Y:S01]  /*cac0*/  SHF.R.U32.HI R11, RZ, 0x4, R11 ;  /* 0x00000004ff0b7819 */ /* 0x000fe2000001160b */
[----:B------:R-:W-:Y:S01]  /*cad0*/  IMAD R2, R2, UR6, RZ ;  /* 0x0000000602027c24 */ /* 0x000fe2000f8e02ff */
[----:B------:R-:W-:Y:S02]  /*cae0*/  SGXT.U32 R13, R13, 0x3 ;  /* 0x000000030d0d781a */ /* 0x000fe40000000000 */
[----:B------:R-:W-:Y:S02]  /*caf0*/  SGXT.U32 R11, R11, 0x3 ;  /* 0x000000030b0b781a */ /* 0x000fe40000000000 */
[----:B------:R-:W-:Y:S02]  /*cb00*/  LOP3.LUT R13, R13, 0x8, RZ, 0xfc, !PT ;  /* 0x000000080d0d7812 */ /* 0x000fe400078efcff */
[----:B------:R-:W-:-:S02]  /*cb10*/  LOP3.LUT R11, R11, 0x10, RZ, 0xfc, !PT ;  /* 0x000000100b0b7812 */ /* 0x000fc400078efcff */
[----:B0-----:R-:W-:Y:S01]  /*cb20*/  SHF.R.S32.HI R0, RZ, 0x1f, R2 ;  /* 0x0000001fff007819 */ /* 0x001fe20000011402 */
[----:B------:R-:W-:Y:S02]  /*cb30*/  IMAD R6, R13, UR13, RZ ;  /* 0x0000000d0d067c24 */ /* 0x000fe4000f8e02ff */
[----:B------:R-:W-:Y:S01]  /*cb40*/  IMAD R7, R11, UR11, RZ ;  /* 0x0000000b0b077c24 */ /* 0x000fe2000f8e02ff */
[C---:B------:R-:W-:Y:S01]  /*cb50*/  SHF.L.U64.HI R0, R2.reuse, 0x1, R0 ;  /* 0x0000000102007819 */ /* 0x040fe20000010200 */
[----:B-1--4-:R-:W-:-:S07]  /*cb60*/  IMAD.SHL.U32 R2, R2, 0x2, RZ ;  /* 0x0000000202027824 */ /* 0x012fce00078e00ff */
.L_x_2:
[----:B------:R-:W-:Y:S01]  /*cb70*/  IMAD.MOV.U32 R26, RZ, RZ, R4 ;  /* 0x000000ffff1a7224 */ /* 0x000fe200078e0004 */
[----:B------:R-:W0:Y:S01]  /*cb80*/  S2R R21, SR_TID.X ;  /* 0x0000000000157919 */ /* 0x000e220000002100 */
[----:B------:R-:W-:Y:S01]  /*cb90*/  IMAD.MOV.U32 R27, RZ, RZ, R5 ;  /* 0x000000ffff1b7224 */ /* 0x000fe200078e0005 */
[----:B------:R-:W1:Y:S01]  /*cba0*/  LDCU UR4, c[0x0][0x3a8] ;  /* 0x00007500ff0477ac */ /* 0x000e620008000800 */
[----:B------:R-:W-:Y:S01]  /*cbb0*/  PRMT R11, RZ, 0x7610, R11 ;  /* 0x00007610ff0b7816 */ /* 0x000fe2000000000b */
[----:B------:R-:W2:Y:S02]  /*cbc0*/  S2R R13, SR_TID.X ;  /* 0x00000000000d7919 */ /* 0x000ea40000002100 */
[----:B------:R3:W-:Y:S04]  /*cbd0*/  STL.64 [R1+0x120], R26 ;  /* 0x0001201a01007387 */ /* 0x0007e80000100a00 */
[----:B------:R-:W4:Y:S04]  /*cbe0*/  LDL R25, [R1+0x3a0] ;  /* 0x0003a00001197983 */ /* 0x000f280000100800 */
[----:B------:R-:W4:Y:S04]  /*cbf0*/  LDL R24, [R1+0x398] ;  /* 0x0003980001187983 */ /* 0x000f280000100800 */
[----:B------:R-:W4:Y:S04]  /*cc00*/  LDL R23, [R1+0x5a8] ;  /* 0x0005a80001177983 */ /* 0x000f280000100800 */
[----:B------:R-:W4:Y:S01]  /*cc10*/  LDL R22, [R1+0x39c] ;  /* 0x00039c0001167983 */ /* 0x000f220000100800 */
[----:B------:R-:W-:-:S02]  /*cc20*/  PRMT R19, RZ, 0x7610, R19 ;  /* 0x00007610ff137816 */ /* 0x000fc40000000013 */
[----:B------:R-:W-:Y:S01]  /*cc30*/  PRMT R7, RZ, 0x7610, R7 ;  /* 0x00007610ff077816 */ /* 0x000fe20000000007 */
[----:B------:R-:W4:Y:S01]  /*cc40*/  LDL R29, [R1+0x578] ;  /* 0x00057800011d7983 */ /* 0x000f220000100800 */
[----:B0-----:R-:W-:-:S03]  /*cc50*/  SHF.R.U32.HI R9, RZ, 0x4, R21 ;  /* 0x00000004ff097819 */ /* 0x001fc60000011615 */
[----:B------:R-:W4:Y:S01]  /*cc60*/  LDL R28, [R1+0x37c] ;  /* 0x00037c00011c7983 */ /* 0x000f220000100800 */
[----:B------:R-:W-:Y:S02]  /*cc70*/  SGXT.U32 R9, R9, 0x3 ;  /* 0x000000030909781a */ /* 0x000fe40000000000 */
[----:B--2---:R-:W-:Y:S02]  /*cc80*/  SHF.R.U32.HI R13, RZ, 0x4, R13 ;  /* 0x00000004ff0d7819 */ /* 0x004fe4000001160d */
[C---:B------:R-:W-:Y:S01]  /*cc90*/  ISETP.GE.AND P0, PT, R9.reuse, UR7, PT ;  /* 0x0000000709007c0c */ /* 0x040fe2000bf06270 */
[----:B------:R-:W-:Y:S01]  /*cca0*/  IMAD R3, R9, UR10, RZ ;  /* 0x0000000a09037c24 */ /* 0x000fe2000f8e02ff */
[----:B------:R-:W-:-:S03]  /*ccb0*/  SGXT.U32 R13, R13, 0x3 ;  /* 0x000000030d0d781a */ /* 0x000fc60000000000 */
[----:B------:R-:W-:Y:S01]  /*ccc0*/  IMAD.WIDE R4, R3, 0x2, R26 ;  /* 0x0000000203047825 */ /* 0x000fe200078e021a */
[----:B------:R-:W-:-:S05]  /*ccd0*/  LOP3.LUT R13, R13, 0x8, RZ, 0xfc, !PT ;  /* 0x000000080d0d7812 */ /* 0x000fca00078efcff */
[----:B-1----:R-:W-:Y:S01]  /*cce0*/  IMAD R13, R13, UR4, RZ ;  /* 0x000000040d0d7c24 */ /* 0x002fe2000f8e02ff */
[----:B------:R-:W-:Y:S01]  /*ccf0*/  LOP3.LUT R3, R9, 0x8, RZ, 0xfc, !PT ;  /* 0x0000000809037812 */ /* 0x000fe200078efcff */
[----:B------:R0:W2:Y:S01]  /*cd00*/  @!P0 LDG.E.U16 R11, desc[UR8][R4.64] ;  /* 0x00000008040b8981 */ /* 0x0000a2000c1e1500 */
[----:B------:R-:W1:Y:S02]  /*cd10*/  LDCU UR4, c[0x0][0x3a8] ;  /* 0x00007500ff0477ac */ /* 0x000e640008000800 */
[----:B------:R-:W-:Y:S01]  /*cd20*/  ISETP.GE.AND P0, PT, R3, UR7, PT ;  /* 0x0000000703007c0c */ /* 0x000fe2000bf06270 */
[----:B0-----:R-:W-:Y:S02]  /*cd30*/  IMAD.WIDE R4, R13, 0x2, R26 ;  /* 0x000000020d047825 */ /* 0x001fe400078e021a */
[----:B------:R-:W0:Y:S01]  /*cd40*/  S2R R13, SR_TID.X ;  /* 0x00000000000d7919 */ /* 0x000e220000002100 */
[----:B------:R-:W-:-:S09]  /*cd50*/  LOP3.LUT R3, R9, 0x18, RZ, 0xfc, !PT ;  /* 0x0000001809037812 */ /* 0x000fd200078efcff */
[----:B------:R1:W2:Y:S01]  /*cd60*/  @!P0 LDG.E.U16 R19, desc[UR8][R4.64] ;  /* 0x0000000804138981 */ /* 0x0002a2000c1e1500 */
[C---:B------:R-:W-:Y:S01]  /*cd70*/  ISETP.GE.AND P1, PT, R3.reuse, UR7, PT ;  /* 0x0000000703007c0c */ /* 0x040fe2000bf26270 */
[----:B------:R-:W-:Y:S01]  /*cd80*/  IMAD R3, R3, UR10, RZ ;  /* 0x0000000a03037c24 */ /* 0x000fe2000f8e02ff */
[----:B-1----:R-:W-:-:S04]  /*cd90*/  LOP3.LUT R4, R9, 0x10, RZ, 0xfc, !PT ;  /* 0x0000001009047812 */ /* 0x002fc800078efcff */
[----:B------:R-:W-:Y:S01]  /*cda0*/  ISETP.GE.AND P0, PT, R4, UR7, PT ;  /* 0x0000000704007c0c */ /* 0x000fe2000bf06270 */
[----:B------:R-:W-:Y:S01]  /*cdb0*/  IMAD.WIDE R4, R3, 0x2, R26 ;  /* 0x0000000203047825 */ /* 0x000fe200078e021a */
[----:B0-----:R-:W-:-:S05]  /*cdc0*/  SHF.R.U32.HI R13, RZ, 0x4, R13 ;  /* 0x00000004ff0d7819 */ /* 0x001fca000001160d */
[----:B------:R0:W2:Y:S01]  /*cdd0*/  @!P1 LDG.E.U16 R7, desc[UR8][R4.64] ;  /* 0x0000000804079981 */ /* 0x0000a2000c1e1500 */
[----:B------:R-:W-:-:S04]  /*cde0*/  SGXT.U32 R13, R13, 0x3 ;  /* 0x000000030d0d781a */ /* 0x000fc80000000000 */
[----:B------:R-:W-:Y:S02]  /*cdf0*/  LOP3.LUT R13, R13, 0x10, RZ, 0xfc, !PT ;  /* 0x000000100d0d7812 */ /* 0x000fe400078efcff */
[----:B------:R-:W-:-:S03]  /*ce00*/  PRMT R8, RZ, 0x7610, R8 ;  /* 0x00007610ff087816 */ /* 0x000fc60000000008 */
[----:B------:R-:W-:Y:S01]  /*ce10*/  IMAD R13, R13, UR4, RZ ;  /* 0x000000040d0d7c24 */ /* 0x000fe2000f8e02ff */
[----:B------:R-:W-:-:S03]  /*ce20*/  LOP3.LUT R3, R9, 0x20, RZ, 0xfc, !PT ;  /* 0x0000002009037812 */ /* 0x000fc600078efcff */
[----:B0-----:R-:W-:-:S05]  /*ce30*/  IMAD.WIDE R4, R13, 0x2, R26 ;  /* 0x000000020d047825 */ /* 0x001fca00078e021a */
[----:B------:R0:W2:Y:S01]  /*ce40*/  @!P0 LDG.E.U16 R8, desc[UR8][R4.64] ;  /* 0x0000000804088981 */ /* 0x0000a2000c1e1500 */
[C---:B------:R-:W-:Y:S01]  /*ce50*/  ISETP.GE.AND P0, PT, R3.reuse, UR7, PT ;  /* 0x0000000703007c0c */ /* 0x040fe2000bf06270 */
[----:B------:R-:W-:Y:S01]  /*ce60*/  IMAD R3, R3, UR10, RZ ;  /* 0x0000000a03037c24 */ /* 0x000fe2000f8e02ff */
[----:B------:R-:W-:-:S03]  /*ce70*/  PRMT R6, RZ, 0x7610, R6 ;  /* 0x00007610ff067816 */ /* 0x000fc60000000006 */
[----:B0-----:R-:W-:Y:S01]  /*ce80*/  IMAD.WIDE R4, R3, 0x2, R26 ;  /* 0x0000000203047825 */ /* 0x001fe200078e021a */
[----:B------:R-:W-:-:S07]  /*ce90*/  LOP3.LUT R3, R9, 0x28, RZ, 0xfc, !PT ;  /* 0x0000002809037812 */ /* 0x000fce00078efcff */
[----:B------:R0:W2:Y:S01]  /*cea0*/  @!P0 LDG.E.U16 R6, desc[UR8][R4.64] ;  /* 0x0000000804068981 */ /* 0x0000a2000c1e1500 */
[C---:B------:R-:W-:Y:S01]  /*ceb0*/  ISETP.GE.AND P0, PT, R3.reuse, UR7, PT ;  /* 0x0000000703007c0c */ /* 0x040fe2000bf06270 */
[----:B0-----:R-:W-:Y:S01]  /*cec0*/  IMAD R4, R3, UR10, RZ ;  /* 0x0000000a03047c24 */ /* 0x001fe2000f8e02ff */
[----:B------:R-:W-:-:S03]  /*ced0*/  PRMT R3, RZ, 0x7610, R3 ;  /* 0x00007610ff037816 */ /* 0x000fc60000000003 */
[----:B------:R-:W-:-:S08]  /*cee0*/  IMAD.WIDE R4, R4, 0x2, R26 ;  /* 0x0000000204047825 */ /* 0x000fd000078e021a */
[----:B------:R0:W2:Y:S02]  /*cef0*/  @!P0 LDG.E.U16 R3, desc[UR8][R4.64] ;  /* 0x0000000804038981 */ /* 0x0000a4000c1e1500 */
[----:B0-----:R-:W-:-:S04]  /*cf00*/  LOP3.LUT R4, R9, 0x30, RZ, 0xfc, !PT ;  /* 0x0000003009047812 */ /* 0x001fc800078efcff */
[C---:B------:R-:W-:Y:S01]  /*cf10*/  ISETP.GE.AND P0, PT, R4.reuse, UR7, PT ;  /* 0x0000000704007c0c */ /* 0x040fe2000bf06270 */
[----:B------:R-:W-:Y:S01]  /*cf20*/  IMAD R4, R4, UR10, RZ ;  /* 0x0000000a04047c24 */ /* 0x000fe2000f8e02ff */
[----:B------:R-:W-:-:S03]  /*cf30*/  PRMT R14, RZ, 0x7610, R14 ;  /* 0x00007610ff0e7816 */ /* 0x000fc6000000000e */
[----:B------:R-:W-:-:S08]  /*cf40*/  IMAD.WIDE R4, R4, 0x2, R26 ;  /* 0x0000000204047825 */ /* 0x000fd000078e021a */
[----:B------:R0:W2:Y:S02]  /*cf50*/  @!P0 LDG.E.U16 R14, desc[UR8][R4.64] ;  /* 0x00000008040e8981 */ /* 0x0000a4000c1e1500 */
[----:B0-----:R-:W-:-:S04]  /*cf60*/  LEA.HI R4, R21, 0x38, RZ, 0x1c ;  /* 0x0000003815047811 */ /* 0x001fc800078fe0ff */
[C---:B------:R-:W-:Y:S01]  /*cf70*/  ISETP.GE.AND P0, PT, R4.reuse, UR7, PT ;  /* 0x0000000704007c0c */ /* 0x040fe2000bf06270 */
[----:B------:R-:W-:Y:S01]  /*cf80*/  IMAD R4, R4, UR10, RZ ;  /* 0x0000000a04047c24 */ /* 0x000fe2000f8e02ff */
[----:B------:R-:W-:-:S03]  /*cf90*/  PRMT R10, RZ, 0x7610, R10 ;  /* 0x00007610ff0a7816 */ /* 0x000fc6000000000a */
[----:B------:R-:W-:Y:S02]  /*cfa0*/  IMAD.WIDE R4, R4, 0x2, R26 ;  /* 0x0000000204047825 */ /* 0x000fe400078e021a */
[----:B---3--:R-:W3:Y:S01]  /*cfb0*/  LDL R27, [R1+0x568] ;  /* 0x00056800011b7983 */ /* 0x008ee20000100800 */
[----:B------:R-:W-:-:S03]  /*cfc0*/  LOP3.LUT R13, R21, 0x3f, RZ, 0xc0, !PT ;  /* 0x0000003f150d7812 */ /* 0x000fc600078ec0ff */
[----:B------:R-:W2:Y:S04]  /*cfd0*/  LDL R26, [R1+0x35c] ;  /* 0x00035c00011a7983 */ /* 0x000ea80000100800 */
[----:B------:R4:W2:Y:S01]  /*cfe0*/  @!P0 LDG.E.U16 R10, desc[UR8][R4.64] ;  /* 0x00000008040a8981 */ /* 0x0008a2000c1e1500 */
[----:B------:R-:W-:Y:S02]  /*cff0*/  ISETP.GE.AND P0, PT, R13, UR7, PT ;  /* 0x000000070d007c0c */ /* 0x000fe4000bf06270 */
[----:B------:R-:W-:Y:S02]  /*d000*/  PRMT R20, RZ, 0x7610, R20 ;  /* 0x00007610ff147816 */ /* 0x000fe40000000014 */
[-C--:B----45:R-:W-:Y:S02]  /*d010*/  IADD3 R4, P1, PT, R25, R2.reuse, RZ ;  /* 0x0000000219047210 */ /* 0x0b0fe40007f3e0ff */
[----:B------:R-:W4:Y:S03]  /*d020*/  LDL R25, [R1+0x558] ;  /* 0x0005580001197983 */ /* 0x000f260000100800 */
[----:B------:R-:W-:Y:S01]  /*d030*/  IMAD.X R5, R24, 0x1, R0, P1 ;  /* 0x0000000118057824 */ /* 0x000fe200008e0600 */
[----:B------:R-:W-:Y:S06]  /*d040*/  BAR.SYNC.DEFER_BLOCKING 0x0 ;  /* 0x0000000000007b1d */ /* 0x000fec0000010000 */
[----:B------:R-:W4:Y:S04]  /*d050*/  LDL R24, [R1+0x33c] ;  /* 0x00033c0001187983 */ /* 0x000f280000100800 */
[----:B------:R0:W4:Y:S02]  /*d060*/  @!P0 LDG.E.U16 R20, desc[UR8][R4.64] ;  /* 0x0000000804148981 */ /* 0x000124000c1e1500 */
[----:B0-----:R-:W-:-:S02]  /*d070*/  IADD3 R4, P1, PT, R23, R2, RZ ;  /* 0x0000000217047210 */ /* 0x001fc40007f3e0ff */
[----:B------:R-:W4:Y:S03]  /*d080*/  LDL R23, [R1+0x548] ;  /* 0x0005480001177983 */ /* 0x000f260000100800 */
[----:B------:R-:W-:Y:S02]  /*d090*/  IMAD.X R5, R22, 0x1, R0, P1 ;  /* 0x0000000116057824 */ /* 0x000fe400008e0600 */
[----:B------:R-:W4:Y:S01]  /*d0a0*/  LDL R22, [R1+0x31c] ;  /* 0x00031c0001167983 */ /* 0x000f220000100800 */
[----:B------:R-:W-:-:S06]  /*d0b0*/  PRMT R9, RZ, 0x7610, R9 ;  /* 0x00007610ff097816 */ /* 0x000fcc0000000009 */
[----:B------:R0:W4:Y:S01]  /*d0c0*/  @!P0 LDG.E.U16 R9, desc[UR8][R4.64] ;  /* 0x0000000804098981 */ /* 0x000122000c1e1500 */
[----:B------:R-:W-:Y:S02]  /*d0d0*/  PRMT R12, RZ, 0x7610, R12 ;  /* 0x00007610ff0c7816 */ /* 0x000fe4000000000c */
[----:B0-----:R-:W-:-:S05]  /*d0e0*/  IADD3 R4, P1, PT, R29, R2, RZ ;  /* 0x000000021d047210 */ /* 0x001fca0007f3e0ff */
[----:B------:R-:W-:Y:S01]  /*d0f0*/  IMAD.X R5, R28, 0x1, R0, P1 ;  /* 0x000000011c057824 */ /* 0x000fe200008e0600 */
[----:B------:R-:W-:Y:S02]  /*d100*/  PRMT R18, RZ, 0x7610, R18 ;  /* 0x00007610ff127816 */ /* 0x000fe40000000012 */
[----:B------:R-:W-:Y:S01]  /*d110*/  PRMT R17, RZ, 0x7610, R17 ;  /* 0x00007610ff117816 */ /* 0x000fe20000000011 */
[----:B------:R-:W0:Y:S01]  /*d120*/  S2UR UR6, SR_CgaCtaId ;  /* 0x00000000000679c3 */ /* 0x000e220000008800 */
[----:B------:R3:W4:Y:S01]  /*d130*/  @!P0 LDG.E.U16 R12, desc[UR8][R4.64] ;  /* 0x00000008040c8981 */ /* 0x000722000c1e1500 */
[----:B------:R-:W-:Y:S01]  /*d140*/  PRMT R16, RZ, 0x7610, R16 ;  /* 0x00007610ff107816 */ /* 0x000fe20000000010 */
[----:B------:R-:W-:Y:S01]  /*d150*/  IMAD.SHL.U32 R13, R13, 0x2, RZ ;  /* 0x000000020d0d7824 */ /* 0x000fe200078e00ff */
[----:B------:R-:W-:Y:S01]  /*d160*/  UMOV UR4, 0x400 ;  /* 0x0000040000047882 */ /* 0x000fe20000000000 */
[----:B------:R-:W-:Y:S01]  /*d170*/  PRMT R15, RZ, 0x7610, R15 ;  /* 0x00007610ff0f7816 */ /* 0x000fe2000000000f */
[----:B------:R-:W4:Y:S01]  /*d180*/  LDL R28, [R1+0x3cc] ;  /* 0x0003cc00011c7983 */ /* 0x000f220000100800 */
[----:B---3--:R-:W-:-:S03]  /*d190*/  IADD3 R4, P1, PT, R27, R2, RZ ;  /* 0x000000021b047210 */ /* 0x008fc60007f3e0ff */
[----:B------:R-:W3:Y:S02]  /*d1a0*/  LDL R27, [R1+0x538] ;  /* 0x00053800011b7983 */ /* 0x000ee40000100800 */
[----:B--2---:R-:W-:Y:S02]  /*d1b0*/  IMAD.X R5, R26, 0x1, R0, P1 ;  /* 0x000000011a057824 */ /* 0x004fe400008e0600 */
[----:B------:R-:W2:Y:S04]  /*d1c0*/  LDL R26, [R1+0x2fc] ;  /* 0x0002fc00011a7983 */ /* 0x000ea80000100800 */
[----:B------:R4:W2:Y:S02]  /*d1d0*/  @!P0 LDG.E.U16 R18, desc[UR8][R4.64] ;  /* 0x0000000804128981 */ /* 0x0008a4000c1e1500 */
[----:B----4-:R-:W-:-:S02]  /*d1e0*/  IADD3 R4, P1, PT, R25, R2, RZ ;  /* 0x0000000219047210 */ /* 0x010fc40007f3e0ff */
[----:B------:R-:W4:Y:S03]  /*d1f0*/  LDL R25, [R1+0x528] ;  /* 0x0005280001197983 */ /* 0x000f260000100800 */
[----:B------:R-:W-:Y:S02]  /*d200*/  IMAD.X R5, R24, 0x1, R0, P1 ;  /* 0x0000000118057824 */ /* 0x000fe400008e0600 */
[----:B------:R-:W4:Y:S04]  /*d210*/  LDL R24, [R1+0x2dc] ;  /* 0x0002dc0001187983 */ /* 0x000f280000100800 */
[----:B------:R1:W4:Y:S02]  /*d220*/  @!P0 LDG.E.U16 R17, desc[UR8][R4.64] ;  /* 0x0000000804118981 */ /* 0x000324000c1e1500 */
[----:B-1----:R-:W-:-:S02]  /*d230*/  IADD3 R4, P1, PT, R23, R2, RZ ;  /* 0x0000000217047210 */ /* 0x002fc40007f3e0ff */
[----:B------:R-:W4:Y:S03]  /*d240*/  LDL R23, [R1+0x518] ;  /* 0x0005180001177983 */ /* 0x000f260000100800 */
[----:B------:R-:W-:Y:S02]  /*d250*/  IMAD.X R5, R22, 0x1, R0, P1 ;  /* 0x0000000116057824 */ /* 0x000fe400008e0600 */
[----:B------:R-:W4:Y:S04]  /*d260*/  LDL R22, [R1+0x2bc] ;  /* 0x0002bc0001167983 */ /* 0x000f280000100800 */
[----:B------:R1:W4:Y:S02]  /*d270*/  @!P0 LDG.E.U16 R16, desc[UR8][R4.64] ;  /* 0x0000000804108981 */ /* 0x000324000c1e1500 */
[----:B-1----:R-:W-:-:S04]  /*d280*/  SHF.R.S32.HI R4, RZ, 0x6, R21 ;  /* 0x00000006ff047819 */ /* 0x002fc80000011415 */
[----:B------:R-:W-:-:S04]  /*d290*/  SGXT R4, R4, 0x1 ;  /* 0x000000010404781a */ /* 0x000fc80000000200 */
[----:B------:R-:W-:Y:S01]  /*d2a0*/  LOP3.LUT R13, R13, 0x90, R4, 0x78, !PT ;  /* 0x000000900d0d7812 */ /* 0x000fe200078e7804 */
[----:B0-----:R-:W-:-:S09]  /*d2b0*/  ULEA UR4, UR6, UR4, 0x18 ;  /* 0x0000000406047291 */ /* 0x001fd2000f8ec0ff */
[----:B------:R0:W-:Y:S02]  /*d2c0*/  STS.U16 [R13+UR4+0x8000], R11 ;  /* 0x0080000b0d007988 */ /* 0x0001e40008000404 */
[----:B0-----:R-:W-:Y:S02]  /*d2d0*/  PRMT R11, RZ, 0x7610, R11 ;  /* 0x00007610ff0b7816 */ /* 0x001fe4000000000b */
[-C--:B---3--:R-:W-:Y:S02]  /*d2e0*/  IADD3 R4, P1, PT, R27, R2.reuse, RZ ;  /* 0x000000021b047210 */ /* 0x088fe40007f3e0ff */
[----:B------:R-:W3:Y:S03]  /*d2f0*/  LDL R27, [R1+0x508] ;  /* 0x00050800011b7983 */ /* 0x000ee60000100800 */
        /* <DEDUP_REMOVED lines=8> */
[----:B0-----:R-:W-:-:S02]  /*d380*/  IADD3 R4, P1, PT, R23, R2, RZ ;  /* 0x0000000217047210 */ /* 0x001fc40007f3e0ff */
[----:B------:R-:W4:Y:S03]  /*d390*/  LDL R23, [R1+0x4e8] ;  /* 0x0004e80001177983 */ /* 0x000f260000100800 */
[----:B------:R-:W-:Y:S02]  /*d3a0*/  IMAD.X R5, R22, 0x1, R0, P1 ;  /* 0x0000000116057824 */ /* 0x000fe400008e0600 */
[----:B------:R-:W4:Y:S04]  /*d3b0*/  LDL R22, [R1+0x25c] ;  /* 0x00025c0001167983 */ /* 0x000f280000100800 */
[----:B------:R0:W-:Y:S02]  /*d3c0*/  STS.U16 [R13+UR4+0x8100], R19 ;  /* 0x008100130d007988 */ /* 0x0001e40008000404 */
[----:B0-----:R-:W-:-:S02]  /*d3d0*/  PRMT R19, RZ, 0x7610, R19 ;  /* 0x00007610ff137816 */ /* 0x001fc40000000013 */
[----:B------:R0:W-:Y:S04]  /*d3e0*/  STS.U16 [R13+UR4+0x8200], R8 ;  /* 0x008200080d007988 */ /* 0x0001e80008000404 */
[----:B------:R3:W4:Y:S01]  /*d3f0*/  @!P0 LDG.E.U16 R19, desc[UR8][R4.64] ;  /* 0x0000000804138981 */ /* 0x000722000c1e1500 */
[----:B0-----:R-:W-:-:S03]  /*d400*/  PRMT R8, RZ, 0x7610, R8 ;  /* 0x00007610ff087816 */ /* 0x001fc60000000008 */
        /* <DEDUP_REMOVED lines=39> */
[----:B------:R0:W-:Y:S04]  /*d680*/  STS.U16 [R13+UR4], R9 ;  /* 0x000000090d007988 */ /* 0x0001e80008000404 */
        /* <DEDUP_REMOVED lines=227> */
[----:B------:R-:W4:Y:S01]  /*e4c0*/  LDL R22, [R1+0x1c8] ;  /* 0x0001c80001167983 */ /* 0x000f220000100800 */
[----:B------:R-:W-:-:S05]  /*e4d0*/  LOP3.LUT R13, R13, 0x20, RZ, 0x3c, !PT ;  /* 0x000000200d0d7812 */ /* 0x000fca00078e3cff */
[----:B------:R0:W-:Y:S02]  /*e4e0*/  STS.U16 [R13+UR4+0x100], R16 ;  /* 0x000100100d007988 */ /* 0x0001e40008000404 */
[----:B0-----:R-:W-:Y:S02]  /*e4f0*/  PRMT R16, RZ, 0x7610, R16 ;  /* 0x00007610ff107816 */ /* 0x001fe40000000010 */
        /* <DEDUP_REMOVED lines=194> */
[----:B---3--:R-:W-:Y:S01]  /*f120*/  IADD3 R4, P1, PT, R27, R2, RZ ;  /* 0x000000021b047210 */ /* 0x008fe20007f3e0ff */
[----:B------:R0:W-:Y:S04]  /*f130*/  STS.U16 [R13+UR4+0x7900], R11 ;  /* 0x0079000b0d007988 */ /* 0x0001e80008000404 */
[----:B--2---:R-:W-:Y:S01]  /*f140*/  IMAD.X R5, R26, 0x1, R0, P1 ;  /* 0x000000011a057824 */ /* 0x004fe200008e0600 */
[----:B------:R1:W-:Y:S04]  /*f150*/  STS.U16 [R13+UR4+0x7d00], R19 ;  /* 0x007d00130d007988 */ /* 0x0003e80008000404 */
[----:B------:R4:W2:Y:S01]  /*f160*/  @!P0 LDG.E.U16 R16, desc[UR8][R4.64] ;  /* 0x0000000804108981 */ /* 0x0008a2000c1e1500 */
[----:B0-----:R-:W-:-:S03]  /*f170*/  PRMT R11, RZ, 0x7610, R11 ;  /* 0x00007610ff0b7816 */ /* 0x001fc6000000000b */
[----:B------:R-:W3:Y:S04]  /*f180*/  LDL R27, [R1+0x490] ;  /* 0x00049000011b7983 */ /* 0x000ee80000100800 */
[----:B------:R-:W2:Y:S01]  /*f190*/  LDL R26, [R1+0x1ac] ;  /* 0x0001ac00011a7983 */ /* 0x000ea20000100800 */
[----:B----4-:R-:W-:-:S03]  /*f1a0*/  IADD3 R4, P1, PT, R25, R2, RZ ;  /* 0x0000000219047210 */ /* 0x010fc60007f3e0ff */
[----:B------:R-:W4:Y:S02]  /*f1b0*/  LDL R25, [R1+0x4b0] ;  /* 0x0004b00001197983 */ /* 0x000f240000100800 */
[----:B------:R-:W-:Y:S02]  /*f1c0*/  IMAD.X R5, R24, 0x1, R0, P1 ;  /* 0x0000000118057824 */ /* 0x000fe400008e0600 */
[----:B------:R-:W2:Y:S04]  /*f1d0*/  LDL R24, [R1+0x1ec] ;  /* 0x0001ec0001187983 */ /* 0x000ea80000100800 */
[----:B------:R0:W3:Y:S02]  /*f1e0*/  @!P0 LDG.E.U16 R15, desc[UR8][R4.64] ;  /* 0x00000008040f8981 */ /* 0x0000e4000c1e1500 */
[----:B0-----:R-:W-:-:S02]  /*f1f0*/  IADD3 R4, P1, PT, R23, R2, RZ ;  /* 0x0000000217047210 */ /* 0x001fc40007f3e0ff */
[----:B------:R-:W3:Y:S03]  /*f200*/  LDL R23, [R1+0x4a0] ;  /* 0x0004a00001177983 */ /* 0x000ee60000100800 */
[----:B------:R-:W-:Y:S02]  /*f210*/  IMAD.X R5, R22, 0x1, R0, P1 ;  /* 0x0000000116057824 */ /* 0x000fe400008e0600 */
[----:B------:R-:W3:Y:S01]  /*f220*/  LDL R22, [R1+0x1cc] ;  /* 0x0001cc0001167983 */ /* 0x000ee20000100800 */
[----:B-1----:R-:W-:-:S03]  /*f230*/  LOP3.LUT R19, R21, 0x3f, RZ, 0xc0, !PT ;  /* 0x0000003f15137812 */ /* 0x002fc600078ec0ff */
[----:B------:R0:W3:Y:S02]  /*f240*/  @!P0 LDG.E.U16 R11, desc[UR8][R4.64] ;  /* 0x00000008040b8981 */ /* 0x0000e4000c1e1500 */
[----:B------:R-:W-:Y:S01]  /*f250*/  IMAD.SHL.U32 R19, R19, 0x2, RZ ;  /* 0x0000000213137824 */ /* 0x000fe200078e00ff */
[----:B------:R-:W-:Y:S01]  /*f260*/  UMOV UR4, 0x400 ;  /* 0x0000040000047882 */ /* 0x000fe20000000000 */
[----:B0-----:R-:W-:-:S04]  /*f270*/  SHF.R.S32.HI R4, RZ, 0x6, R21 ;  /* 0x00000006ff047819 */ /* 0x001fc80000011415 */
[----:B------:R-:W-:Y:S01]  /*f280*/  SGXT R4, R4, 0x1 ;  /* 0x000000010404781a */ /* 0x000fe20000000200 */
[----:B------:R-:W-:-:S03]  /*f290*/  ULEA UR4, UR6, UR4, 0x18 ;  /* 0x0000000406047291 */ /* 0x000fc6000f8ec0ff */
[----:B------:R-:W-:-:S04]  /*f2a0*/  LOP3.LUT R19, R19, 0x90, R4, 0x78, !PT ;  /* 0x0000009013137812 */ /* 0x000fc800078e7804 */
[----:B------:R-:W-:-:S05]  /*f2b0*/  LOP3.LUT R13, R19, 0x40, RZ, 0x3c, !PT ;  /* 0x00000040130d7812 */ /* 0x000fca00078e3cff */
[----:B------:R0:W-:Y:S02]  /*f2c0*/  STS.U16 [R13+UR4+0x600], R8 ;  /* 0x000600080d007988 */ /* 0x0001e40008000404 */
[----:B0-----:R-:W-:Y:S02]  /*f2d0*/  PRMT R8, RZ, 0x7610, R8 ;  /* 0x00007610ff087816 */ /* 0x001fe40000000008 */
[-C--:B----4-:R-:W-:Y:S02]  /*f2e0*/  IADD3 R4, P1, PT, R25, R2.reuse, RZ ;  /* 0x0000000219047210 */ /* 0x090fe40007f3e0ff */
[----:B------:R-:W4:Y:S03]  /*f2f0*/  LDL R25, [R1+0x480] ;  /* 0x0004800001197983 */ /* 0x000f260000100800 */
[----:B--2---:R-:W-:Y:S02]  /*f300*/  IMAD.X R5, R24, 0x1, R0, P1 ;  /* 0x0000000118057824 */ /* 0x004fe400008e0600 */
[----:B------:R-:W2:Y:S04]  /*f310*/  LDL R24, [R1+0x1b0] ;  /* 0x0001b00001187983 */ /* 0x000ea80000100800 */
[----:B------:R3:W2:Y:S02]  /*f320*/  @!P0 LDG.E.U16 R8, desc[UR8][R4.64] ;  /* 0x0000000804088981 */ /* 0x0006a4000c1e1500 */
[----:B---3--:R-:W-:-:S02]  /*f330*/  IADD3 R4, P1, PT, R23, R2, RZ ;  /* 0x0000000217047210 */ /* 0x008fc40007f3e0ff */
[----:B------:R-:W3:Y:S03]  /*f340*/  LDL R23, [R1+0x470] ;  /* 0x0004700001177983 */ /* 0x000ee60000100800 */
[----:B------:R-:W-:Y:S02]  /*f350*/  IMAD.X R5, R22, 0x1, R0, P1 ;  /* 0x0000000116057824 */ /* 0x000fe400008e0600 */
[----:B------:R-:W3:Y:S04]  /*f360*/  LDL R22, [R1+0x1d0] ;  /* 0x0001d00001167983 */ /* 0x000ee80000100800 */
[----:B------:R0:W-:Y:S02]  /*f370*/  STS.U16 [R13+UR4+0x200], R7 ;  /* 0x000200070d007988 */ /* 0x0001e40008000404 */
[----:B0-----:R-:W-:-:S02]  /*f380*/  PRMT R7, RZ, 0x7610, R7 ;  /* 0x00007610ff077816 */ /* 0x001fc40000000007 */
[----:B------:R0:W-:Y:S04]  /*f390*/  STS.U16 [R13+UR4+0xa00], R6 ;  /* 0x000a00060d007988 */ /* 0x0001e80008000404 */
[----:B------:R1:W3:Y:S01]  /*f3a0*/  @!P0 LDG.E.U16 R7, desc[UR8][R4.64] ;  /* 0x0000000804078981 */ /* 0x0002e2000c1e1500 */
[----:B0-----:R-:W-:Y:S02]  /*f3b0*/  PRMT R6, RZ, 0x7610, R6 ;  /* 0x00007610ff067816 */ /* 0x001fe40000000006 */
[----:B-1----:R-:W-:Y:S02]  /*f3c0*/  IADD3 R4, P1, PT, R27, R2, RZ ;  /* 0x000000021b047210 */ /* 0x002fe40007f3e0ff */
[----:B------:R-:W3:Y:S03]  /*f3d0*/  LDL R27, [R1+0x460] ;  /* 0x00046000011b7983 */ /* 0x000ee60000100800 */
[----:B------:R-:W-:-:S02]  /*f3e0*/  IMAD.X R5, R26, 0x1, R0, P1 ;  /* 0x000000011a057824 */ /* 0x000fc400008e0600 */
[----:B------:R-:W3:Y:S04]  /*f3f0*/  LDL R26, [R1+0x1f0] ;  /* 0x0001f000011a7983 */ /* 0x000ee80000100800 */
[----:B------:R4:W3:Y:S04]  /*f400*/  @!P0 LDG.E.U16 R6, desc[UR8][R4.64] ;  /* 0x0000000804068981 */ /* 0x0008e8000c1e1500 */
[----:B------:R0:W-:Y:S02]  /*f410*/  STS.U16 [R13+UR4+0xe00], R3 ;  /* 0x000e00030d007988 */ /* 0x0001e40008000404 */
[----:B0-----:R-:W-:-:S02]  /*f420*/  PRMT R3, RZ, 0x7610, R3 ;  /* 0x00007610ff037816 */ /* 0x001fc40000000003 */
        /* <DEDUP_REMOVED lines=163> */
[----:B------:R-:W-:Y:S01]  /*fe60*/  IMAD.X R5, R26, 0x1, R0, P1 ;  /* 0x000000011a057824 */ /* 0x000fe200008e0600 */
[----:B------:R0:W-:Y:S04]  /*fe70*/  STS.U16 [R13+UR4+0x6e00], R7 ;  /* 0x006e00070d007988 */ /* 0x0001e80008000404 */
[----:B------:R4:W3:Y:S04]  /*fe80*/  @!P0 LDG.E.U16 R8, desc[UR8][R4.64] ;  /* 0x0000000804088981 */ /* 0x0008e8000c1e1500 */
[----:B------:R1:W-:Y:S01]  /*fe90*/  STS.U16 [R13+UR4+0x7200], R6 ;  /* 0x007200060d007988 */ /* 0x0003e20008000404 */
[----:B0-----:R-:W-:-:S03]  /*fea0*/  PRMT R7, RZ, 0x7610, R7 ;  /* 0x00007610ff077816 */ /* 0x001fc60000000007 */
[----:B------:R0:W-:Y:S04]  /*feb0*/  STS.U16 [R13+UR4+0x7600], R3 ;  /* 0x007600030d007988 */ /* 0x0001e80008000404 */
[----:B------:R-:W-:Y:S04]  /*fec0*/  STS.U16 [R13+UR4+0x7a00], R14 ;  /* 0x007a000e0d007988 */ /* 0x000fe80008000404 */
[----:B------:R0:W-:Y:S04]  /*fed0*/  STS.U16 [R13+UR4+0x7e00], R10 ;  /* 0x007e000a0d007988 */ /* 0x0001e80008000404 */
[----:B------:R-:W3:Y:S01]  /*fee0*/  LDL R26, [R1+0x4bc] ;  /* 0x0004bc00011a7983 */ /* 0x000ee20000100800 */
[----:B----4-:R-:W-:-:S02]  /*fef0*/  IADD3 R4, P1, PT, R25, R2, RZ ;  /* 0x0000000219047210 */ /* 0x010fc40007f3e0ff */
[----:B-1----:R-:W-:Y:S02]  /*ff00*/  PRMT R6, RZ, 0x7610, R6 ;  /* 0x00007610ff067816 */ /* 0x002fe40000000006 */
[----:B0-----:R-:W-:Y:S01]  /*ff10*/  SHF.R.S32.HI R3, RZ, 0x2, R21 ;  /* 0x00000002ff037819 */ /* 0x001fe20000011415 */
[----:B------:R-:W-:Y:S01]  /*ff20*/  IMAD.SHL.U32 R13, R21, 0x2, RZ ;  /* 0x00000002150d7824 */ /* 0x000fe200078e00ff */
[----:B------:R-:W4:Y:S01]  /*ff30*/  LDL R25, [R1+0x204] ;  /* 0x0002040001197983 */ /* 0x000f220000100800 */
[----:B--2---:R-:W-:-:S03]  /*ff40*/  IMAD.X R5, R24, 0x1, R0, P1 ;  /* 0x0000000118057824 */ /* 0x004fc600008e0600 */
[----:B------:R-:W2:Y:S04]  /*ff50*/  LDL R24, [R1+0x244] ;  /* 0x0002440001187983 */ /* 0x000ea80000100800 */
[----:B------:R3:W4:Y:S02]  /*ff60*/  @!P0 LDG.E.U16 R7, desc[UR8][R4.64] ;  /* 0x0000000804078981 */ /* 0x000724000c1e1500 */
[----:B---3--:R-:W-:Y:S02]  /*ff70*/  IADD3 R4, P1, PT, R23, R2, RZ ;  /* 0x0000000217047210 */ /* 0x008fe40007f3e0ff */
[----:B------:R-:W3:Y:S03]  /*ff80*/  LDL R23, [R1+0x4cc] ;  /* 0x0004cc0001177983 */ /* 0x000ee60000100800 */
[----:B------:R-:W-:-:S02]  /*ff90*/  IMAD.X R5, R22, 0x1, R0, P1 ;  /* 0x0000000116057824 */ /* 0x000fc400008e0600 */
[----:B------:R-:W4:Y:S01]  /*ffa0*/  LDL R22, [R1+0x224] ;  /* 0x0002240001167983 */ /* 0x000f220000100800 */
[----:B------:R-:W-:-:S03]  /*ffb0*/  SGXT R3, R3, 0x1 ;  /* 0x000000010303781a */ /* 0x000fc60000000200 */
[----:B------:R0:W4:Y:S01]  /*ffc0*/  @!P0 LDG.E.U16 R6, desc[UR8][R4.64] ;  /* 0x0000000804068981 */ /* 0x000122000c1e1500 */
[----:B------:R-:W-:Y:S01]  /*ffd0*/  LOP3.LUT R3, R3, 0x90, RZ, 0xc0, !PT ;  /* 0x0000009003037812 */ /* 0x000fe200078ec0ff */
[----:B0-----:R-:W-:-:S05]  /*ffe0*/  IMAD.SHL.U32 R4, R21, 0x20, RZ ;  /* 0x0000002015047824 */ /* 0x001fca00078e00ff */
[----:B------:R-:W-:Y:S02]  /*fff0*/  LOP3.LUT R14, R3, 0x60, R4, 0xf8, !PT ;  /* 0x00000060030e7812 */ /* 0x000fe400078ef804 */
[----:B------:R-:W-:Y:S02]  /*10000*/  LOP3.LUT R3, R4, 0xc00, RZ, 0xc0, !PT ;  /* 0x00000c0004037812 */ /* 0x000fe400078ec0ff */
[----:B------:R-:W-:-:S05]  /*10010*/  LOP3.LUT R4, R21, 0x7, RZ, 0xc0, !PT ;  /* 0x0000000715047812 */ /* 0x000fca00078ec0ff */
[C---:B------:R-:W-:Y:S02]  /*10020*/  IMAD R3, R4.reuse, 0x80, R3 ;  /* 0x0000008004037824 */ /* 0x040fe400078e0203 */
[----:B------:R-:W-:-:S05]  /*10030*/  IMAD.SHL.U32 R4, R4, 0x10, RZ ;  /* 0x0000001004047824 */ /* 0x000fca00078e00ff */
[----:B------:R-:W-:-:S05]  /*10040*/  LOP3.LUT R4, R4, 0x30, R13, 0x78, !PT ;  /* 0x0000003004047812 */ /* 0x000fca00078e780d */
[----:B------:R-:W-:Y:S01]  /*10050*/  IMAD.IADD R3, R3, 0x1, R4 ;  /* 0x0000000103037824 */ /* 0x000fe200078e0204 */
[-C--:B------:R-:W-:Y:S02]  /*10060*/  IADD3 R4, P1, PT, R27, R2.reuse, RZ ;  /* 0x000000021b047210 */ /* 0x080fe40007f3e0ff */
[----:B------:R-:W4:Y:S01]  /*10070*/  LDL R27, [R1+0x4ac] ;  /* 0x0004ac00011b7983 */ /* 0x000f220000100800 */
[----:B------:R-:W-:Y:S02]  /*10080*/  PRMT R10, RZ, 0x7610, R10 ;  /* 0x00007610ff0a7816 */ /* 0x000fe4000000000a */
[----:B--2---:R-:W-:Y:S02]  /*10090*/  IMAD.X R5, R24, 0x1, R0, P1 ;  /* 0x0000000118057824 */ /* 0x004fe400008e0600 */
[----:B------:R-:W2:Y:S04]  /*100a0*/  LDL R24, [R1+0x1e4] ;  /* 0x0001e40001187983 */ /* 0x000ea80000100800 */
[----:B------:R3:W2:Y:S02]  /*100b0*/  @!P0 LDG.E.U16 R10, desc[UR8][R4.64] ;  /* 0x00000008040a8981 */ /* 0x0006a4000c1e1500 */
[----:B---3--:R-:W-:-:S02]  /*100c0*/  IADD3 R4, P1, PT, R23, R2, RZ ;  /* 0x0000000217047210 */ /* 0x008fc40007f3e0ff */
[----:B------:R-:W3:Y:S03]  /*100d0*/  LDL R23, [R1+0x49c] ;  /* 0x00049c0001177983 */ /* 0x000ee60000100800 */
[----:B----4-:R-:W-:Y:S02]  /*100e0*/  IMAD.X R5, R22, 0x1, R0, P1 ;  /* 0x0000000116057824 */ /* 0x010fe400008e0600 */
[----:B------:R-:W4:Y:S01]  /*100f0*/  LDL R22, [R1+0x1c4] ;  /* 0x0001c40001167983 */ /* 0x000f220000100800 */
[--C-:B------:R-:W-:Y:S02]  /*10100*/  LOP3.LUT R14, R14, 0x10, R13.reuse, 0x78, !PT ;  /* 0x000000100e0e7812 */ /* 0x100fe400078e780d */
[----:B------:R-:W-:Y:S02]  /*10110*/  PRMT R13, RZ, 0x7610, R13 ;  /* 0x00007610ff0d7816 */ /* 0x000fe4000000000d */
[----:B------:R-:W-:-:S04]  /*10120*/  LOP3.LUT R29, R19, 0x60, RZ, 0x3c, !PT ;  /* 0x00000060131d7812 */ /* 0x000fc800078e3cff */
[----:B------:R0:W4:Y:S04]  /*10130*/  @!P0 LDG.E.U16 R13, desc[UR8][R4.64] ;  /* 0x00000008040d8981 */ /* 0x000128000c1e1500 */
[----:B------:R1:W-:Y:S01]  /*10140*/  STS.U16 [R29+UR4+0x300], R9 ;  /* 0x000300091d007988 */ /* 0x0003e20008000404 */
[----:B0-----:R-:W-:-:S03]  /*10150*/  IADD3 R4, P1, PT, R26, R2, RZ ;  /* 0x000000021a047210 */ /* 0x001fc60007f3e0ff */
[----:B------:R-:W4:Y:S01]  /*10160*/  LDL R26, [R1+0x48c] ;  /* 0x00048c00011a7983 */ /* 0x000f220000100800 */
[----:B-1----:R-:W-:Y:S01]  /*10170*/  PRMT R9, RZ, 0x7610, R9 ;  /* 0x00007610ff097816 */ /* 0x002fe20000000009 */
[----:B------:R-:W-:Y:S02]  /*10180*/  IMAD.X R5, R25, 0x1, R0, P1 ;  /* 0x0000000119057824 */ /* 0x000fe400008e0600 */
[----:B------:R-:W4:Y:S04]  /*10190*/  LDL R25, [R1+0x1a4] ;  /* 0x0001a40001197983 */ /* 0x000f280000100800 */
[----:B------:R0:W4:Y:S04]  /*101a0*/  @!P0 LDG.E.U16 R9, desc[UR8][R4.64] ;  /* 0x0000000804098981 */ /* 0x000128000c1e1500 */
[----:B------:R1:W-:Y:S01]  /*101b0*/  STS.U16 [R29+UR4+0x700], R12 ;  /* 0x0007000c1d007988 */ /* 0x0003e20008000404 */
[----:B0-----:R-:W-:-:S03]  /*101c0*/  IADD3 R4, P1, PT, R27, R2, RZ ;  /* 0x000000021b047210 */ /* 0x001fc60007f3e0ff */
[----:B------:R-:W4:Y:S01]  /*101d0*/  LDL R27, [R1+0x47c] ;  /* 0x00047c00011b7983 */ /* 0x000f220000100800 */
[----:B-1----:R-:W-:Y:S01]  /*101e0*/  PRMT R12, RZ, 0x7610, R12 ;  /* 0x00007610ff0c7816 */ /* 0x002fe2000000000c */
[----:B--2---:R-:W-:Y:S02]  /*101f0*/  IMAD.X R5, R24, 0x1, R0, P1 ;  /* 0x0000000118057824 */ /* 0x004fe400008e0600 */
[----:B------:R-:W2:Y:S04]  /*10200*/  LDL R24, [R1+0x1b8] ;  /* 0x0001b80001187983 */ /* 0x000ea80000100800 */
[----:B------:R3:W2:Y:S02]  /*10210*/  @!P0 LDG.E.U16 R12, desc[UR8][R4.64] ;  /* 0x00000008040c8981 */ /* 0x0006a4000c1e1500 */
[----:B---3--:R-:W-:-:S02]  /*10220*/  IADD3 R4, P1, PT, R23, R2, RZ ;  /* 0x0000000217047210 */ /* 0x008fc40007f3e0ff */
[----:B------:R-:W3:Y:S03]  /*10230*/  LDL R23, [R1+0x46c] ;  /* 0x00046c0001177983 */ /* 0x000ee60000100800 */
[----:B----4-:R-:W-:Y:S02]  /*10240*/  IMAD.X R5, R22, 0x1, R0, P1 ;  /* 0x0000000116057824 */ /* 0x010fe400008e0600 */
[----:B------:R-:W4:Y:S01]  /*10250*/  LDL R22, [R1+0x1d8] ;  /* 0x0001d80001167983 */ /* 0x000f220000100800 */
[----:B------:R-:W-:-:S06]  /*10260*/  PRMT R19, RZ, 0x7610, R19 ;  /* 0x00007610ff137816 */ /* 0x000fcc0000000013 */
        /* <DEDUP_REMOVED lines=18> */
[----:B------:R-:W4:Y:S04]  /*10390*/  LDL R22, [R1+0x238] ;  /* 0x0002380001167983 */ /* 0x000f280000100800 */
[----:B------:R0:W-:Y:S02]  /*103a0*/  STS.U16 [R29+UR4+0x1300], R16 ;  /* 0x001300101d007988 */ /* 0x0001e40008000404 */
[----:B0-----:R-:W-:-:S02]  /*103b0*/  PRMT R16, RZ, 0x7610, R16 ;  /* 0x00007610ff107816 */ /* 0x001fc40000000010 */
[----:B------:R0:W-:Y:S04]  /*103c0*/  STS.U16 [R29+UR4+0x1700], R15 ;  /* 0x0017000f1d007988 */ /* 0x0001e80008000404 */
[----:B------:R1:W4:Y:S01]  /*103d0*/  @!P0 LDG.E.U16 R16, desc[UR8][R4.64] ;  /* 0x0000000804108981 */ /* 0x000322000c1e1500 */
[----:B0-----:R-:W-:Y:S02]  /*103e0*/  PRMT R15, RZ, 0x7610, R15 ;  /* 0x00007610ff0f7816 */ /* 0x001fe4000000000f */
[-C--:B-1----:R-:W-:Y:S02]  /*103f0*/  IADD3 R4, P1, PT, R26, R2.reuse, RZ ;  /* 0x000000021a047210 */ /* 0x082fe40007f3e0ff */
[----:B------:R-:W4:Y:S03]  /*10400*/  LDL R26, [R1+0x42c] ;  /* 0x00042c00011a7983 */ /* 0x000f260000100800 */
[----:B------:R-:W-:Y:S01]  /*10410*/  IMAD.X R5, R25, 0x1, R0, P1 ;  /* 0x0000000119057824 */ /* 0x000fe200008e0600 */
[----:B------:R0:W-:Y:S04]  /*10420*/  STS.U16 [R29+UR4+0x1b00], R11 ;  /* 0x001b000b1d007988 */ /* 0x0001e80008000404 */
[----:B------:R-:W4:Y:S04]  /*10430*/  LDL R25, [R1+0x258] ;  /* 0x0002580001197983 */ /* 0x000f280000100800 */
[----:B------:R1:W4:Y:S04]  /*10440*/  @!P0 LDG.E.U16 R15, desc[UR8][R4.64] ;  /* 0x00000008040f8981 */ /* 0x000328000c1e1500 */
[----:B0-----:R-:W4:Y:S01]  /*10450*/  LDL R11, [R1+0x41c] ;  /* 0x00041c00010b7983 */ /* 0x001f220000100800 */
[----:B-1----:R-:W-:-:S03]  /*10460*/  IADD3 R4, P1, PT, R27, R2, RZ ;  /* 0x000000021b047210 */ /* 0x002fc60007f3e0ff */
[----:B------:R0:W-:Y:S04]  /*10470*/  STS.U16 [R29+UR4+0x1f00], R8 ;  /* 0x001f00081d007988 */ /* 0x0001e80008000404 */
[----:B------:R1:W-:Y:S04]  /*10480*/  STS.U16 [R29+UR4+0x2300], R7 ;  /* 0x002300071d007988 */ /* 0x0003e80008000404 */
[----:B------:R-:W4:Y:S01]  /*10490*/  LDL R27, [R1+0x3fc] ;  /* 0x0003fc00011b7983 */ /* 0x000f220000100800 */
[----:B0-----:R-:W-:Y:S01]  /*104a0*/  PRMT R8, RZ, 0x7610, R8 ;  /* 0x00007610ff087816 */ /* 0x001fe20000000008 */
[----:B--2---:R-:W-:-:S02]  /*104b0*/  IMAD.X R5, R24, 0x1, R0, P1 ;  /* 0x0000000118057824 */ /* 0x004fc400008e0600 */
[----:B------:R-:W2:Y:S04]  /*104c0*/  LDL R24, [R1+0x278] ;  /* 0x0002780001187983 */ /* 0x000ea80000100800 */
[----:B------:R3:W2:Y:S02]  /*104d0*/  @!P0 LDG.E.U16 R8, desc[UR8][R4.64] ;  /* 0x0000000804088981 */ /* 0x0006a4000c1e1500 */
[----:B---3--:R-:W-:Y:S02]  /*104e0*/  IADD3 R4, P1, PT, R23, R2, RZ ;  /* 0x0000000217047210 */ /* 0x008fe40007f3e0ff */
[----:B------:R-:W3:Y:S03]  /*104f0*/  LDL R23, [R1+0x40c] ;  /* 0x00040c0001177983 */ /* 0x000ee60000100800 */
[----:B----4-:R-:W-:-:S02]  /*10500*/  IMAD.X R5, R22, 0x1, R0, P1 ;  /* 0x0000000116057824 */ /* 0x010fc400008e0600 */
[----:B------:R-:W4:Y:S01]  /*10510*/  LDL R22, [R1+0x298] ;  /* 0x0002980001167983 */ /* 0x000f220000100800 */
[----:B-1----:R-:W-:-:S06]  /*10520*/  PRMT R7, RZ, 0x7610, R7 ;  /* 0x00007610ff077816 */ /* 0x002fcc0000000007 */
[----:B------:R0:W4:Y:S04]  /*10530*/  @!P0 LDG.E.U16 R7, desc[UR8][R4.64] ;  /* 0x0000000804078981 */ /* 0x000128000c1e1500 */
[----:B------:R1:W-:Y:S04]  /*10540*/  STS.U16 [R29+UR4+0x2700], R6 ;  /* 0x002700061d007988 */ /* 0x0003e80008000404 */
[----:B------:R0:W-:Y:S01]  /*10550*/  STS.U16 [R29+UR4+0x2b00], R10 ;  /* 0x002b000a1d007988 */ /* 0x0001e20008000404 */
[----:B-1----:R-:W-:Y:S02]  /*10560*/  PRMT R6, RZ, 0x7610, R6 ;  /* 0x00007610ff067816 */ /* 0x002fe40000000006 */
[----:B0-----:R-:W-:-:S02]  /*10570*/  IADD3 R4, P1, PT, R26, R2, RZ ;  /* 0x000000021a047210 */ /* 0x001fc40007f3e0ff */
[----:B------:R-:W4:Y:S03]  /*10580*/  LDL R26, [R1+0x2b8] ;  /* 0x0002b800011a7983 */ /* 0x000f260000100800 */
[----:B------:R-:W-:Y:S02]  /*10590*/  IMAD.X R5, R25, 0x1, R0, P1 ;  /* 0x0000000119057824 */ /* 0x000fe400008e0600 */
[----:B------:R-:W4:Y:S04]  /*105a0*/  LDL R25, [R1+0x3ec] ;  /* 0x0003ec0001197983 */ /* 0x000f280000100800 */
[----:B------:R0:W4:Y:S01]  /*105b0*/  @!P0 LDG.E.U16 R6, desc[UR8][R4.64] ;  /* 0x0000000804068981 */ /* 0x000122000c1e1500 */
[----:B------:R-:W-:-:S02]  /*105c0*/  IADD3 R10, P1, PT, R11, R2, RZ ;  /* 0x000000020b0a7210 */ /* 0x000fc40007f3e0ff */
[----:B0-----:R-:W-:-:S03]  /*105d0*/  PRMT R5, RZ, 0x7610, R5 ;  /* 0x00007610ff057816 */ /* 0x001fc60000000005 */
[--C-:B--2---:R-:W-:Y:S02]  /*105e0*/  IMAD.X R11, R24, 0x1, R0.reuse, P1 ;  /* 0x00000001180b7824 */ /* 0x104fe400008e0600 */
[----:B------:R-:W2:Y:S04]  /*105f0*/  LDL R24, [R1+0x2d8] ;  /* 0x0002d80001187983 */ /* 0x000ea80000100800 */
[----:B------:R3:W2:Y:S02]  /*10600*/  @!P0 LDG.E.U16 R5, desc[UR8][R10.64] ;  /* 0x000000080a058981 */ /* 0x0006a4000c1e1500 */
[----:B---3--:R-:W-:Y:S02]  /*10610*/  IADD3 R10, P1, PT, R23, R2, RZ ;  /* 0x00000002170a7210 */ /* 0x008fe40007f3e0ff */
[----:B------:R-:W3:Y:S03]  /*10620*/  LDL R23, [R1+0x3dc] ;  /* 0x0003dc0001177983 */ /* 0x000ee60000100800 */
[----:B----4-:R-:W-:-:S02]  /*10630*/  IMAD.X R11, R22, 0x1, R0, P1 ;  /* 0x00000001160b7824 */ /* 0x010fc400008e0600 */
[----:B------:R-:W4:Y:S01]  /*10640*/  LDL R22, [R1+0x2f8] ;  /* 0x0002f80001167983 */ /* 0x000f220000100800 */
[----:B------:R-:W-:-:S06]  /*10650*/  PRMT R4, RZ, 0x7610, R4 ;  /* 0x00007610ff047816 */ /* 0x000fcc0000000004 */
[----:B------:R0:W4:Y:S02]  /*10660*/  @!P0 LDG.E.U16 R4, desc[UR8][R10.64] ;  /* 0x000000080a048981 */ /* 0x000124000c1e1500 */
[----:B0-----:R-:W-:Y:S02]  /*10670*/  IADD3 R10, P1, PT, R27, R2, RZ ;  /* 0x000000021b0a7210 */ /* 0x001fe40007f3e0ff */
[----:B------:R-:W4:Y:S04]  /*10680*/  LDL R27, [R1+0x318] ;  /* 0x00031800011b7983 */ /* 0x000f280000100800 */
[----:B------:R0:W-:Y:S01]  /*10690*/  STS.U16 [R29+UR4+0x3300], R9 ;  /* 0x003300091d007988 */ /* 0x0001e20008000404 */
[----:B------:R-:W-:-:S03]  /*106a0*/  IMAD.X R11, R26, 0x1, R0, P1 ;  /* 0x000000011a0b7824 */ /* 0x000fc600008e0600 */
[----:B------:R-:W4:Y:S01]  /*106b0*/  LDL R26, [R1+0x3bc] ;  /* 0x0003bc00011a7983 */ /* 0x000f220000100800 */
[----:B0-----:R-:W-:-:S03]  /*106c0*/  PRMT R9, RZ, 0x7610, R9 ;  /* 0x00007610ff097816 */ /* 0x001fc60000000009 */
[----:B------:R0:W-:Y:S04]  /*106d0*/  STS.U16 [R29+UR4+0x3700], R12 ;  /* 0x0037000c1d007988 */ /* 0x0001e80008000404 */
[----:B------:R1:W4:Y:S01]  /*106e0*/  @!P0 LDG.E.U16 R9, desc[UR8][R10.64] ;  /* 0x000000080a098981 */ /* 0x000322000c1e1500 */
[----:B0-----:R-:W-:-:S03]  /*106f0*/  IADD3 R12, P1, PT, R25, R2, RZ ;  /* 0x00000002190c7210 */ /* 0x001fc60007f3e0ff */
[----:B------:R-:W4:Y:S01]  /*10700*/  LDL R25, [R1+0x338] ;  /* 0x0003380001197983 */ /* 0x000f220000100800 */
[----:B-1----:R-:W-:-:S03]  /*10710*/  PRMT R10, RZ, 0x7610, R10 ;  /* 0x00007610ff0a7816 */ /* 0x002fc6000000000a */
[----:B------:R-:W-:Y:S04]  /*10720*/  STS.U16 [R29+UR4+0x2f00], R13 ;  /* 0x002f000d1d007988 */ /* 0x000fe80008000404 */
[----:B------:R0:W-:Y:S04]  /*10730*/  STS.U16 [R29+UR4+0x3b00], R19 ;  /* 0x003b00131d007988 */ /* 0x0001e80008000404 */
[----:B0-----:R-:W4:Y:S01]  /*10740*/  LDL R19, [R1+0x378] ;  /* 0x0003780001137983 */ /* 0x001f220000100800 */
[----:B--2---:R-:W-:-:S03]  /*10750*/  IMAD.X R13, R24, 0x1, R0, P1 ;  /* 0x00000001180d7824 */ /* 0x004fc600008e0600 */
[----:B------:R-:W2:Y:S04]  /*10760*/  LDL R24, [R1+0x3ac] ;  /* 0x0003ac0001187983 */ /* 0x000ea80000100800 */
[----:B------:R3:W2:Y:S02]  /*10770*/  @!P0 LDG.E.U16 R10, desc[UR8][R12.64] ;  /* 0x000000080c0a8981 */ /* 0x0006a4000c1e1500 */
[----:B---3--:R-:W-:Y:S02]  /*10780*/  IADD3 R12, P1, PT, R23, R2, RZ ;  /* 0x00000002170c7210 */ /* 0x008fe40007f3e0ff */
[----:B------:R-:W3:Y:S03]  /*10790*/  LDL R23, [R1+0x358] ;  /* 0x0003580001177983 */ /* 0x000ee60000100800 */
[----:B----4-:R-:W-:-:S02]  /*107a0*/  IMAD.X R13, R22, 0x1, R0, P1 ;  /* 0x00000001160d7824 */ /* 0x010fc400008e0600 */
[----:B------:R-:W4:Y:S01]  /*107b0*/  LDL R22, [R1+0x5a4] ;  /* 0x0005a40001167983 */ /* 0x000f220000100800 */
[----:B------:R-:W-:-:S06]  /*107c0*/  PRMT R11, RZ, 0x7610, R11 ;  /* 0x00007610ff0b7816 */ /* 0x000fcc000000000b */
[----:B------:R0:W4:Y:S04]  /*107d0*/  @!P0 LDG.E.U16 R11, desc[UR8][R12.64] ;  /* 0x000000080c0b8981 */ /* 0x000128000c1e1500 */
[----:B------:R1:W-:Y:S01]  /*107e0*/  STS.U16 [R29+UR4+0x3f00], R18 ;  /* 0x003f00121d007988 */ /* 0x0003e20008000404 */
[----:B0-----:R-:W-:Y:S02]  /*107f0*/  IADD3 R12, P1, PT, R28, R2, RZ ;  /* 0x000000021c0c7210 */ /* 0x001fe40007f3e0ff */
[----:B-1----:R-:W-:-:S03]  /*10800*/  PRMT R18, RZ, 0x7610, R18 ;  /* 0x00007610ff127816 */ /* 0x002fc60000000012 */
[----:B------:R-:W-:Y:S01]  /*10810*/  IMAD.X R13, R27, 0x1, R0, P1 ;  /* 0x000000011b0d7824 */ /* 0x000fe200008e0600 */
[----:B------:R0:W-:Y:S04]  /*10820*/  STS.U16 [R29+UR4+0x4300], R17 ;  /* 0x004300111d007988 */ /* 0x0001e80008000404 */
[----:B------:R1:W4:Y:S01]  /*10830*/  @!P0 LDG.E.U16 R18, desc[UR8][R12.64] ;  /* 0x000000080c128981 */ /* 0x000322000c1e1500 */
[----:B0-----:R-:W-:Y:S02]  /*10840*/  PRMT R17, RZ, 0x7610, R17 ;  /* 0x00007610ff117816 */ /* 0x001fe40000000011 */
[----:B-1----:R-:W-:-:S05]  /*10850*/  IADD3 R12, P1, PT, R26, R2, RZ ;  /* 0x000000021a0c7210 */ /* 0x002fca0007f3e0ff */
[----:B------:R-:W-:Y:S01]  /*10860*/  IMAD.X R13, R25, 0x1, R0, P1 ;  /* 0x00000001190d7824 */ /* 0x000fe200008e0600 */
[----:B------:R0:W-:Y:S04]  /*10870*/  STS.U16 [R29+UR4+0x4700], R16 ;  /* 0x004700101d007988 */ /* 0x0001e80008000404 */
[----:B------:R2:W4:Y:S01]  /*10880*/  @!P0 LDG.E.U16 R17, desc[UR8][R12.64] ;  /* 0x000000080c118981 */ /* 0x000522000c1e1500 */
[----:B0-----:R-:W-:-:S03]  /*10890*/  PRMT R16, RZ, 0x7610, R16 ;  /* 0x00007610ff107816 */ /* 0x001fc60000000010 */
[----:B------:R0:W-:Y:S02]  /*108a0*/  STS.U16 [R29+UR4+0x4b00], R15 ;  /* 0x004b000f1d007988 */ /* 0x0001e40008000404 */
[----:B0-----:R-:W-:Y:S02]  /*108b0*/  PRMT R15, RZ, 0x7610, R15 ;  /* 0x00007610ff0f7816 */ /* 0x001fe4000000000f */
[----:B--2---:R-:W-:-:S05]  /*108c0*/  IADD3 R12, P1, PT, R24, R2, RZ ;  /* 0x00000002180c7210 */ /* 0x004fca0007f3e0ff */
[----:B---3--:R-:W-:-:S05]  /*108d0*/  IMAD.X R13, R23, 0x1, R0, P1 ;  /* 0x00000001170d7824 */ /* 0x008fca00008e0600 */
[----:B------:R4:W2:Y:S02]  /*108e0*/  @!P0 LDG.E.U16 R16, desc[UR8][R12.64] ;  /* 0x000000080c108981 */ /* 0x0008a4000c1e1500 */
[----:B----4-:R-:W-:-:S05]  /*108f0*/  IADD3 R12, P1, PT, R22, R2, RZ ;  /* 0x00000002160c7210 */ /* 0x010fca0007f3e0ff */
[----:B------:R-:W-:-:S05]  /*10900*/  IMAD.X R13, R19, 0x1, R0, P1 ;  /* 0x00000001130d7824 */ /* 0x000fca00008e0600 */
[----:B------:R-:W3:Y:S04]  /*10910*/  @!P0 LDG.E.U16 R15, desc[UR8][R12.64] ;  /* 0x000000080c0f8981 */ /* 0x000ee8000c1e1500 */
[----:B------:R-:W-:Y:S04]  /*10920*/  STL [R1+0xab8], R2 ;  /* 0x000ab80201007387 */ /* 0x000fe80000100800 */
[----:B------:R-:W-:Y:S04]  /*10930*/  STL [R1+0x6a4], R0 ;  /* 0x0006a40001007387 */ /* 0x000fe80000100800 */
[----:B------:R-:W-:Y:S01]  /*10940*/  STS.U16 [R29+UR4+0x6f00], R18 ;  /* 0x006f00121d007988 */ /* 0x000fe20008000404 */
[----:B------:R-:W-:-:S03]  /*10950*/  IMAD.SHL.U32 R28, R21, 0x10, RZ ;  /* 0x00000010151c7824 */ /* 0x000fc600078e00ff */
[----:B------:R-:W-:Y:S02]  /*10960*/  STS.U16 [R29+UR4+0x7300], R17 ;  /* 0x007300111d007988 */ /* 0x000fe40008000404 */
[----:B------:R-:W-:-:S04]  /*10970*/  LOP3.LUT R28, R28, 0x100, RZ, 0xc0, !PT ;  /* 0x000001001c1c7812 */ /* 0x000fc800078ec0ff */
[----:B------:R-:W-:Y:S01]  /*10980*/  IADD3 R28, PT, PT, R14, UR4, R28 ;  /* 0x000000040e1c7c10 */ /* 0x000fe2000fffe01c */
[----:B------:R-:W-:Y:S04]  /*10990*/  STS.U16 [R29+UR4+0x7f00], R20 ;  /* 0x007f00141d007988 */ /* 0x000fe80008000404 */
[----:B------:R-:W-:Y:S04]  /*109a0*/  STS.U16 [R29+UR4+0x4f00], R8 ;  /* 0x004f00081d007988 */ /* 0x000fe80008000404 */
[----:B--2---:R0:W-:Y:S04]  /*109b0*/  STS.U16 [R29+UR4+0x7700], R16 ;  /* 0x007700101d007988 */ /* 0x0041e80008000404 */
[----:B0-----:R-:W2:Y:S04]  /*109c0*/  LDL.LU.64 R16, [R1+0x600] ;  /* 0x0006000001107983 */ /* 0x001ea80000300a00 */
[----:B------:R-:W2:Y:S04]  /*109d0*/  LDL.LU.64 R18, [R1+0x608] ;  /* 0x0006080001127983 */ /* 0x000ea80000300a00 */
[----:B------:R-:W4:Y:S04]  /*109e0*/  LDL.LU.64 R12, [R1+0x5e0] ;  /* 0x0005e000010c7983 */ /* 0x000f280000300a00 */
[----:B---3--:R0:W-:Y:S04]  /*109f0*/  STS.U16 [R29+UR4+0x7b00], R15 ;  /* 0x007b000f1d007988 */ /* 0x0081e80008000404 */
[----:B0-----:R-:W4:Y:S04]  /*10a00*/  LDL.LU.64 R14, [R1+0x5e8] ;  /* 0x0005e800010e7983 */ /* 0x001f280000300a00 */
[----:B------:R-:W-:Y:S04]  /*10a10*/  STS.U16 [R29+UR4+0x5300], R7 ;  /* 0x005300071d007988 */ /* 0x000fe80008000404 */
[----:B------:R-:W-:Y:S04]  /*10a20*/  STS.U16 [R29+UR4+0x5700], R6 ;  /* 0x005700061d007988 */ /* 0x000fe80008000404 */
[----:B------:R-:W-:Y:S04]  /*10a30*/  STS.U16 [R29+UR4+0x5b00], R5 ;  /* 0x005b00051d007988 */ /* 0x000fe80008000404 */
[----:B------:R-:W-:Y:S04]  /*10a40*/  STS.U16 [R29+UR4+0x5f00], R4 ;  /* 0x005f00041d007988 */ /* 0x000fe80008000404 */
[----:B------:R-:W-:Y:S04]  /*10a50*/  STS.U16 [R29+UR4+0x6300], R9 ;  /* 0x006300091d007988 */ /* 0x000fe80008000404 */
[----:B------:R-:W-:Y:S04]  /*10a60*/  STS.U16 [R29+UR4+0x6700], R10 ;  /* 0x0067000a1d007988 */ /* 0x000fe80008000404 */
[----:B------:R-:W-:Y:S01]  /*10a70*/  STS.U16 [R29+UR4+0x6b00], R11 ;  /* 0x006b000b1d007988 */ /* 0x000fe20008000404 */
[----:B------:R-:W-:Y:S06]  /*10a80*/  BAR.SYNC.DEFER_BLOCKING 0x0 ;  /* 0x0000000000007b1d */ /* 0x000fec0000010000 */
[----:B------:R-:W-:Y:S04]  /*10a90*/  LDSM.16.MT88.4 R4, [R28+0x8000] ;  /* 0x008000001c04783b */ /* 0x000fe80000004200 */
[----:B------:R-:W2:Y:S04]  /*10aa0*/  LDSM.16.M88.4 R24, [R3+UR4] ;  /* 0x000000040318783b */ /* 0x000ea80008000200 */
[----:B------:R-:W-:Y:S04]  /*10ab0*/  LDSM.16.MT88.4 R8, [R28+0x8200] ;  /* 0x008200001c08783b */ /* 0x000fe80000004200 */
[----:B------:R-:W4:Y:S04]  /*10ac0*/  LDSM.16.M88.4 R20, [R3+UR4+0x1000] ;  /* 0x001000040314783b */ /* 0x000f280008000200 */
[----:B------:R0:W-:Y:S01]  /*10ad0*/  STL [R1+0xae8], R28 ;  /* 0x000ae81c01007387 */ /* 0x0001e20000100800 */
[C---:B--2---:R-:W-:Y:S08]  /*10ae0*/  HMMA.16816.F32 R16, R4.reuse, R24, R16 ;  /* 0x000000180410723c */ /* 0x044ff00000001810 */
[----:B----4-:R-:W-:-:S12]  /*10af0*/  HMMA.16816.F32 R12, R4, R20, R12 ;  /* 0x00000014040c723c */ /* 0x010fd8000000180c */
[C---:B------:R-:W-:Y:S08]  /*10b00*/  HMMA.16816.F32 R16, R8.reuse, R26, R16 ;  /* 0x0000001a0810723c */ /* 0x040ff00000001810 */
[----:B------:R-:W-:Y:S11]  /*10b10*/  HMMA.16816.F32 R12, R8, R22, R12 ;  /* 0x00000016080c723c */ /* 0x000ff6000000180c */
[----:B------:R-:W-:Y:S04]  /*10b20*/  STL.64 [R1+0x80], R16 ;  /* 0x0000801001007387 */ /* 0x000fe80000100a00 */
[----:B------:R-:W-:Y:S04]  /*10b30*/  STL.64 [R1+0x88], R18 ;  /* 0x0000881201007387 */ /* 0x000fe80000100a00 */
[----:B------:R-:W-:Y:S04]  /*10b40*/  STL.64 [R1+0xb40], R10 ;  /* 0x000b400a01007387 */ /* 0x000fe80000100a00 */
[----:B------:R1:W-:Y:S01]  /*10b50*/  STL.64 [R1+0xb38], R8 ;  /* 0x000b380801007387 */ /* 0x0003e20000100a00 */
[----:B0-----:R-:W-:-:S02]  /*10b60*/  IMAD.MOV.U32 R28, RZ, RZ, R12 ;  /* 0x000000ffff1c7224 */ /* 0x001fc400078e000c */
[----:B------:R-:W-:Y:S01]  /*10b70*/  IMAD.MOV.U32 R29, RZ, RZ, R13 ;  /* 0x000000ffff1d7224 */ /* 0x000fe200078e000d */
[----:B------:R-:W-:Y:S04]  /*10b80*/  LDSM.16.M88.4 R16, [R3+UR4+0x3000] ;  /* 0x003000040310783b */ /* 0x000fe80008000200 */
[----:B-1----:R-:W2:Y:S04]  /*10b90*/  LDL.LU.64 R8, [R1+0x5f0] ;  /* 0x0005f00001087983 */ /* 0x002ea80000300a00 */
[----:B------:R-:W3:Y:S01]  /*10ba0*/  LDL.LU.64 R10, [R1+0x5f8] ;  /* 0x0005f800010a7983 */ /* 0x000ee20000300a00 */
[----:B------:R-:W-:-:S02]  /*10bb0*/  IMAD.MOV.U32 R2, RZ, RZ, R14 ;  /* 0x000000ffff027224 */ /* 0x000fc400078e000e */
[----:B------:R-:W-:Y:S02]  /*10bc0*/  IMAD.MOV.U32 R0, RZ, RZ, R15 ;  /* 0x000000ffff007224 */ /* 0x000fe400078e000f */
[----:B------:R-:W0:Y:S04]  /*10bd0*/  LDSM.16.M88.4 R12, [R3+UR4+0x2000] ;  /* 0x00200004030c783b */ /* 0x000e280008000200 */
[----:B---3--:R-:W-:Y:S04]  /*10be0*/  STL.64 [R1+0xb50], R10 ;  /* 0x000b500a01007387 */ /* 0x008fe80000100a00 */
[----:B--2---:R1:W-:Y:S04]  /*10bf0*/  STL.64 [R1+0xb48], R8 ;  /* 0x000b480801007387 */ /* 0x0043e80000100a00 */
[----:B-1----:R-:W2:Y:S04]  /*10c00*/  LDL.LU.64 R8, [R1+0x610] ;  /* 0x0006100001087983 */ /* 0x002ea80000300a00 */
[----:B------:R-:W2:Y:S01]  /*10c10*/  LDL.LU.64 R10, [R1+0x618] ;  /* 0x00061800010a7983 */ /* 0x000ea20000300a00 */
[----:B0-----:R-:W-:-:S03]  /*10c20*/  IMAD.MOV.U32 R25, RZ, RZ, R14 ;  /* 0x000000ffff197224 */ /* 0x001fc600078e000e */
[----:B------:R-:W3:Y:S01]  /*10c30*/  LDL.LU.64 R20, [R1+0x590] ;  /* 0x0005900001147983 */ /* 0x000ee20000300a00 */
[----:B------:R-:W-:-:S03]  /*10c40*/  IMAD.MOV.U32 R24, RZ, RZ, R15 ;  /* 0x000000ffff187224 */ /* 0x000fc600078e000f */
[----:B------:R-:W3:Y:S04]  /*10c50*/  LDL.LU.64 R22, [R1+0x598] ;  /* 0x0005980001167983 */ /* 0x000ee80000300a00 */
[----:B------:R0:W-:Y:S04]  /*10c60*/  STL [R1+0xb34], R29 ;  /* 0x000b341d01007387 */ /* 0x0001e80000100800 */
[----:B------:R1:W-:Y:S01]  /*10c70*/  STL [R1+0xb30], R28 ;  /* 0x000b301c01007387 */ /* 0x0003e20000100800 */
[----:B--2---:R-:W-:Y:S03]  /*10c80*/  HMMA.16816.F32 R12, R4, R12, R8 ;  /* 0x0000000c040c723c */ /* 0x004fe60000001808 */
[----:B------:R-:W2:Y:S04]  /*10c90*/  LDL.LU.64 R10, [R1+0xb50] ;  /* 0x000b5000010a7983 */ /* 0x000ea80000300a00 */
[----:B------:R-:W2:Y:S01]  /*10ca0*/  LDL.LU.64 R8, [R1+0xb48] ;  /* 0x000b480001087983 */ /* 0x000ea20000300a00 */
[----:B0-----:R-:W-:-:S02]  /*10cb0*/  IMAD.MOV.U32 R29, RZ, RZ, R18 ;  /* 0x000000ffff1d7224 */ /* 0x001fc400078e0012 */
[----:B-1----:R-:W-:Y:S02]  /*10cc0*/  IMAD.MOV.U32 R28, RZ, RZ, R19 ;  /* 0x000000ffff1c7224 */ /* 0x002fe400078e0013 */
[----:B--2---:R-:W-:Y:S01]  /*10cd0*/  HMMA.16816.F32 R16, R4, R16, R8 ;  /* 0x000000100410723c */ /* 0x004fe20000001808 */
[----:B------:R-:W2:Y:S04]  /*10ce0*/  LDL.LU.64 R10, [R1+0xb40] ;  /* 0x000b4000010a7983 */ /* 0x000ea80000300a00 */
[----:B------:R-:W2:-:S14]  /*10cf0*/  LDL.LU.64 R8, [R1+0xb38] ;  /* 0x000b380001087983 */ /* 0x000e9c0000300a00 */
[----:B------:R0:W-:Y:S02]  /*10d00*/  STL.64 [R1+0xb28], R18 ;  /* 0x000b281201007387 */ /* 0x0001e40000100a00 */
[----:B0-----:R-:W-:Y:S02]  /*10d10*/  IMAD.MOV.U32 R18, RZ, RZ, R25 ;  /* 0x000000ffff127224 */ /* 0x001fe400078e0019 */
[----:B------:R-:W-:Y:S02]  /*10d20*/  IMAD.MOV.U32 R19, RZ, RZ, R24 ;  /* 0x000000ffff137224 */ /* 0x000fe400078e0018 */
[----:B------:R-:W0:Y:S04]  /*10d30*/  LDSM.16.M88.4 R24, [R3+UR4+0x4000] ;  /* 0x004000040318783b */ /* 0x000e280008000200 */
[----:B------:R-:W-:Y:S04]  /*10d40*/  STL.64 [R1+0xb20], R16 ;  /* 0x000b201001007387 */ /* 0x000fe80000100a00 */
[----:B0-----:R0:W-:Y:S02]  /*10d50*/  STL.64 [R1+0xb18], R26 ;  /* 0x000b181a01007387 */ /* 0x0011e40000100a00 */
[----:B0-----:R-:W-:-:S02]  /*10d60*/  IMAD.MOV.U32 R26, RZ, RZ, R29 ;  /* 0x000000ffff1a7224 */ /* 0x001fc400078e001d */
[----:B------:R-:W4:Y:S01]  /*10d70*/  LDL.LU R29, [R1+0xb34] ;  /* 0x000b3400011d7983 */ /* 0x000f220000300800 */
[----:B------:R-:W-:-:S03]  /*10d80*/  IMAD.MOV.U32 R27, RZ, RZ, R28 ;  /* 0x000000ffff1b7224 */ /* 0x000fc600078e001c */
[----:B------:R-:W3:Y:S01]  /*10d90*/  LDL.LU R28, [R1+0xb30] ;  /* 0x000b3000011c7983 */ /* 0x000ee20000300800 */
[----:B--2---:R-:W-:Y:S03]  /*10da0*/  HMMA.16816.F32 R12, R8, R18, R12 ;  /* 0x00000012080c723c */ /* 0x004fe6000000180c */
[----:B------:R-:W2:Y:S04]  /*10db0*/  LDL.LU.64 R18, [R1+0xb28] ;  /* 0x000b280001127983 */ /* 0x000ea80000300a00 */
[----:B------:R-:W2:-:S12]  /*10dc0*/  LDL.LU.64 R16, [R1+0xb20] ;  /* 0x000b200001107983 */ /* 0x000e980000300a00 */
[----:B------:R0:W-:Y:S04]  /*10dd0*/  STL.64 [R1+0x70], R12 ;  /* 0x0000700c01007387 */ /* 0x0001e80000100a00 */
[----:B------:R1:W-:Y:S04]  /*10de0*/  STL.64 [R1+0x78], R14 ;  /* 0x0000780e01007387 */ /* 0x0003e80000100a00 */
[----:B0-----:R-:W3:Y:S04]  /*10df0*/  LDL.LU.64 R12, [R1+0x5c0] ;  /* 0x0005c000010c7983 */ /* 0x001ee80000300a00 */
[----:B-1----:R-:W3:Y:S01]  /*10e00*/  LDL.LU.64 R14, [R1+0x5c8] ;  /* 0x0005c800010e7983 */ /* 0x002ee20000300a00 */
[----:B--2---:R-:W-:Y:S03]  /*10e10*/  HMMA.16816.F32 R16, R8, R26, R16 ;  /* 0x0000001a0810723c */ /* 0x004fe60000001810 */
[----:B---3--:R-:W-:Y:S04]  /*10e20*/  STL.64 [R1+0xb10], R14 ;  /* 0x000b100e01007387 */ /* 0x008fe80000100a00 */
[----:B------:R0:W-:Y:S04]  /*10e30*/  STL.64 [R1+0xb08], R12 ;  /* 0x000b080c01007387 */ /* 0x0001e80000100a00 */
[----:B0-----:R-:W2:Y:S04]  /*10e40*/  LDL.LU.64 R12, [R1+0x5d0] ;  /* 0x0005d000010c7983 */ /* 0x001ea80000300a00 */
[----:B------:R-:W2:Y:S04]  /*10e50*/  LDL.LU.64 R14, [R1+0x5d8] ;  /* 0x0005d800010e7983 */ /* 0x000ea80000300a00 */
[----:B------:R-:W3:Y:S01]  /*10e60*/  LDL.LU.64 R26, [R1+0xb18] ;  /* 0x000b1800011a7983 */ /* 0x000ee20000300a00 */
[----:B------:R-:W-:Y:S03]  /*10e70*/  HMMA.16816.F32 R20, R4, R24, R20 ;  /* 0x000000180414723c */ /* 0x000fe60000001814 */
[----:B------:R-:W-:Y:S04]  /*10e80*/  STL.64 [R1+0x60], R16 ;  /* 0x0000601001007387 */ /* 0x000fe80000100a00 */
[----:B------:R3:W-:Y:S04]  /*10e90*/  STL.64 [R1+0x68], R18 ;  /* 0x0000681201007387 */ /* 0x0007e80000100a00 */
[----:B------:R-:W-:Y:S04]  /*10ea0*/  STL.64 [R1+0xb00], R10 ;  /* 0x000b000a01007387 */ /* 0x000fe80000100a00 */
[----:B------:R0:W-:Y:S05]  /*10eb0*/  STL.64 [R1+0xaf8], R8 ;  /* 0x000af80801007387 */ /* 0x0001ea0000100a00 */
[----:B---3--:R-:W-:Y:S01]  /*10ec0*/  HMMA.16816.F32 R16, R8, R26, R20 ;  /* 0x0000001a0810723c */ /* 0x008fe20000001814 */
[----:B------:R-:W-:-:S15]  /*10ed0*/  LDSM.16.M88.4 R24, [R3+UR4+0x6000] ;  /* 0x006000040318783b */ /* 0x000fde0008000200 */
[----:B------:R-:W-:-:S03]  /*10ee0*/  NOP ;  /* 0x0000000000007918 */ /* 0x000fc60000000000 */
[----:B------:R-:W-:Y:S04]  /*10ef0*/  STL.64 [R1+0x90], R16 ;  /* 0x0000901001007387 */ /* 0x000fe80000100a00 */
[----:B------:R-:W-:Y:S04]  /*10f00*/  STL.64 [R1+0x98], R18 ;  /* 0x0000981201007387 */ /* 0x000fe80000100a00 */
[----:B------:R-:W1:Y:S04]  /*10f10*/  LDSM.16.M88.4 R16, [R3+UR4+0x5000] ;  /* 0x005000040310783b */ /* 0x000e680008000200 */
[----:B0-----:R-:W3:Y:S04]  /*10f20*/  LDL.LU.64 R8, [R1+0x5b0] ;  /* 0x0005b00001087983 */ /* 0x001ee80000300a00 */
[----:B------:R-:W3:Y:S01]  /*10f30*/  LDL.LU.64 R10, [R1+0x5b8] ;  /* 0x0005b800010a7983 */ /* 0x000ee20000300a00 */
[----:B-1----:R-:W-:-:S02]  /*10f40*/  IMAD.MOV.U32 R21, RZ, RZ, R18 ;  /* 0x000000ffff157224 */ /* 0x002fc400078e0012 */
[----:B------:R-:W-:Y:S02]  /*10f50*/  IMAD.MOV.U32 R20, RZ, RZ, R19 ;  /* 0x000000ffff147224 */ /* 0x000fe400078e0013 */
[----:B--2---:R-:W-:Y:S01]  /*10f60*/  HMMA.16816.F32 R16, R4, R16, R12 ;  /* 0x000000100410723c */ /* 0x004fe2000000180c */
[----:B------:R-:W2:Y:S04]  /*10f70*/  LDL.LU.64 R14, [R1+0xb10] ;  /* 0x000b1000010e7983 */ /* 0x000ea80000300a00 */
[----:B------:R-:W2:Y:S04]  /*10f80*/  LDL.LU.64 R12, [R1+0xb08] ;  /* 0x000b0800010c7983 */ /* 0x000ea80000300a00 */
[----:B------:R0:W-:Y:S02]  /*10f90*/  STL.64 [R1+0xaf0], R26 ;  /* 0x000af01a01007387 */ /* 0x0001e40000100a00 */
[----:B0-----:R-:W-:-:S02]  /*10fa0*/  IMAD.MOV.U32 R26, RZ, RZ, R21 ;  /* 0x000000ffff1a7224 */ /* 0x001fc400078e0015 */
[----:B------:R-:W-:Y:S02]  /*10fb0*/  IMAD.MOV.U32 R27, RZ, RZ, R20 ;  /* 0x000000ffff1b7224 */ /* 0x000fe400078e0014 */
[----:B------:R-:W3:Y:S01]  /*10fc0*/  LDSM.16.M88.4 R20, [R3+UR4+0x7000] ;  /* 0x007000040314783b */ /* 0x000ee20008000200 */
[C---:B--2---:R-:W-:Y:S08]  /*10fd0*/  HMMA.16816.F32 R12, R4.reuse, R24, R12 ;  /* 0x00000018040c723c */ /* 0x044ff0000000180c */
[----:B---3--:R-:W-:Y:S01]  /*10fe0*/  HMMA.16816.F32 R4, R4, R20, R8 ;  /* 0x000000140404723c */ /* 0x008fe20000001808 */
[----:B------:R-:W2:Y:S04]  /*10ff0*/  LDL.LU.64 R10, [R1+0xb00] ;  /* 0x000b0000010a7983 */ /* 0x000ea80000300a00 */
[----:B------:R-:W2:Y:S01]  /*11000*/  LDL.LU.64 R8, [R1+0xaf8] ;  /* 0x000af80001087983 */ /* 0x000ea20000300a00 */
[----:B------:R-:W-:-:S02]  /*11010*/  IMAD.MOV.U32 R24, RZ, RZ, R28 ;  /* 0x000000ffff187224 */ /* 0x000fc400078e001c */
[----:B--2---:R-:W-:Y:S01]  /*11020*/  HMMA.16816.F32 R16, R8, R26, R16 ;  /* 0x0000001a0810723c */ /* 0x004fe20000001810 */
[----:B------:R-:W2:-:S15]  /*11030*/  LDL.LU.64 R26, [R1+0xaf0] ;  /* 0x000af000011a7983 */ /* 0x000e9e0000300a00 */
[----:B------:R-:W-:-:S03]  /*11040*/  NOP ;  /* 0x0000000000007918 */ /* 0x000fc60000000000 */
[----:B------:R-:W-:Y:S04]  /*11050*/  STL.64 [R1+0x50], R16 ;  /* 0x0000501001007387 */ /* 0x000fe80000100a00 */
[----:B------:R-:W-:Y:S04]  /*11060*/  STL.64 [R1+0x58], R18 ;  /* 0x0000581201007387 */ /* 0x000fe80000100a00 */
[----:B------:R-:W3:Y:S01]  /*11070*/  LDL.LU R28, [R1+0xae8] ;  /* 0x000ae800011c7983 */ /* 0x000ee20000300800 */
[C---:B------:R-:W-:Y:S08]  /*11080*/  HMMA.16816.F32 R4, R8.reuse, R22, R4 ;  /* 0x000000160804723c */ /* 0x040ff00000001804 */
[----:B--2---:R-:W-:-:S15]  /*11090*/  HMMA.16816.F32 R12, R8, R26, R12 ;  /* 0x0000001a080c723c */ /* 0x004fde000000180c */
[----:B------:R-:W-:-:S04]  /*110a0*/  NOP ;  /* 0x0000000000007918 */ /* 0x000fc80000000000 */
[----:B------:R-:W-:Y:S04]  /*110b0*/  STL.64 [R1+0x40], R12 ;  /* 0x0000400c01007387 */ /* 0x000fe80000100a00 */
[----:B------:R-:W-:Y:S04]  /*110c0*/  STL.64 [R1+0x48], R14 ;  /* 0x0000480e01007387 */ /* 0x000fe80000100a00 */
[----:B------:R-:W-:Y:S04]  /*110d0*/  STL [R1+0x30], R4 ;  /* 0x0000300401007387 */ /* 0x000fe80000100800 */
[----:B------:R-:W2:Y:S04]  /*110e0*/  LDL.LU R20, [R1+0x80] ;  /* 0x0000800001147983 */ /* 0x000ea80000300800 */
[----:B------:R-:W2:Y:S04]  /*110f0*/  LDL.LU R21, [R1+0x84] ;  /* 0x0000840001157983 */ /* 0x000ea80000300800 */
[----:B------:R-:W2:Y:S04]  /*11100*/  LDL.LU R22, [R1+0x88] ;  /* 0x0000880001167983 */ /* 0x000ea80000300800 */
[----:B------:R-:W2:Y:S01]  /*11110*/  LDL.LU R23, [R1+0x8c] ;  /* 0x00008c0001177983 */ /* 0x000ea20000300800 */
[----:B------:R-:W-:Y:S01]  /*11120*/  LOP3.LUT R3, R3, 0x40, RZ, 0x3c, !PT ;  /* 0x0000004003037812 */ /* 0x000fe200078e3cff */
[----:B----4-:R-:W-:-:S02]  /*11130*/  IMAD.MOV.U32 R25, RZ, RZ, R29 ;  /* 0x000000ffff197224 */ /* 0x010fc400078e001d */
[----:B------:R-:W-:Y:S01]  /*11140*/  IMAD.MOV.U32 R26, RZ, RZ, R2 ;  /* 0x000000ffff1a7224 */ /* 0x000fe200078e0002 */
[----:B---3--:R-:W-:Y:S01]  /*11150*/  LDSM.16.MT88.4 R16, [R28+0x8400] ;  /* 0x008400001c10783b */ /* 0x008fe20000004200 */
[----:B------:R-:W-:Y:S02]  /*11160*/  IMAD.MOV.U32 R27, RZ, RZ, R0 ;  /* 0x000000ffff1b7224 */ /* 0x000fe400078e0000 */
[----:B------:R-:W-:Y:S01]  /*11170*/  IMAD.MOV.U32 R2, RZ, RZ, R5 ;  /* 0x000000ffff027224 */ /* 0x000fe200078e0005 */
[----:B------:R-:W-:Y:S01]  /*11180*/  LDSM.16.M88.4 R12, [R3+UR4+0x1000] ;  /* 0x00100004030c783b */ /* 0x000fe20008000200 */
[----:B------:R-:W-:Y:S02]  /*11190*/  IMAD.MOV.U32 R29, RZ, RZ, R6 ;  /* 0x000000ffff1d7224 */ /* 0x000fe400078e0006 */
[----:B------:R-:W-:Y:S02]  /*111a0*/  IMAD.MOV.U32 R0, RZ, RZ, R7 ;  /* 0x000000ffff007224 */ /* 0x000fe400078e0007 */
[----:B------:R-:W0:Y:S04]  /*111b0*/  LDSM.16.M88.4 R4, [R3+UR4] ;  /* 0x000000040304783b */ /* 0x000e280008000200 */
[----:B------:R-:W-:Y:S04]  /*111c0*/  STL [R1+0xad8], R2 ;  /* 0x000ad80201007387 */ /* 0x000fe80000100800 */
[----:B0-----:R0:W-:Y:S01]  /*111d0*/  STL.64 [R1+0xae0], R6 ;  /* 0x000ae00601007387 */ /* 0x0011e20000100a00 */
[C---:B--2---:R-:W-:Y:S03]  /*111e0*/  HMMA.16816.F32 R8, R16.reuse, R4, R20 ;  /* 0x000000041008723c */ /* 0x044fe60000001814 */
[----:B------:R-:W2:Y:S04]  /*111f0*/  LDL.LU R4, [R1+0x70] ;  /* 0x0000700001047983 */ /* 0x000ea80000300800 */
[----:B------:R-:W-:Y:S04]  /*11200*/  STL.64 [R1+0x18], R14 ;  /* 0x0000180e01007387 */ /* 0x000fe80000100a00 */
[----:B------:R-:W2:Y:S04]  /*11210*/  LDL.LU R5, [R1+0x74] ;  /* 0x0000740001057983 */ /* 0x000ea80000300800 */
[----:B0-----:R-:W2:Y:S04]  /*11220*/  LDL.LU R6, [R1+0x78] ;  /* 0x0000780001067983 */ /* 0x001ea80000300800 */
[----:B------:R-:W2:Y:S04]  /*11230*/  LDL.LU R7, [R1+0x7c] ;  /* 0x00007c0001077983 */ /* 0x000ea80000300800 */
[----:B------:R-:W0:Y:S01]  /*11240*/  LDSM.16.M88.4 R20, [R3+UR4+0x2000] ;  /* 0x002000040314783b */ /* 0x000e220008000200 */
[----:B------:R-:W-:Y:S03]  /*11250*/  HMMA.16816.F32 R24, R16, R12, R24 ;  /* 0x0000000c1018723c */ /* 0x000fe60000001818 */
[----:B------:R1:W3:Y:S01]  /*11260*/  LDSM.16.MT88.4 R12, [R28+0x8600] ;  /* 0x008600001c0c783b */ /* 0x0002e20000004200 */
[----:B0-----:R-:W-:-:S02]  /*11270*/  IMAD.MOV.U32 R2, RZ, RZ, R22 ;  /* 0x000000ffff027224 */ /* 0x001fc400078e0016 */
[----:B-1----:R-:W-:Y:S02]  /*11280*/  IMAD.MOV.U32 R28, RZ, RZ, R23 ;  /* 0x000000ffff1c7224 */ /* 0x002fe400078e0017 */
[----:B--2---:R-:W-:Y:S01]  /*11290*/  HMMA.16816.F32 R20, R16, R20, R4 ;  /* 0x000000141014723c */ /* 0x004fe20000001804 */
[----:B------:R-:W3:-:S15]  /*112a0*/  LDL.LU.64 R6, [R1+0xae0] ;  /* 0x000ae00001067983 */ /* 0x000ede0000300a00 */
[----:B------:R-:W-:-:S03]  /*112b0*/  NOP ;  /* 0x0000000000007918 */ /* 0x000fc60000000000 */
[----:B------:R0:W-:Y:S04]  /*112c0*/  STL.64 [R1+0xad0], R22 ;  /* 0x000ad01601007387 */ /* 0x0001e80000100a00 */
[----:B------:R-:W-:Y:S04]  /*112d0*/  STL.64 [R1+0xac8], R20 ;  /* 0x000ac81401007387 */ /* 0x000fe80000100a00 */
[----:B0-----:R-:W2:Y:S04]  /*112e0*/  LDL.LU R22, [R1+0x18] ;  /* 0x0000180001167983 */ /* 0x001ea80000300800 */
[----:B------:R-:W2:Y:S01]  /*112f0*/  LDL.LU R23, [R1+0x1c] ;  /* 0x00001c0001177983 */ /* 0x000ea20000300800 */
[----:B---3--:R-:W-:Y:S03]  /*11300*/  HMMA.16816.F32 R4, R12, R6, R8 ;  /* 0x000000060c04723c */ /* 0x008fe60000001808 */
[----:B------:R-:W3:-:S15]  /*11310*/  LDL.LU R8, [R1+0x60] ;  /* 0x0000600001087983 */ /* 0x000ede0000300800 */
[----:B------:R-:W-:Y:S01]  /*11320*/  NOP ;  /* 0x0000000000007918 */ /* 0x000fe20000000000 */
[----:B------:R-:W-:Y:S04]  /*11330*/  STL.64 [R1+0x600], R4 ;  /* 0x0006000401007387 */ /* 0x000fe80000100a00 */
[----:B------:R-:W-:Y:S04]  /*11340*/  STL.64 [R1+0x608], R6 ;  /* 0x0006080601007387 */ /* 0x000fe80000100a00 */
[----:B------:R-:W0:Y:S04]  /*11350*/  LDSM.16.M88.4 R4, [R3+UR4+0x3000] ;  /* 0x003000040304783b */ /* 0x000e280008000200 */
[----:B------:R-:W3:Y:S01]  /*11360*/  LDL.LU R9, [R1+0x64] ;  /* 0x0000640001097983 */ /* 0x000ee20000300800 */
[----:B--2---:R-:W-:Y:S03]  /*11370*/  HMMA.16816.F32 R24, R12, R22, R24 ;  /* 0x000000160c18723c */ /* 0x004fe60000001818 */
[----:B------:R-:W3:Y:S04]  /*11380*/  LDL.LU R10, [R1+0x68] ;  /* 0x00006800010a7983 */ /* 0x000ee80000300800 */
[----:B------:R-:W3:Y:S04]  /*11390*/  LDL.LU R11, [R1+0x6c] ;  /* 0x00006c00010b7983 */ /* 0x000ee80000300800 */
[----:B0-----:R0:W-:Y:S02]  /*113a0*/  STL.64 [R1+0xac0], R6 ;  /* 0x000ac00601007387 */ /* 0x0011e40000100a00 */
[----:B0-----:R-:W-:-:S02]  /*113b0*/  IMAD.MOV.U32 R6, RZ, RZ, R2 ;  /* 0x000000ffff067224 */ /* 0x001fc400078e0002 */
[----:B------:R-:W2:Y:S04]  /*113c0*/  LDL.LU R2, [R1+0xad8] ;  /* 0x000ad80001027983 */ /* 0x000ea80000300800 */
[----:B------:R-:W4:Y:S04]  /*113d0*/  LDL.LU.64 R22, [R1+0xad0] ;  /* 0x000ad00001167983 */ /* 0x000f280000300a00 */
[----:B------:R-:W4:Y:S04]  /*113e0*/  LDL.LU.64 R20, [R1+0xac8] ;  /* 0x000ac80001147983 */ /* 0x000f280000300a00 */
[----:B------:R0:W-:Y:S04]  /*113f0*/  STL.64 [R1+0x5e0], R24 ;  /* 0x0005e01801007387 */ /* 0x0001e80000100a00 */
[----:B------:R1:W-:Y:S04]  /*11400*/  STL.64 [R1+0x5e8], R26 ;  /* 0x0005e81a01007387 */ /* 0x0003e80000100a00 */
[----:B0-----:R-:W2:Y:S04]  /*11410*/  LDL.LU R24, [R1+0x40] ;  /* 0x0000400001187983 */ /* 0x001ea80000300800 */
[----:B------:R-:W2:Y:S04]  /*11420*/  LDL.LU R25, [R1+0x44] ;  /* 0x0000440001197983 */ /* 0x000ea80000300800 */
[----:B-1----:R-:W2:Y:S04]  /*11430*/  LDL.LU R26, [R1+0x48] ;  /* 0x00004800011a7983 */ /* 0x002ea80000300800 */
[----:B------:R-:W2:Y:S04]  /*11440*/  LDL.LU R27, [R1+0x4c] ;  /* 0x00004c00011b7983 */ /* 0x000ea80000300800 */
[----:B--2---:R-:W-:Y:S04]  /*11450*/  STL.64 [R1+0xaa0], R26 ;  /* 0x000aa01a01007387 */ /* 0x004fe80000100a00 */
[----:B------:R0:W-:Y:S04]  /*11460*/  STL.64 [R1+0xa98], R24 ;  /* 0x000a981801007387 */ /* 0x0001e80000100a00 */
[----:B0-----:R-:W2:Y:S04]  /*11470*/  LDL.LU R24, [R1+0x50] ;  /* 0x0000500001187983 */ /* 0x001ea80000300800 */
[----:B------:R-:W2:Y:S04]  /*11480*/  LDL.LU R25, [R1+0x54] ;  /* 0x0000540001197983 */ /* 0x000ea80000300800 */
[----:B------:R-:W2:Y:S04]  /*11490*/  LDL.LU R26, [R1+0x58] ;  /* 0x00005800011a7983 */ /* 0x000ea80000300800 */
[----:B------:R-:W2:Y:S01]  /*114a0*/  LDL.LU R27, [R1+0x5c] ;  /* 0x00005c00011b7983 */ /* 0x000ea20000300800 */
[----:B------:R-:W-:-:S07]  /*114b0*/  IMAD.MOV.U32 R7, RZ, RZ, R28 ;  /* 0x000000ffff077224 */ /* 0x000fce00078e001c */
[----:B----4-:R-:W-:Y:S01]  /*114c0*/  HMMA.16816.F32 R20, R12, R6, R20 ;  /* 0x000000060c14723c */ /* 0x010fe20000001814 */
[----:B--2---:R-:W-:Y:S04]  /*114d0*/  STL.64 [R1+0xab0], R26 ;  /* 0x000ab01a01007387 */ /* 0x004fe80000100a00 */
[----:B------:R0:W-:Y:S04]  /*114e0*/  STL.64 [R1+0xaa8], R24 ;  /* 0x000aa81801007387 */ /* 0x0001e80000100a00 */
[----:B0-----:R-:W2:Y:S04]  /*114f0*/  LDL.LU R24, [R1+0x90] ;  /* 0x0000900001187983 */ /* 0x001ea80000300800 */
[----:B------:R-:W2:Y:S04]  /*11500*/  LDL.LU R25, [R1+0x94] ;  /* 0x0000940001197983 */ /* 0x000ea80000300800 */
[----:B------:R-:W2:Y:S04]  /*11510*/  LDL.LU R26, [R1+0x98] ;  /* 0x00009800011a7983 */ /* 0x000ea80000300800 */
[----:B------:R-:W2:Y:S04]  /*11520*/  LDL.LU R27, [R1+0x9c] ;  /* 0x00009c00011b7983 */ /* 0x000ea80000300800 */
[----:B------:R-:W4:Y:S01]  /*11530*/  LDL.LU.64 R6, [R1+0xac0] ;  /* 0x000ac00001067983 */ /* 0x000f220000300a00 */
[----:B---3--:R-:W-:Y:S03]  /*11540*/  HMMA.16816.F32 R8, R16, R4, R8 ;  /* 0x000000041008723c */ /* 0x008fe60000001808 */
[----:B------:R0:W-:Y:S04]  /*11550*/  STL.64 [R1+0xa90], R14 ;  /* 0x000a900e01007387 */ /* 0x0001e80000100a00 */
[----:B------:R-:W-:Y:S04]  /*11560*/  STL.64 [R1+0x610], R20 ;  /* 0x0006101401007387 */ /* 0x000fe80000100a00 */
[----:B------:R-:W-:Y:S04]  /*11570*/  STL.64 [R1+0x618], R22 ;  /* 0x0006181601007387 */ /* 0x000fe80000100a00 */
[----:B------:R-:W1:Y:S04]  /*11580*/  LDSM.16.M88.4 R20, [R3+UR4+0x4000] ;  /* 0x004000040314783b */ /* 0x000e680008000200 */
[----:B------:R3:W-:Y:S01]  /*11590*/  STL.64 [R1+0xa88], R12 ;  /* 0x000a880c01007387 */ /* 0x0007e20000100a00 */
[----:B----4-:R-:W-:Y:S01]  /*115a0*/  HMMA.16816.F32 R4, R12, R6, R8 ;  /* 0x000000060c04723c */ /* 0x010fe20000001808 */
[----:B0-----:R-:W-:-:S02]  /*115b0*/  IMAD.MOV.U32 R15, RZ, RZ, R0 ;  /* 0x000000ffff0f7224 */ /* 0x001fc400078e0000 */
[----:B------:R-:W0:Y:S01]  /*115c0*/  LDSM.16.M88.4 R8, [R3+UR4+0x5000] ;  /* 0x005000040308783b */ /* 0x000e220008000200 */
[----:B---3--:R-:W-:Y:S02]  /*115d0*/  IMAD.MOV.U32 R13, RZ, RZ, R2 ;  /* 0x000000ffff0d7224 */ /* 0x008fe400078e0002 */
[----:B-1----:R-:W-:-:S13]  /*115e0*/  IMAD.MOV.U32 R0, RZ, RZ, R23 ;  /* 0x000000ffff007224 */ /* 0x002fda00078e0017 */
[----:B------:R1:W-:Y:S04]  /*115f0*/  STL.64 [R1+0x5f0], R4 ;  /* 0x0005f00401007387 */ /* 0x0003e80000100a00 */
[----:B------:R-:W-:Y:S04]  /*11600*/  STL.64 [R1+0x5f8], R6 ;  /* 0x0005f80601007387 */ /* 0x000fe80000100a00 */
[----:B------:R-:W3:Y:S01]  /*11610*/  LDL.LU R12, [R1+0x30] ;  /* 0x00003000010c7983 */ /* 0x000ee20000300800 */
[----:B-1----:R-:W-:-:S03]  /*11620*/  IMAD.MOV.U32 R4, RZ, RZ, R22 ;  /* 0x000000ffff047224 */ /* 0x002fc600078e0016 */
[----:B------:R-:W4:Y:S01]  /*11630*/  LDL.LU R2, [R1+0xab8] ;  /* 0x000ab80001027983 */ /* 0x000f220000300800 */
[C---:B--2---:R-:W-:Y:S03]  /*11640*/  HMMA.16816.F32 R20, R16.reuse, R20, R24 ;  /* 0x000000141014723c */ /* 0x044fe60000001818 */
[----:B------:R-:W2:Y:S04]  /*11650*/  LDL.LU.64 R26, [R1+0xab0] ;  /* 0x000ab000011a7983 */ /* 0x000ea80000300a00 */
[----:B------:R-:W2:Y:S04]  /*11660*/  LDL.LU.64 R24, [R1+0xaa8] ;  /* 0x000aa80001187983 */ /* 0x000ea80000300a00 */
[----:B0-----:R2:W-:Y:S01]  /*11670*/  STL.64 [R1+0x18], R10 ;  /* 0x0000180a01007387 */ /* 0x0015e20000100a00 */
[----:B------:R-:W-:Y:S01]  /*11680*/  IMAD.MOV.U32 R14, RZ, RZ, R29 ;  /* 0x000000ffff0e7224 */ /* 0x000fe200078e001d */
[----:B--2---:R-:W-:Y:S02]  /*11690*/  HMMA.16816.F32 R8, R16, R8, R24 ;  /* 0x000000081008723c */ /* 0x004fe40000001818 */
[----:B------:R-:W2:Y:S04]  /*116a0*/  LDL.LU.64 R26, [R1+0xaa0] ;  /* 0x000aa000011a7983 */ /* 0x000ea80000300a00 */
[----:B------:R-:W2:-:S13]  /*116b0*/  LDL.LU.64 R24, [R1+0xa98] ;  /* 0x000a980001187983 */ /* 0x000e9a0000300a00 */
[----:B------:R0:W-:Y:S02]  /*116c0*/  STL.64 [R1+0xa80], R10 ;  /* 0x000a800a01007387 */ /* 0x0001e40000100a00 */
[----:B0-----:R-:W-:Y:S02]  /*116d0*/  IMAD.MOV.U32 R10, RZ, RZ, R4 ;  /* 0x000000ffff0a7224 */ /* 0x001fe400078e0004 */
[----:B------:R-:W0:Y:S04]  /*116e0*/  LDSM.16.M88.4 R4, [R3+UR4+0x6000] ;  /* 0x006000040304783b */ /* 0x000e280008000200 */
[----:B------:R-:W-:Y:S04]  /*116f0*/  STL.64 [R1+0xa78], R8 ;  /* 0x000a780801007387 */ /* 0x000fe80000100a00 */
[----:B0-----:R2:W-:Y:S04]  /*11700*/  STL.64 [R1+0x8], R6 ;  /* 0x0000080601007387 */ /* 0x0015e80000100a00 */
[----:B------:R-:W3:Y:S04]  /*11710*/  LDL.LU R28, [R1+0x3ec] ;  /* 0x0003ec00011c7983 */ /* 0x000ee80000300800 */
[----:B------:R-:W3:Y:S01]  /*11720*/  LDL.LU R29, [R1+0x2d0] ;  /* 0x0002d000011d7983 */ /* 0x000ee20000300800 */
[----:B------:R-:W-:Y:S01]  /*11730*/  IMAD.MOV.U32 R11, RZ, RZ, R0 ;  /* 0x000000ffff0b7224 */ /* 0x000fe200078e0000 */
[C---:B--2---:R-:W-:Y:S02]  /*11740*/  HMMA.16816.F32 R4, R16.reuse, R4, R24 ;  /* 0x000000041004723c */ /* 0x044fe40000001818 */
[----:B------:R0:W1:Y:S04]  /*11750*/  LDSM.16.M88.4 R24, [R3+UR4+0x7000] ;  /* 0x007000040318783b */ /* 0x0000680008000200 */
[----:B---3--:R-:W-:Y:S04]  /*11760*/  STL.64 [R1+0xa08], R28 ;  /* 0x000a081c01007387 */ /* 0x008fe80000100a00 */
[----:B------:R-:W2:Y:S04]  /*11770*/  LDL.LU R0, [R1+0x3f0] ;  /* 0x0003f00001007983 */ /* 0x000ea80000300800 */
[----:B0-----:R-:W4:Y:S01]  /*11780*/  LDL.LU R3, [R1+0x2d8] ;  /* 0x0002d80001037983 */ /* 0x001f220000300800 */
[----:B-1----:R-:W-:Y:S03]  /*11790*/  HMMA.16816.F32 R16, R16, R24, R12 ;  /* 0x000000181010723c */ /* 0x002fe6000000180c */
[----:B----4-:R-:W-:Y:S04]  /*117a0*/  STL.64 [R1+0xa10], R2 ;  /* 0x000a100201007387 */ /* 0x010fe80000100a00 */
[----:B------:R-:W3:Y:S04]  /*117b0*/  LDL.LU.64 R14, [R1+0xa90] ;  /* 0x000a9000010e7983 */ /* 0x000ee80000300a00 */
[----:B------:R-:W3:Y:S08]  /*117c0*/  LDL.LU.64 R12, [R1+0xa88] ;  /* 0x000a8800010c7983 */ /* 0x000ef00000300a00 */
[----:B------:R0:W-:Y:S04]  /*117d0*/  STL.64 [R1+0xa70], R18 ;  /* 0x000a701201007387 */ /* 0x0001e80000100a00 */
[----:B------:R-:W-:Y:S04]  /*117e0*/  STL.64 [R1+0xa68], R16 ;  /* 0x000a681001007387 */ /* 0x000fe80000100a00 */
[----:B0-----:R-:W4:Y:S04]  /*117f0*/  LDL.LU R18, [R1+0x18] ;  /* 0x0000180001127983 */ /* 0x001f280000300800 */
[----:B------:R-:W4:Y:S04]  /*11800*/  LDL.LU R19, [R1+0x1c] ;  /* 0x00001c0001137983 */ /* 0x000f280000300800 */
[----:B------:R-:W2:Y:S04]  /*11810*/  LDL.LU R24, [R1+0x2e0] ;  /* 0x0002e00001187983 */ /* 0x000ea80000300800 */
[----:B------:R-:W2:Y:S01]  /*11820*/  LDL.LU R25, [R1+0x3e8] ;  /* 0x0003e80001197983 */ /* 0x000ea20000300800 */
[C---:B---3--:R-:W-:Y:S03]  /*11830*/  HMMA.16816.F32 R20, R12.reuse, R10, R20 ;  /* 0x0000000a0c14723c */ /* 0x048fe60000001814 */
[----:B--2---:R-:W-:Y:S04]  /*11840*/  STL.64 [R1+0xa18], R24 ;  /* 0x000a181801007387 */ /* 0x004fe80000100a00 */
[----:B------:R-:W4:Y:S04]  /*11850*/  LDL.LU.64 R10, [R1+0xa80] ;  /* 0x000a8000010a7983 */ /* 0x000f280000300a00 */
[----:B------:R-:W4:Y:S08]  /*11860*/  LDL.LU.64 R8, [R1+0xa78] ;  /* 0x000a780001087983 */ /* 0x000f300000300a00 */
[----:B------:R0:W-:Y:S04]  /*11870*/  STL.64 [R1+0x590], R20 ;  /* 0x0005901401007387 */ /* 0x0001e80000100a00 */
[----:B------:R1:W-:Y:S04]  /*11880*/  STL.64 [R1+0x598], R22 ;  /* 0x0005981601007387 */ /* 0x0003e80000100a00 */
[----:B0-----:R-:W2:Y:S04]  /*11890*/  LDL.LU R20, [R1+0x2f0] ;  /* 0x0002f00001147983 */ /* 0x001ea80000300800 */
[----:B------:R-:W2:Y:S04]  /*118a0*/  LDL.LU R21, [R1+0x3e0] ;  /* 0x0003e00001157983 */ /* 0x000ea80000300800 */
[----:B--2---:R-:W-:Y:S04]  /*118b0*/  STL.64 [R1+0xa20], R20 ;  /* 0x000a201401007387 */ /* 0x004fe80000100a00 */
[----:B-1----:R-:W2:Y:S04]  /*118c0*/  LDL.LU R22, [R1+0x2e8] ;  /* 0x0002e80001167983 */ /* 0x002ea80000300800 */
[----:B------:R-:W2:Y:S01]  /*118d0*/  LDL.LU R23, [R1+0x3e4] ;  /* 0x0003e40001177983 */ /* 0x000ea20000300800 */
[----:B----4-:R-:W-:Y:S03]  /*118e0*/  HMMA.16816.F32 R8, R12, R18, R8 ;  /* 0x000000120c08723c */ /* 0x010fe60000001808 */
[----:B--2---:R0:W-:Y:S04]  /*118f0*/  STL.64 [R1+0xa28], R22 ;  /* 0x000a281601007387 */ /* 0x0041e80000100a00 */
[----:B------:R-:W2:-:S12]  /*11900*/  LDL.LU R18, [R1+0x8] ;  /* 0x0000080001127983 */ /* 0x000e980000300800 */
[----:B------:R-:W-:Y:S04]  /*11910*/  STL.64 [R1+0x5d0], R8 ;  /* 0x0005d00801007387 */ /* 0x000fe80000100a00 */
[----:B------:R-:W-:Y:S04]  /*11920*/  STL.64 [R1+0x5d8], R10 ;  /* 0x0005d80a01007387 */ /* 0x000fe80000100a00 */
[----:B------:R-:W2:Y:S04]  /*11930*/  LDL.LU R19, [R1+0xc] ;  /* 0x00000c0001137983 */ /* 0x000ea80000300800 */
[----:B0-----:R-:W3:Y:S04]  /*11940*/  LDL.LU R22, [R1+0x360] ;  /* 0x0003600001167983 */ /* 0x001ee80000300800 */
[----:B------:R-:W3:Y:S04]  /*11950*/  LDL.LU R23, [R1+0x3a8] ;  /* 0x0003a80001177983 */ /* 0x000ee80000300800 */
[----:B---3--:R0:W-:Y:S04]  /*11960*/  STL.64 [R1+0xa30], R22 ;  /* 0x000a301601007387 */ /* 0x0081e80000100a00 */
        /* <DEDUP_REMOVED lines=16> */
[----:B------:R-:W3:Y:S01]  /*11a70*/  LDL.LU R23, [R1+0x57c] ;  /* 0x00057c0001177983 */ /* 0x000ee20000300800 */
[----:B--2---:R-:W-:Y:S03]  /*11a80*/  HMMA.16816.F32 R4, R12, R18, R4 ;  /* 0x000000120c04723c */ /* 0x004fe60000001804 */
[----:B---3--:R0:W-:Y:S04]  /*11a90*/  STL.64 [R1+0xa60], R22 ;  /* 0x000a601601007387 */ /* 0x0081e80000100a00 */
[----:B0-----:R-:W2:Y:S04]  /*11aa0*/  LDL.LU R22, [R1+0x398] ;  /* 0x0003980001167983 */ /* 0x001ea80000300800 */
[----:B------:R-:W2:Y:S04]  /*11ab0*/  LDL.LU R23, [R1+0x3a0] ;  /* 0x0003a00001177983 */ /* 0x000ea80000300800 */
[----:B------:R-:W3:Y:S04]  /*11ac0*/  LDL.LU R20, [R1+0x358] ;  /* 0x0003580001147983 */ /* 0x000ee80000300800 */
[----:B------:R-:W3:Y:S04]  /*11ad0*/  LDL.LU R21, [R1+0x3ac] ;  /* 0x0003ac0001157983 */ /* 0x000ee80000300800 */
[----:B------:R-:W4:Y:S04]  /*11ae0*/  LDL.LU R24, [R1+0x350] ;  /* 0x0003500001187983 */ /* 0x000f280000300800 */
[----:B------:R-:W4:Y:S04]  /*11af0*/  LDL.LU R25, [R1+0x3b0] ;  /* 0x0003b00001197983 */ /* 0x000f280000300800 */
        /* <DEDUP_REMOVED lines=8> */
[----:B------:R-:W3:Y:S04]  /*11b80*/  LDL.LU.64 R18, [R1+0xa70] ;  /* 0x000a700001127983 */ /* 0x000ee80000300a00 */
[----:B------:R-:W3:Y:S04]  /*11b90*/  LDL.LU.64 R16, [R1+0xa68] ;  /* 0x000a680001107983 */ /* 0x000ee80000300a00 */
[----:B------:R0:W-:Y:S04]  /*11ba0*/  STL.64 [R1+0x5c0], R4 ;  /* 0x0005c00401007387 */ /* 0x0001e80000100a00 */
[----:B------:R1:W-:Y:S04]  /*11bb0*/  STL.64 [R1+0x5c8], R6 ;  /* 0x0005c80601007387 */ /* 0x0003e80000100a00 */
[----:B0-----:R-:W4:Y:S04]  /*11bc0*/  LDL.LU R4, [R1+0x310] ;  /* 0x0003100001047983 */ /* 0x001f280000300800 */
[----:B------:R-:W4:Y:S04]  /*11bd0*/  LDL.LU R5, [R1+0x3d0] ;  /* 0x0003d00001057983 */ /* 0x000f280000300800 */
[----:B-1----:R-:W4:Y:S04]  /*11be0*/  LDL.LU R6, [R1+0x308] ;  /* 0x0003080001067983 */ /* 0x002f280000300800 */
[----:B------:R-:W4:Y:S01]  /*11bf0*/  LDL.LU R7, [R1+0x3d4] ;  /* 0x0003d40001077983 */ /* 0x000f220000300800 */
[----:B--2---:R-:W-:-:S04]  /*11c00*/  LOP3.LUT R23, R23, R22, RZ, 0x3c, !PT ;  /* 0x0000001617177212 */ /* 0x004fc800078e3cff */
[----:B------:R-:W-:-:S04]  /*11c10*/  LOP3.LUT R22, R23, R22, RZ, 0x3c, !PT ;  /* 0x0000001617167212 */ /* 0x000fc800078e3cff */
[----:B------:R-:W-:Y:S01]  /*11c20*/  LOP3.LUT R23, R23, R22, RZ, 0x3c, !PT ;  /* 0x0000001617177212 */ /* 0x000fe200078e3cff */
[----:B---3--:R-:W-:Y:S01]  /*11c30*/  HMMA.16816.F32 R16, R12, R26, R16 ;  /* 0x0000001a0c10723c */ /* 0x008fe20000001810 */
[----:B------:R-:W2:Y:S04]  /*11c40*/  LDL.LU R12, [R1+0x338] ;  /* 0x00033800010c7983 */ /* 0x000ea80000300800 */
[----:B------:R-:W2:-:S14]  /*11c50*/  LDL.LU R13, [R1+0x3bc] ;  /* 0x0003bc00010d7983 */ /* 0x000e9c0000300800 */
[----:B------:R0:W-:Y:S04]  /*11c60*/  STL.64 [R1+0x5b0], R16 ;  /* 0x0005b01001007387 */ /* 0x0001e80000100a00 */
[----:B------:R1:W-:Y:S04]  /*11c70*/  STL.64 [R1+0x5b8], R18 ;  /* 0x0005b81201007387 */ /* 0x0003e80000100a00 */
[----:B------:R-:W3:Y:S04]  /*11c80*/  LDL.LU R14, [R1+0x330] ;  /* 0x00033000010e7983 */ /* 0x000ee80000300800 */
[----:B------:R-:W3:Y:S04]  /*11c90*/  LDL.LU R15, [R1+0x3c0] ;  /* 0x0003c000010f7983 */ /* 0x000ee80000300800 */
[----:B------:R-:W2:Y:S04]  /*11ca0*/  LDL.LU R26, [R1+0x328] ;  /* 0x00032800011a7983 */ /* 0x000ea80000300800 */
[----:B------:R-:W2:Y:S04]  /*11cb0*/  LDL.LU R27, [R1+0x3c4] ;  /* 0x0003c400011b7983 */ /* 0x000ea80000300800 */
[----:B0-----:R-:W2:Y:S04]  /*11cc0*/  LDL.LU R16, [R1+0x320] ;  /* 0x0003200001107983 */ /* 0x001ea80000300800 */
[----:B------:R-:W2:Y:S04]  /*11cd0*/  LDL.LU R17, [R1+0x3c8] ;  /* 0x0003c80001117983 */ /* 0x000ea80000300800 */
[----:B-1----:R-:W2:Y:S04]  /*11ce0*/  LDL.LU R18, [R1+0x318] ;  /* 0x0003180001127983 */ /* 0x002ea80000300800 */
[----:B------:R-:W2:Y:S04]  /*11cf0*/  LDL.LU R19, [R1+0x3cc] ;  /* 0x0003cc0001137983 */ /* 0x000ea80000300800 */
[----:B------:R0:W-:Y:S04]  /*11d00*/  STL.64 [R1+0x130], R22 ;  /* 0x0001301601007387 */ /* 0x0001e80000100a00 */
[----:B0-----:R-:W2:Y:S02]  /*11d10*/  LDL.LU.64 R22, [R1+0xa60] ;  /* 0x000a600001167983 */ /* 0x001ea40000300a00 */
[----:B--2---:R-:W-:-:S04]  /*11d20*/  LOP3.LUT R23, R23, R22, RZ, 0x3c, !PT ;  /* 0x0000001617177212 */ /* 0x004fc800078e3cff */
[----:B------:R-:W-:-:S04]  /*11d30*/  LOP3.LUT R22, R23, R22, RZ, 0x3c, !PT ;  /* 0x0000001617167212 */ /* 0x000fc800078e3cff */
[----:B------:R-:W-:-:S05]  /*11d40*/  LOP3.LUT R23, R23, R22, RZ, 0x3c, !PT ;  /* 0x0000001617177212 */ /* 0x000fca00078e3cff */
        /* <DEDUP_REMOVED lines=26> */
[----:B0-----:R-:W2:Y:S01]  /*11ef0*/  LDL.LU.64 R22, [R1+0xa30] ;  /* 0x000a300001167983 */ /* 0x001ea20000300a00 */
[----:B------:R-:W-:Y:S02]  /*11f00*/  LOP3.LUT R21, R21, R20, RZ, 0x3c, !PT ;  /* 0x0000001415157212 */ /* 0x000fe400078e3cff */
[----:B----4-:R-:W-:Y:S02]  /*11f10*/  LOP3.LUT R25, R25, R24, RZ, 0x3c, !PT ;  /* 0x0000001819197212 */ /* 0x010fe400078e3cff */
[----:B------:R-:W-:Y:S02]  /*11f20*/  LOP3.LUT R20, R21, R20, RZ, 0x3c, !PT ;  /* 0x0000001415147212 */ /* 0x000fe400078e3cff */
[----:B------:R-:W-:-:S02]  /*11f30*/  LOP3.LUT R3, R3, R2, RZ, 0x3c, !PT ;  /* 0x0000000203037212 */ /* 0x000fc400078e3cff */
[----:B------:R-:W-:Y:S02]  /*11f40*/  LOP3.LUT R24, R25, R24, RZ, 0x3c, !PT ;  /* 0x0000001819187212 */ /* 0x000fe400078e3cff */
[----:B------:R-:W-:Y:S02]  /*11f50*/  LOP3.LUT R29, R29, R28, RZ, 0x3c, !PT ;  /* 0x0000001c1d1d7212 */ /* 0x000fe400078e3cff */
[----:B------:R-:W-:Y:S02]  /*11f60*/  LOP3.LUT R21, R21, R20, RZ, 0x3c, !PT ;  /* 0x0000001415157212 */ /* 0x000fe400078e3cff */
[----:B------:R-:W-:Y:S02]  /*11f70*/  LOP3.LUT R2, R3, R2, RZ, 0x3c, !PT ;  /* 0x0000000203027212 */ /* 0x000fe400078e3cff */
[----:B------:R-:W-:Y:S02]  /*11f80*/  LOP3.LUT R25, R25, R24, RZ, 0x3c, !PT ;  /* 0x0000001819197212 */ /* 0x000fe400078e3cff */
[----:B------:R-:W-:-:S02]  /*11f90*/  LOP3.LUT R28, R29, R28, RZ, 0x3c, !PT ;  /* 0x0000001c1d1c7212 */ /* 0x000fc400078e3cff */
[----:B------:R-:W-:Y:S02]  /*11fa0*/  LOP3.LUT R3, R3, R2, RZ, 0x3c, !PT ;  /* 0x0000000203037212 */ /* 0x000fe400078e3cff */
[----:B------:R-:W-:Y:S02]  /*11fb0*/  LOP3.LUT R29, R29, R28, RZ, 0x3c, !PT ;  /* 0x0000001c1d1d7212 */ /* 0x000fe400078e3cff */
[----:B--2---:R-:W-:-:S04]  /*11fc0*/  LOP3.LUT R23, R23, R22, RZ, 0x3c, !PT ;  /* 0x0000001617177212 */ /* 0x004fc800078e3cff */
[----:B------:R-:W-:-:S04]  /*11fd0*/  LOP3.LUT R22, R23, R22, RZ, 0x3c, !PT ;  /* 0x0000001617167212 */ /* 0x000fc800078e3cff */
[----:B------:R-:W-:-:S05]  /*11fe0*/  LOP3.LUT R23, R23, R22, RZ, 0x3c, !PT ;  /* 0x0000001617177212 */ /* 0x000fca00078e3cff */
[----:B------:R0:W-:Y:S04]  /*11ff0*/  STL.64 [R1+0xf0], R22 ;  /* 0x0000f01601007387 */ /* 0x0001e80000100a00 */
[----:B0-----:R-:W2:Y:S04]  /*12000*/  LDL.LU.64 R22, [R1+0xa28] ;  /* 0x000a280001167983 */ /* 0x001ea80000300a00 */
[----:B------:R0:W-:Y:S04]  /*12010*/  STL.64 [R1+0xe8], R20 ;  /* 0x0000e81401007387 */ /* 0x0001e80000100a00 */
[----:B0-----:R-:W4:Y:S04]  /*12020*/  LDL.LU.64 R20, [R1+0xa20] ;  /* 0x000a200001147983 */ /* 0x001f280000300a00 */
[----:B------:R0:W-:Y:S04]  /*12030*/  STL.64 [R1+0xe0], R24 ;  /* 0x0000e01801007387 */ /* 0x0001e80000100a00 */
[----:B0-----:R-:W4:Y:S04]  /*12040*/  LDL.LU.64 R24, [R1+0xa18] ;  /* 0x000a180001187983 */ /* 0x001f280000300a00 */
[----:B------:R0:W-:Y:S04]  /*12050*/  STL.64 [R1+0xd8], R2 ;  /* 0x0000d80201007387 */ /* 0x0001e80000100a00 */
[----:B0-----:R-:W4:Y:S04]  /*12060*/  LDL.LU.64 R2, [R1+0xa10] ;  /* 0x000a100001027983 */ /* 0x001f280000300a00 */
[----:B------:R0:W-:Y:S04]  /*12070*/  STL.64 [R1+0xd0], R28 ;  /* 0x0000d01c01007387 */ /* 0x0001e80000100a00 */
[----:B0-----:R-:W4:Y:S01]  /*12080*/  LDL.LU.64 R28, [R1+0xa08] ;  /* 0x000a0800011c7983 */ /* 0x001f220000300a00 */
[----:B------:R-:W-:-:S02]  /*12090*/  LOP3.LUT R13, R13, R12, RZ, 0x3c, !PT ;  /* 0x0000000c0d0d7212 */ /* 0x000fc400078e3cff */
[----:B---3--:R-:W-:Y:S02]  /*120a0*/  LOP3.LUT R15, R15, R14, RZ, 0x3c, !PT ;  /* 0x0000000e0f0f7212 */ /* 0x008fe400078e3cff */
[----:B------:R-:W-:Y:S02]  /*120b0*/  LOP3.LUT R12, R13, R12, RZ, 0x3c, !PT ;  /* 0x0000000c0d0c7212 */ /* 0x000fe400078e3cff */
[----:B------:R-:W-:Y:S02]  /*120c0*/  LOP3.LUT R14, R15, R14, RZ, 0x3c, !PT ;  /* 0x0000000e0f0e7212 */ /* 0x000fe400078e3cff */
[----:B------:R-:W-:Y:S02]  /*120d0*/  LOP3.LUT R13, R13, R12, RZ, 0x3c, !PT ;  /* 0x0000000c0d0d7212 */ /* 0x000fe400078e3cff */
[----:B------:R-:W-:Y:S02]  /*120e0*/  LOP3.LUT R17, R17, R16, RZ, 0x3c, !PT ;  /* 0x0000001011117212 */ /* 0x000fe400078e3cff */
[----:B------:R-:W-:Y:S01]  /*120f0*/  LOP3.LUT R15, R15, R14, RZ, 0x3c, !PT ;  /* 0x0000000e0f0f7212 */ /* 0x000fe200078e3cff */
[----:B------:R0:W-:Y:S01]  /*12100*/  STL.64 [R1+0xc8], R12 ;  /* 0x0000c80c01007387 */ /* 0x0001e20000100a00 */
[----:B------:R-:W-:-:S02]  /*12110*/  LOP3.LUT R7, R7, R6, RZ, 0x3c, !PT ;  /* 0x0000000607077212 */ /* 0x000fc400078e3cff */
[----:B------:R-:W-:Y:S01]  /*12120*/  LOP3.LUT R16, R17, R16, RZ, 0x3c, !PT ;  /* 0x0000001011107212 */ /* 0x000fe200078e3cff */
[----:B------:R1:W-:Y:S01]  /*12130*/  STL.64 [R1+0xc0], R14 ;  /* 0x0000c00e01007387 */ /* 0x0003e20000100a00 */
[----:B------:R-:W-:Y:S02]  /*12140*/  LOP3.LUT R6, R7, R6, RZ, 0x3c, !PT ;  /* 0x0000000607067212 */ /* 0x000fe400078e3cff */
[----:B------:R-:W-:Y:S01]  /*12150*/  LOP3.LUT R17, R17, R16, RZ, 0x3c, !PT ;  /* 0x0000001011117212 */ /* 0x000fe200078e3cff */
[----:B0-----:R-:W-:Y:S02]  /*12160*/  IMAD.MOV.U32 R12, RZ, RZ, R27 ;  /* 0x000000ffff0c7224 */ /* 0x001fe400078e001b */
[----:B------:R-:W-:Y:S02]  /*12170*/  IMAD.MOV.U32 R13, RZ, RZ, R26 ;  /* 0x000000ffff0d7224 */ /* 0x000fe400078e001a */
[----:B-1----:R-:W-:Y:S02]  /*12180*/  IMAD.MOV.U32 R14, RZ, RZ, R19 ;  /* 0x000000ffff0e7224 */ /* 0x002fe400078e0013 */
[----:B------:R-:W-:Y:S01]  /*12190*/  IMAD.MOV.U32 R15, RZ, RZ, R18 ;  /* 0x000000ffff0f7224 */ /* 0x000fe200078e0012 */
[----:B------:R0:W-:Y:S01]  /*121a0*/  STL.64 [R1+0xb8], R12 ;  /* 0x0000b80c01007387 */ /* 0x0001e20000100a00 */
[----:B------:R-:W-:-:S03]  /*121b0*/  LOP3.LUT R7, R7, R6, RZ, 0x3c, !PT ;  /* 0x0000000607077212 */ /* 0x000fc600078e3cff */
[----:B------:R-:W-:Y:S04]  /*121c0*/  STL.64 [R1+0xb0], R16 ;  /* 0x0000b01001007387 */ /* 0x000fe80000100a00 */
[----:B------:R-:W-:Y:S01]  /*121d0*/  STL.64 [R1+0xa8], R14 ;  /* 0x0000a80e01007387 */ /* 0x000fe20000100a00 */
[----:B0-----:R-:W-:Y:S02]  /*121e0*/  IMAD.MOV.U32 R12, RZ, RZ, R5 ;  /* 0x000000ffff0c7224 */ /* 0x001fe400078e0005 */
[----:B------:R-:W-:Y:S02]  /*121f0*/  IMAD.MOV.U32 R13, RZ, RZ, R4 ;  /* 0x000000ffff0d7224 */ /* 0x000fe400078e0004 */
[----:B------:R-:W-:Y:S02]  /*12200*/  IMAD.MOV.U32 R4, RZ, RZ, R9 ;  /* 0x000000ffff047224 */ /* 0x000fe400078e0009 */
[----:B------:R-:W-:Y:S01]  /*12210*/  IMAD.MOV.U32 R5, RZ, RZ, R8 ;  /* 0x000000ffff057224 */ /* 0x000fe200078e0008 */
[----:B------:R-:W-:Y:S01]  /*12220*/  STL.64 [R1+0xa0], R12 ;  /* 0x0000a00c01007387 */ /* 0x000fe20000100a00 */
[----:B------:R-:W-:-:S02]  /*12230*/  IMAD.MOV.U32 R8, RZ, RZ, R11 ;  /* 0x000000ffff087224 */ /* 0x000fc400078e000b */
[----:B------:R-:W-:Y:S01]  /*12240*/  IMAD.MOV.U32 R9, RZ, RZ, R10 ;  /* 0x000000ffff097224 */ /* 0x000fe200078e000a */
[----:B------:R-:W-:Y:S04]  /*12250*/  STL.64 [R1+0x98], R6 ;  /* 0x0000980601007387 */ /* 0x000fe80000100a00 */
[----:B------:R2:W-:Y:S04]  /*12260*/  STL.64 [R1+0x90], R4 ;  /* 0x0000900401007387 */ /* 0x0005e80000100a00 */
[----:B------:R0:W-:Y:S01]  /*12270*/  STL.64 [R1+0x88], R8 ;  /* 0x0000880801007387 */ /* 0x0001e20000100a00 */
[----:B--2---:R-:W-:-:S02]  /*12280*/  IMAD.MOV.U32 R4, RZ, RZ, R23 ;  /* 0x000000ffff047224 */ /* 0x004fc400078e0017 */
[----:B------:R-:W-:Y:S02]  /*12290*/  IMAD.MOV.U32 R5, RZ, RZ, R22 ;  /* 0x000000ffff057224 */ /* 0x000fe400078e0016 */
[----:B----4-:R-:W-:Y:S02]  /*122a0*/  IMAD.MOV.U32 R6, RZ, RZ, R21 ;  /* 0x000000ffff067224 */ /* 0x010fe400078e0015 */
[----:B------:R-:W-:-:S05]  /*122b0*/  IMAD.MOV.U32 R7, RZ, RZ, R20 ;  /* 0x000000ffff077224 */ /* 0x000fca00078e0014 */
[----:B------:R1:W-:Y:S04]  /*122c0*/  STL.64 [R1+0x80], R6 ;  /* 0x0000800601007387 */ /* 0x0003e80000100a00 */
[----:B------:R2:W-:Y:S01]  /*122d0*/  STL.64 [R1+0x78], R4 ;  /* 0x0000780401007387 */ /* 0x0005e20000100a00 */
[----:B0-----:R-:W-:Y:S02]  /*122e0*/  IMAD.MOV.U32 R8, RZ, RZ, R25 ;  /* 0x000000ffff087224 */ /* 0x001fe400078e0019 */
[----:B------:R-:W-:-:S05]  /*122f0*/  IMAD.MOV.U32 R9, RZ, RZ, R24 ;  /* 0x000000ffff097224 */ /* 0x000fca00078e0018 */
[----:B------:R-:W-:Y:S04]  /*12300*/  STL.64 [R1+0x70], R8 ;  /* 0x0000700801007387 */ /* 0x000fe80000100a00 */
[----:B------:R-:W3:Y:S01]  /*12310*/  LDL.LU R12, [R1+0x288] ;  /* 0x00028800010c7983 */ /* 0x000ee20000300800 */
[----:B-1----:R-:W-:Y:S02]  /*12320*/  IMAD.MOV.U32 R7, RZ, RZ, R3 ;  /* 0x000000ffff077224 */ /* 0x002fe400078e0003 */
[----:B------:R-:W-:-:S05]  /*12330*/  IMAD.MOV.U32 R6, RZ, RZ, R28 ;  /* 0x000000ffff067224 */ /* 0x000fca00078e001c */
[----:B------:R-:W-:Y:S04]  /*12340*/  STL.64 [R1+0x68], R6 ;  /* 0x0000680601007387 */ /* 0x000fe80000100a00 */
[----:B------:R-:W3:Y:S01]  /*12350*/  LDL.LU R13, [R1+0x414] ;  /* 0x00041400010d7983 */ /* 0x000ee20000300800 */
[----:B--2---:R-:W-:Y:S02]  /*12360*/  IMAD.MOV.U32 R4, RZ, RZ, R0 ;  /* 0x000000ffff047224 */ /* 0x004fe400078e0000 */
[----:B------:R-:W-:-:S05]  /*12370*/  IMAD.MOV.U32 R5, RZ, RZ, R29 ;  /* 0x000000ffff057224 */ /* 0x000fca00078e001d */
[----:B------:R-:W-:Y:S04]  /*12380*/  STL.64 [R1+0x60], R4 ;  /* 0x0000600401007387 */ /* 0x000fe80000100a00 */
[----:B---3--:R0:W-:Y:S04]  /*12390*/  STL.64 [R1+0x9c8], R12 ;  /* 0x0009c80c01007387 */ /* 0x0081e80000100a00 */
[----:B0-----:R-:W2:Y:S04]  /*123a0*/  LDL.LU R12, [R1+0x290] ;  /* 0x00029000010c7983 */ /* 0x001ea80000300800 */
[----:B------:R-:W2:Y:S04]  /*123b0*/  LDL.LU R13, [R1+0x410] ;  /* 0x00041000010d7983 */ /* 0x000ea80000300800 */
[----:B--2---:R0:W-:Y:S04]  /*123c0*/  STL.64 [R1+0x9d0], R12 ;  /* 0x0009d00c01007387 */ /* 0x0041e80000100a00 */
        /* <DEDUP_REMOVED lines=20> */
[----:B------:R-:W3:Y:S04]  /*12510*/  LDL.LU R14, [R1+0x280] ;  /* 0x00028000010e7983 */ /* 0x000ee80000300800 */
        /* <DEDUP_REMOVED lines=65> */
[----:B---3--:R-:W-:Y:S02]  /*12930*/  LOP3.LUT R29, R29, R28, RZ, 0x3c, !PT ;  /* 0x0000001c1d1d7212 */ /* 0x008fe400078e3cff */
[----:B------:R-:W-:Y:S02]  /*12940*/  LOP3.LUT R5, R5, R4, RZ, 0x3c, !PT ;  /* 0x0000000405057212 */ /* 0x000fe400078e3cff */
        /* <DEDUP_REMOVED lines=13> */
[----:B--2---:R-:W-:-:S04]  /*12a20*/  LOP3.LUT R13, R13, R12, RZ, 0x3c, !PT ;  /* 0x0000000c0d0d7212 */ /* 0x004fc800078e3cff */
[----:B------:R-:W-:-:S04]  /*12a30*/  LOP3.LUT R12, R13, R12, RZ, 0x3c, !PT ;  /* 0x0000000c0d0c7212 */ /* 0x000fc800078e3cff */
[----:B------:R-:W-:-:S05]  /*12a40*/  LOP3.LUT R13, R13, R12, RZ, 0x3c, !PT ;  /* 0x0000000c0d0d7212 */ /* 0x000fca00078e3cff */
[----:B------:R4:W-:Y:S02]  /*12a50*/  STL.64 [R1+0x18], R12 ;  /* 0x0000180c01007387 */ /* 0x0009e40000100a00 */
[----:B----4-:R-:W-:Y:S02]  /*12a60*/  IMAD.MOV.U32 R12, RZ, RZ, R15 ;  /* 0x000000ffff0c7224 */ /* 0x010fe400078e000f */
[----:B------:R-:W-:Y:S02]  /*12a70*/  IMAD.MOV.U32 R13, RZ, RZ, R14 ;  /* 0x000000ffff0d7224 */ /* 0x000fe400078e000e */
[----:B------:R-:W-:Y:S02]  /*12a80*/  IMAD.MOV.U32 R14, RZ, RZ, R27 ;  /* 0x000000ffff0e7224 */ /* 0x000fe400078e001b */
[----:B------:R-:W-:Y:S01]  /*12a90*/  IMAD.MOV.U32 R15, RZ, RZ, R26 ;  /* 0x000000ffff0f7224 */ /* 0x000fe200078e001a */
[----:B------:R0:W-:Y:S04]  /*12aa0*/  STL.64 [R1+0x10], R12 ;  /* 0x0000100c01007387 */ /* 0x0001e80000100a00 */
[----:B------:R1:W-:Y:S04]  /*12ab0*/  STL.64 [R1+0x8], R14 ;  /* 0x0000080e01007387 */ /* 0x0003e80000100a00 */
[----:B------:R-:W-:Y:S01]  /*12ac0*/  STL.64 [R1+0x778], R28 ;  /* 0x0007781c01007387 */ /* 0x000fe20000100a00 */
[----:B0-----:R-:W-:-:S02]  /*12ad0*/  IMAD.MOV.U32 R12, RZ, RZ, R17 ;  /* 0x000000ffff0c7224 */ /* 0x001fc400078e0011 */
[----:B------:R-:W-:Y:S02]  /*12ae0*/  IMAD.MOV.U32 R13, RZ, RZ, R16 ;  /* 0x000000ffff0d7224 */ /* 0x000fe400078e0010 */
[----:B-1----:R-:W-:-:S03]  /*12af0*/  IMAD.MOV.U32 R14, RZ, RZ, R21 ;  /* 0x000000ffff0e7224 */ /* 0x002fc600078e0015 */
[----:B------:R0:W-:Y:S01]  /*12b00*/  STL.64 [R1], R12 ;  /* 0x0000000c01007387 */ /* 0x0001e20000100a00 */
[----:B------:R-:W-:Y:S02]  /*12b10*/  IMAD.MOV.U32 R15, RZ, RZ, R20 ;  /* 0x000000ffff0f7224 */ /* 0x000fe400078e0014 */
[----:B------:R-:W-:Y:S01]  /*12b20*/  IMAD.MOV.U32 R16, RZ, RZ, R23 ;  /* 0x000000ffff107224 */ /* 0x000fe200078e0017 */
[----:B------:R-:W-:Y:S01]  /*12b30*/  STL.64 [R1+0x780], R4 ;  /* 0x0007800401007387 */ /* 0x000fe20000100a00 */
[----:B------:R-:W-:-:S03]  /*12b40*/  IMAD.MOV.U32 R17, RZ, RZ, R22 ;  /* 0x000000ffff117224 */ /* 0x000fc600078e0016 */
[----:B------:R-:W-:Y:S01]  /*12b50*/  STL.64 [R1+0x788], R6 ;  /* 0x0007880601007387 */ /* 0x000fe20000100a00 */
[----:B0-----:R-:W-:Y:S02]  /*12b60*/  IMAD.MOV.U32 R12, RZ, RZ, R19 ;  /* 0x000000ffff0c7224 */ /* 0x001fe400078e0013 */
[----:B------:R-:W-:Y:S01]  /*12b70*/  IMAD.MOV.U32 R13, RZ, RZ, R18 ;  /* 0x000000ffff0d7224 */ /* 0x000fe200078e0012 */
[----:B------:R-:W-:Y:S01]  /*12b80*/  STL.64 [R1+0x790], R8 ;  /* 0x0007900801007387 */ /* 0x000fe20000100a00 */
[----:B------:R-:W-:Y:S02]  /*12b90*/  IMAD.MOV.U32 R18, RZ, RZ, R25 ;  /* 0x000000ffff127224 */ /* 0x000fe400078e0019 */
[----:B------:R-:W-:Y:S01]  /*12ba0*/  IMAD.MOV.U32 R19, RZ, RZ, R24 ;  /* 0x000000ffff137224 */ /* 0x000fe200078e0018 */
[----:B------:R-:W-:Y:S04]  /*12bb0*/  STL.64 [R1+0x798], R10 ;  /* 0x0007980a01007387 */ /* 0x000fe80000100a00 */
[----:B------:R-:W-:Y:S04]  /*12bc0*/  STL.64 [R1+0x7a0], R12 ;  /* 0x0007a00c01007387 */ /* 0x000fe80000100a00 */
[----:B------:R-:W-:Y:S04]  /*12bd0*/  STL.64 [R1+0x7a8], R14 ;  /* 0x0007a80e01007387 */ /* 0x000fe80000100a00 */
[----:B------:R-:W-:Y:S04]  /*12be0*/  STL.64 [R1+0x7b0], R16 ;  /* 0x0007b01001007387 */ /* 0x000fe80000100a00 */
[----:B------:R0:W-:Y:S04]  /*12bf0*/  STL.64 [R1+0x7b8], R18 ;  /* 0x0007b81201007387 */ /* 0x0001e80000100a00 */
[----:B------:R-:W2:Y:S04]  /*12c00*/  LDL.LU R22, [R1+0x218] ;  /* 0x0002180001167983 */ /* 0x000ea80000300800 */
[----:B------:R-:W2:Y:S04]  /*12c10*/  LDL.LU R23, [R1+0x44c] ;  /* 0x00044c0001177983 */ /* 0x000ea80000300800 */
[----:B------:R-:W3:Y:S04]  /*12c20*/  LDL.LU R24, [R1+0x210] ;  /* 0x0002100001187983 */ /* 0x000ee80000300800 */
[----:B------:R-:W3:Y:S04]  /*12c30*/  LDL.LU R25, [R1+0x450] ;  /* 0x0004500001197983 */ /* 0x000ee80000300800 */
[----:B------:R-:W4:Y:S04]  /*12c40*/  LDL.LU R26, [R1+0x208] ;  /* 0x00020800011a7983 */ /* 0x000f280000300800 */
[----:B------:R-:W4:Y:S04]  /*12c50*/  LDL.LU R27, [R1+0x454] ;  /* 0x00045400011b7983 */ /* 0x000f280000300800 */
        /* <DEDUP_REMOVED lines=31> */
[----:B------:R-:W2:Y:S01]  /*12e50*/  LDL.LU R19, [R1+0x45c] ;  /* 0x00045c0001137983 */ /* 0x000ea20000300800 */
[----:B------:R-:W-:-:S02]  /*12e60*/  LOP3.LUT R23, R23, R22, RZ, 0x3c, !PT ;  /* 0x0000001617177212 */ /* 0x000fc400078e3cff */
[----:B---3--:R-:W-:Y:S01]  /*12e70*/  LOP3.LUT R25, R25, R24, RZ, 0x3c, !PT ;  /* 0x0000001819197212 */ /* 0x008fe200078e3cff */
[----:B--2---:R0:W-:Y:S04]  /*12e80*/  STL.64 [R1+0x9c0], R18 ;  /* 0x0009c01201007387 */ /* 0x0041e80000100a00 */
[----:B0-----:R-:W2:Y:S04]  /*12e90*/  LDL.LU R18, [R1+0x200] ;  /* 0x0002000001127983 */ /* 0x001ea80000300800 */
[----:B------:R-:W2:Y:S04]  /*12ea0*/  LDL.LU R19, [R1+0x458] ;  /* 0x0004580001137983 */ /* 0x000ea80000300800 */
        /* <DEDUP_REMOVED lines=9> */
[----:B------:R-:W-:-:S03]  /*12f40*/  LOP3.LUT R22, R23, R22, RZ, 0x3c, !PT ;  /* 0x0000001617167212 */ /* 0x000fc600078e3cff */
[----:B------:R-:W3:Y:S01]  /*12f50*/  LDL.LU R9, [R1+0x4a8] ;  /* 0x0004a80001097983 */ /* 0x000ee20000300800 */
[----:B------:R-:W-:-:S03]  /*12f60*/  IMAD.MOV.U32 R20, RZ, RZ, R0 ;  /* 0x000000ffff147224 */ /* 0x000fc600078e0000 */
[----:B------:R-:W3:Y:S01]  /*12f70*/  LDL.LU R6, [R1+0x1e4] ;  /* 0x0001e40001067983 */ /* 0x000ee20000300800 */
[----:B------:R-:W-:-:S03]  /*12f80*/  IMAD.MOV.U32 R21, RZ, RZ, R3 ;  /* 0x000000ffff157224 */ /* 0x000fc600078e0003 */
[----:B------:R-:W3:Y:S01]  /*12f90*/  LDL.LU R7, [R1+0x4ac] ;  /* 0x0004ac0001077983 */ /* 0x000ee20000300800 */
[----:B----4-:R-:W-:-:S03]  /*12fa0*/  LOP3.LUT R27, R27, R26, RZ, 0x3c, !PT ;  /* 0x0000001a1b1b7212 */ /* 0x010fc600078e3cff */
[----:B------:R-:W4:Y:S01]  /*12fb0*/  LDL.LU R4, [R1+0x1ec] ;  /* 0x0001ec0001047983 */ /* 0x000f220000300800 */
[----:B------:R-:W-:-:S03]  /*12fc0*/  LOP3.LUT R24, R25, R24, RZ, 0x3c, !PT ;  /* 0x0000001819187212 */ /* 0x000fc600078e3cff */
[----:B------:R-:W3:Y:S01]  /*12fd0*/  LDL.LU R5, [R1+0x4b0] ;  /* 0x0004b00001057983 */ /* 0x000ee20000300800 */
[----:B------:R-:W-:-:S03]  /*12fe0*/  LOP3.LUT R23, R23, R22, RZ, 0x3c, !PT ;  /* 0x0000001617177212 */ /* 0x000fc600078e3cff */
[----:B------:R-:W3:Y:S01]  /*12ff0*/  LDL.LU R28, [R1+0x1f4] ;  /* 0x0001f400011c7983 */ /* 0x000ee20000300800 */
[----:B------:R-:W-:-:S03]  /*13000*/  LOP3.LUT R26, R27, R26, RZ, 0x3c, !PT ;  /* 0x0000001a1b1a7212 */ /* 0x000fc600078e3cff */
[----:B------:R-:W3:Y:S01]  /*13010*/  LDL.LU R29, [R1+0x4b4] ;  /* 0x0004b400011d7983 */ /* 0x000ee20000300800 */
[----:B------:R-:W-:-:S03]  /*13020*/  LOP3.LUT R25, R25, R24, RZ, 0x3c, !PT ;  /* 0x0000001819197212 */ /* 0x000fc600078e3cff */
[----:B------:R-:W3:Y:S04]  /*13030*/  LDL.LU R3, [R1+0x1fc] ;  /* 0x0001fc0001037983 */ /* 0x000ee80000300800 */
[----:B------:R-:W3:Y:S04]  /*13040*/  LDL.LU R0, [R1+0x4b8] ;  /* 0x0004b80001007983 */ /* 0x000ee80000300800 */
[----:B------:R0:W-:Y:S01]  /*13050*/  STL.64 [R1+0x7c0], R20 ;  /* 0x0007c01401007387 */ /* 0x0001e20000100a00 */
[----:B------:R-:W-:-:S03]  /*13060*/  LOP3.LUT R27, R27, R26, RZ, 0x3c, !PT ;  /* 0x0000001a1b1b7212 */ /* 0x000fc600078e3cff */
[----:B0-----:R-:W3:Y:S04]  /*13070*/  LDL.LU R20, [R1+0x1ac] ;  /* 0x0001ac0001147983 */ /* 0x001ee80000300800 */
[----:B------:R-:W3:Y:S04]  /*13080*/  LDL.LU R21, [R1+0x490] ;  /* 0x0004900001157983 */ /* 0x000ee80000300800 */
[----:B------:R0:W-:Y:S04]  /*13090*/  STL.64 [R1+0x7c8], R22 ;  /* 0x0007c81601007387 */ /* 0x0001e80000100a00 */
[----:B0-----:R-:W3:Y:S04]  /*130a0*/  LDL.LU R22, [R1+0x1a4] ;  /* 0x0001a40001167983 */ /* 0x001ee80000300800 */
[----:B------:R-:W3:Y:S04]  /*130b0*/  LDL.LU R23, [R1+0x48c] ;  /* 0x00048c0001177983 */ /* 0x000ee80000300800 */
[----:B------:R0:W-:Y:S04]  /*130c0*/  STL.64 [R1+0x7d0], R24 ;  /* 0x0007d01801007387 */ /* 0x0001e80000100a00 */
[----:B0-----:R-:W3:Y:S04]  /*130d0*/  LDL.LU R24, [R1+0x1a0] ;  /* 0x0001a00001187983 */ /* 0x001ee80000300800 */
[----:B------:R-:W3:Y:S04]  /*130e0*/  LDL.LU R25, [R1+0x488] ;  /* 0x0004880001197983 */ /* 0x000ee80000300800 */
[----:B------:R0:W-:Y:S04]  /*130f0*/  STL.64 [R1+0x7d8], R26 ;  /* 0x0007d81a01007387 */ /* 0x0001e80000100a00 */
[----:B0-----:R-:W3:Y:S04]  /*13100*/  LDL.LU R26, [R1+0x1a8] ;  /* 0x0001a800011a7983 */ /* 0x001ee80000300800 */
        /* <DEDUP_REMOVED lines=52> */
[----:B--2---:R-:W-:-:S04]  /*13450*/  LOP3.LUT R19, R19, R18, RZ, 0x3c, !PT ;  /* 0x0000001213137212 */ /* 0x004fc800078e3cff */
[----:B------:R-:W-:-:S04]  /*13460*/  LOP3.LUT R18, R19, R18, RZ, 0x3c, !PT ;  /* 0x0000001213127212 */ /* 0x000fc800078e3cff */
[----:B------:R-:W-:-:S05]  /*13470*/  LOP3.LUT R19, R19, R18, RZ, 0x3c, !PT ;  /* 0x0000001213137212 */ /* 0x000fca00078e3cff */
[----:B------:R0:W-:Y:S04]  /*13480*/  STL.64 [R1+0x188], R18 ;  /* 0x0001881201007387 */ /* 0x0001e80000100a00 */
[----:B0-----:R-:W2:Y:S01]  /*13490*/  LDL.LU.64 R18, [R1+0x970] ;  /* 0x0009700001127983 */ /* 0x001ea20000300a00 */
[----:B------:R-:W-:Y:S02]  /*134a0*/  LOP3.LUT R25, R25, R24, RZ, 0x3c, !PT ;  /* 0x0000001819197212 */ /* 0x000fe400078e3cff */
[----:B------:R-:W-:Y:S02]  /*134b0*/  LOP3.LUT R26, R27, R26, RZ, 0x3c, !PT ;  /* 0x0000001a1b1a7212 */ /* 0x000fe400078e3cff */
[----:B------:R-:W-:Y:S02]  /*134c0*/  LOP3.LUT R24, R25, R24, RZ, 0x3c, !PT ;  /* 0x0000001819187212 */ /* 0x000fe400078e3cff */
[----:B------:R-:W-:-:S02]  /*134d0*/  LOP3.LUT R27, R27, R26, RZ, 0x3c, !PT ;  /* 0x0000001a1b1b7212 */ /* 0x000fc400078e3cff */
[----:B------:R-:W-:-:S03]  /*134e0*/  LOP3.LUT R25, R25, R24, RZ, 0x3c, !PT ;  /* 0x0000001819197212 */ /* 0x000fc600078e3cff */
[----:B------:R0:W-:Y:S04]  /*134f0*/  STL.64 [R1+0x190], R26 ;  /* 0x0001901a01007387 */ /* 0x0001e80000100a00 */
[----:B------:R1:W-:Y:S01]  /*13500*/  STL.64 [R1+0x198], R24 ;  /* 0x0001981801007387 */ /* 0x0003e20000100a00 */
[----:B0-----:R-:W-:Y:S02]  /*13510*/  IMAD.MOV.U32 R26, RZ, RZ, R23 ;  /* 0x000000ffff1a7224 */ /* 0x001fe400078e0017 */
[----:B------:R-:W-:Y:S02]  /*13520*/  IMAD.MOV.U32 R27, RZ, RZ, R22 ;  /* 0x000000ffff1b7224 */ /* 0x000fe400078e0016 */
[----:B-1----:R-:W-:Y:S02]  /*13530*/  IMAD.MOV.U32 R24, RZ, RZ, R21 ;  /* 0x000000ffff187224 */ /* 0x002fe400078e0015 */
[----:B------:R-:W-:-:S02]  /*13540*/  IMAD.MOV.U32 R25, RZ, RZ, R20 ;  /* 0x000000ffff197224 */ /* 0x000fc400078e0014 */
[----:B------:R-:W-:Y:S02]  /*13550*/  IMAD.MOV.U32 R20, RZ, RZ, R17 ;  /* 0x000000ffff147224 */ /* 0x000fe400078e0011 */
[----:B------:R-:W-:Y:S01]  /*13560*/  IMAD.MOV.U32 R21, RZ, RZ, R16 ;  /* 0x000000ffff157224 */ /* 0x000fe200078e0010 */
[----:B------:R0:W-:Y:S01]  /*13570*/  STL.64 [R1+0x3a0], R26 ;  /* 0x0003a01a01007387 */ /* 0x0001e20000100a00 */
[----:B------:R-:W-:Y:S02]  /*13580*/  IMAD.MOV.U32 R16, RZ, RZ, R13 ;  /* 0x000000ffff107224 */ /* 0x000fe400078e000d */
[----:B------:R-:W-:Y:S01]  /*13590*/  IMAD.MOV.U32 R17, RZ, RZ, R12 ;  /* 0x000000ffff117224 */ /* 0x000fe200078e000c */
[----:B------:R-:W-:Y:S01]  /*135a0*/  STL.64 [R1+0x3a8], R24 ;  /* 0x0003a81801007387 */ /* 0x000fe20000100a00 */
[----:B------:R-:W-:Y:S02]  /*135b0*/  IMAD.MOV.U32 R12, RZ, RZ, R9 ;  /* 0x000000ffff0c7224 */ /* 0x000fe400078e0009 */
[----:B------:R-:W-:-:S02]  /*135c0*/  IMAD.MOV.U32 R13, RZ, RZ, R8 ;  /* 0x000000ffff0d7224 */ /* 0x000fc400078e0008 */
[----:B------:R-:W-:Y:S02]  /*135d0*/  IMAD.MOV.U32 R8, RZ, RZ, R5 ;  /* 0x000000ffff087224 */ /* 0x000fe400078e0005 */
[----:B----4-:R-:W-:Y:S02]  /*135e0*/  IMAD.MOV.U32 R9, RZ, RZ, R4 ;  /* 0x000000ffff097224 */ /* 0x010fe400078e0004 */
[----:B--2---:R-:W-:Y:S02]  /*135f0*/  IMAD.MOV.U32 R22, RZ, RZ, R19 ;  /* 0x000000ffff167224 */ /* 0x004fe400078e0013 */
[----:B------:R-:W-:Y:S02]  /*13600*/  IMAD.MOV.U32 R23, RZ, RZ, R18 ;  /* 0x000000ffff177224 */ /* 0x000fe400078e0012 */
[----:B------:R-:W-:Y:S02]  /*13610*/  IMAD.MOV.U32 R18, RZ, RZ, R15 ;  /* 0x000000ffff127224 */ /* 0x000fe400078e000f */
[----:B------:R-:W-:Y:S01]  /*13620*/  IMAD.MOV.U32 R19, RZ, RZ, R14 ;  /* 0x000000ffff137224 */ /* 0x000fe200078e000e */
[----:B------:R-:W-:Y:S01]  /*13630*/  STL.64 [R1+0x3b0], R22 ;  /* 0x0003b01601007387 */ /* 0x000fe20000100a00 */
[----:B------:R-:W-:-:S02]  /*13640*/  IMAD.MOV.U32 R14, RZ, RZ, R11 ;  /* 0x000000ffff0e7224 */ /* 0x000fc400078e000b */
[----:B------:R-:W-:Y:S01]  /*13650*/  IMAD.MOV.U32 R15, RZ, RZ, R10 ;  /* 0x000000ffff0f7224 */ /* 0x000fe200078e000a */
[----:B------:R-:W-:Y:S01]  /*13660*/  STL.64 [R1+0x3b8], R20 ;  /* 0x0003b81401007387 */ /* 0x000fe20000100a00 */
[----:B------:R-:W-:Y:S02]  /*13670*/  IMAD.MOV.U32 R10, RZ, RZ, R7 ;  /* 0x000000ffff0a7224 */ /* 0x000fe400078e0007 */
        /* <DEDUP_REMOVED lines=8> */
[----:B------:R-:W-:Y:S04]  /*13700*/  STL.64 [R1+0x3e8], R8 ;  /* 0x0003e80801007387 */ /* 0x000fe80000100a00 */
[----:B0-----:R-:W2:Y:S04]  /*13710*/  LDL.LU R26, [R1+0x27c] ;  /* 0x00027c00011a7983 */ /* 0x001ea80000300800 */
[----:B------:R-:W-:Y:S04]  /*13720*/  STL.64 [R1+0x3f0], R6 ;  /* 0x0003f00601007387 */ /* 0x000fe80000100a00 */
[----:B------:R-:W2:Y:S01]  /*13730*/  LDL.LU R27, [R1+0x4f8] ;  /* 0x0004f800011b7983 */ /* 0x000ea20000300800 */
[----:B------:R-:W-:-:S02]  /*13740*/  IMAD.MOV.U32 R4, RZ, RZ, R0 ;  /* 0x000000ffff047224 */ /* 0x000fc400078e0000 */
[----:B------:R-:W-:-:S05]  /*13750*/  IMAD.MOV.U32 R5, RZ, RZ, R3 ;  /* 0x000000ffff057224 */ /* 0x000fca00078e0003 */
[----:B------:R-:W-:Y:S04]  /*13760*/  STL.64 [R1+0x3f8], R4 ;  /* 0x0003f80401007387 */ /* 0x000fe80000100a00 */
        /* <DEDUP_REMOVED lines=149> */
[----:B------:R3:W-:Y:S02]  /*140c0*/  STL.64 [R1+0x478], R26 ;  /* 0x0004781a01007387 */ /* 0x0007e40000100a00 */
[----:B---3--:R-:W-:Y:S02]  /*140d0*/  IMAD.MOV.U32 R27, RZ, RZ, R24 ;  /* 0x000000ffff1b7224 */ /* 0x008fe400078e0018 */
[----:B------:R-:W-:Y:S02]  /*140e0*/  IMAD.MOV.U32 R24, RZ, RZ, R23 ;  /* 0x000000ffff187224 */ /* 0x000fe400078e0017 */
[----:B------:R-:W-:Y:S02]  /*140f0*/  IMAD.MOV.U32 R23, RZ, RZ, R20 ;  /* 0x000000ffff177224 */ /* 0x000fe400078e0014 */
[----:B------:R-:W-:Y:S02]  /*14100*/  IMAD.MOV.U32 R20, RZ, RZ, R19 ;  /* 0x000000ffff147224 */ /* 0x000fe400078e0013 */
[----:B------:R-:W-:-:S02]  /*14110*/  IMAD.MOV.U32 R19, RZ, RZ, R16 ;  /* 0x000000ffff137224 */ /* 0x000fc400078e0010 */
[----:B------:R-:W-:Y:S02]  /*14120*/  IMAD.MOV.U32 R16, RZ, RZ, R15 ;  /* 0x000000ffff107224 */ /* 0x000fe400078e000f */
[----:B------:R-:W-:Y:S02]  /*14130*/  IMAD.MOV.U32 R15, RZ, RZ, R12 ;  /* 0x000000ffff0f7224 */ /* 0x000fe400078e000c */
[----:B------:R-:W-:Y:S02]  /*14140*/  IMAD.MOV.U32 R12, RZ, RZ, R11 ;  /* 0x000000ffff0c7224 */ /* 0x000fe400078e000b */
[----:B------:R-:W-:Y:S02]  /*14150*/  IMAD.MOV.U32 R11, RZ, RZ, R8 ;  /* 0x000000ffff0b7224 */ /* 0x000fe400078e0008 */
[----:B------:R-:W-:Y:S02]  /*14160*/  IMAD.MOV.U32 R8, RZ, RZ, R3 ;  /* 0x000000ffff087224 */ /* 0x000fe400078e0003 */
[----:B------:R-:W0:Y:S01]  /*14170*/  LDC R3, c[0x0][0x3ac] ;  /* 0x0000eb00ff037b82 */ /* 0x000e220000000800 */
[----:B----4-:R-:W-:-:S02]  /*14180*/  IMAD.MOV.U32 R26, RZ, RZ, R25 ;  /* 0x000000ffff1a7224 */ /* 0x010fc400078e0019 */
[----:B------:R-:W-:Y:S02]  /*14190*/  IMAD.MOV.U32 R25, RZ, RZ, R22 ;  /* 0x000000ffff197224 */ /* 0x000fe400078e0016 */
[----:B------:R-:W-:Y:S02]  /*141a0*/  IMAD.MOV.U32 R22, RZ, RZ, R21 ;  /* 0x000000ffff167224 */ /* 0x000fe400078e0015 */
[----:B------:R-:W-:Y:S01]  /*141b0*/  IMAD.MOV.U32 R21, RZ, RZ, R18 ;  /* 0x000000ffff157224 */ /* 0x000fe200078e0012 */
[----:B------:R-:W-:Y:S01]  /*141c0*/  STL.64 [R1+0x480], R26 ;  /* 0x0004801a01007387 */ /* 0x000fe20000100a00 */
[----:B------:R-:W-:Y:S02]  /*141d0*/  IMAD.MOV.U32 R18, RZ, RZ, R17 ;  /* 0x000000ffff127224 */ /* 0x000fe400078e0011 */
[----:B------:R-:W-:Y:S01]  /*141e0*/  IMAD.MOV.U32 R17, RZ, RZ, R14 ;  /* 0x000000ffff117224 */ /* 0x000fe200078e000e */
[----:B------:R-:W-:Y:S01]  /*141f0*/  STL.64 [R1+0x488], R24 ;  /* 0x0004881801007387 */ /* 0x000fe20000100a00 */
[----:B------:R-:W-:-:S02]  /*14200*/  IMAD.MOV.U32 R14, RZ, RZ, R13 ;  /* 0x000000ffff0e7224 */ /* 0x000fc400078e000d */
[----:B------:R-:W-:Y:S01]  /*14210*/  IMAD.MOV.U32 R13, RZ, RZ, R10 ;  /* 0x000000ffff0d7224 */ /* 0x000fe200078e000a */
[----:B------:R-:W-:Y:S01]  /*14220*/  STL.64 [R1+0x490], R22 ;  /* 0x0004901601007387 */ /* 0x000fe20000100a00 */
[----:B------:R-:W-:-:S03]  /*14230*/  IMAD.MOV.U32 R10, RZ, RZ, R9 ;  /* 0x000000ffff0a7224 */ /* 0x000fc600078e0009 */
[----:B------:R-:W-:Y:S04]  /*14240*/  STL.64 [R1+0x498], R20 ;  /* 0x0004981401007387 */ /* 0x000fe80000100a00 */
[----:B------:R-:W-:Y:S04]  /*14250*/  STL.64 [R1+0x4a0], R18 ;  /* 0x0004a01201007387 */ /* 0x000fe80000100a00 */
[----:B------:R-:W-:Y:S01]  /*14260*/  STL.64 [R1+0x4a8], R16 ;  /* 0x0004a81001007387 */ /* 0x000fe20000100a00 */
[----:B------:R-:W-:-:S03]  /*14270*/  IMAD.MOV.U32 R9, RZ, RZ, R6 ;  /* 0x000000ffff097224 */ /* 0x000fc600078e0006 */
[----:B------:R-:W-:Y:S04]  /*14280*/  STL.64 [R1+0x4b0], R14 ;  /* 0x0004b00e01007387 */ /* 0x000fe80000100a00 */
[----:B------:R-:W-:Y:S04]  /*14290*/  STL.64 [R1+0x4b8], R12 ;  /* 0x0004b80c01007387 */ /* 0x000fe80000100a00 */
[----:B------:R-:W-:Y:S01]  /*142a0*/  STL.64 [R1+0x4c0], R10 ;  /* 0x0004c00a01007387 */ /* 0x000fe20000100a00 */
[----:B------:R-:W-:-:S03]  /*142b0*/  IMAD.MOV.U32 R6, RZ, RZ, R28 ;  /* 0x000000ffff067224 */ /* 0x000fc600078e001c */
[----:B0-----:R0:W-:Y:S04]  /*142c0*/  STL.64 [R1+0x870], R2 ;  /* 0x0008700201007387 */ /* 0x0011e80000100a00 */
[----:B------:R-:W-:Y:S01]  /*142d0*/  STL.64 [R1+0x4c8], R8 ;  /* 0x0004c80801007387 */ /* 0x000fe20000100a00 */
[----:B0-----:R-:W-:Y:S02]  /*142e0*/  IMAD.MOV.U32 R2, RZ, RZ, R4 ;  /* 0x000000ffff027224 */ /* 0x001fe400078e0004 */
[----:B------:R-:W-:Y:S02]  /*142f0*/  IMAD.MOV.U32 R3, RZ, RZ, R7 ;  /* 0x000000ffff037224 */ /* 0x000fe400078e0007 */
[----:B------:R-:W-:-:S03]  /*14300*/  IMAD.MOV.U32 R7, RZ, RZ, R5 ;  /* 0x000000ffff077224 */ /* 0x000fc600078e0005 */
[----:B------:R0:W-:Y:S04]  /*14310*/  STL.64 [R1+0x4d0], R2 ;  /* 0x0004d00201007387 */ /* 0x0001e80000100a00 */
[----:B0-----:R-:W2:Y:S04]  /*14320*/  LDL.LU R2, [R1+0x56c] ;  /* 0x00056c0001027983 */ /* 0x001ea80000300800 */
[----:B------:R-:W-:Y:S04]  /*14330*/  STL.64 [R1+0x4d8], R6 ;  /* 0x0004d80601007387 */ /* 0x000fe80000100a00 */
[----:B------:R-:W3:Y:S01]  /*14340*/  LDL.LU R3, [R1+0x36c] ;  /* 0x00036c0001037983 */ /* 0x000ee20000300800 */
[----:B------:R-:W-:-:S02]  /*14350*/  IMAD.MOV.U32 R4, RZ, RZ, R0 ;  /* 0x000000ffff047224 */ /* 0x000fc400078e0000 */
[----:B------:R-:W-:-:S05]  /*14360*/  IMAD.MOV.U32 R5, RZ, RZ, R29 ;  /* 0x000000ffff057224 */ /* 0x000fca00078e001d */
[----:B------:R-:W-:Y:S04]  /*14370*/  STL.64 [R1+0x4e0], R4 ;  /* 0x0004e00401007387 */ /* 0x000fe80000100a00 */
[----:B---3--:R0:W-:Y:S04]  /*14380*/  STL [R1+0x878], R3 ;  /* 0x0008780301007387 */ /* 0x0081e80000100800 */
[----:B0-----:R-:W2:Y:S04]  /*14390*/  LDL.LU R3, [R1+0x364] ;  /* 0x0003640001037983 */ /* 0x001ea80000300800 */
        /* <DEDUP_REMOVED lines=60> */
[----:B------:R-:W3:Y:S04]  /*14760*/  LDL.LU.64 R10, [R1+0x118] ;  /* 0x00011800010a7983 */ /* 0x000ee80000300a00 */
[----:B------:R-:W3:Y:S04]  /*14770*/  LDL.LU.64 R8, [R1+0x110] ;  /* 0x0001100001087983 */ /* 0x000ee80000300a00 */
[----:B------:R-:W3:Y:S04]  /*14780*/  LDL.LU.64 R6, [R1+0x108] ;  /* 0x0001080001067983 */ /* 0x000ee80000300a00 */
[----:B------:R-:W3:Y:S04]  /*14790*/  LDL.LU.64 R4, [R1+0x100] ;  /* 0x0001000001047983 */ /* 0x000ee80000300a00 */
[----:B------:R-:W3:Y:S01]  /*147a0*/  LDL.LU.64 R28, [R1+0xf8] ;  /* 0x0000f800011c7983 */ /* 0x000ee20000300a00 */
        /* <DEDUP_REMOVED lines=74> */
[----:B0-----:R-:W2:Y:S04]  /*14c50*/  LDL.LU.64 R2, [R1+0x880] ;  /* 0x0008800001027983 */ /* 0x001ea80000300a00 */
[----:B--2---:R0:W-:Y:S04]  /*14c60*/  STL.64 [R1+0x560], R2 ;  /* 0x0005600201007387 */ /* 0x0041e80000100a00 */
[----:B0-----:R-:W2:Y:S01]  /*14c70*/  LDL.LU R3, [R1+0x878] ;  /* 0x0008780001037983 */ /* 0x001ea20000300800 */
[----:B---3--:R-:W-:-:S02]  /*14c80*/  IMAD.MOV.U32 R2, RZ, RZ, R26 ;  /* 0x000000ffff027224 */ /* 0x008fc400078e001a */
[----:B------:R-:W-:-:S03]  /*14c90*/  IMAD.MOV.U32 R26, RZ, RZ, R24 ;  /* 0x000000ffff1a7224 */ /* 0x000fc600078e0018 */
[----:B--2---:R0:W-:Y:S04]  /*14ca0*/  STL.64 [R1+0x568], R2 ;  /* 0x0005680201007387 */ /* 0x0041e80000100a00 */
[----:B0-----:R-:W2:Y:S01]  /*14cb0*/  LDL.LU.64 R2, [R1+0x870] ;  /* 0x0008700001027983 */ /* 0x001ea20000300a00 */
[----:B------:R-:W-:-:S03]  /*14cc0*/  IMAD.MOV.U32 R24, RZ, RZ, R20 ;  /* 0x000000ffff187224 */ /* 0x000fc600078e0014 */
[----:B----4-:R0:W-:Y:S01]  /*14cd0*/  STL.64 [R1+0x570], R26 ;  /* 0x0005701a01007387 */ /* 0x0101e20000100a00 */
[----:B------:R-:W-:Y:S02]  /*14ce0*/  IMAD.MOV.U32 R20, RZ, RZ, R16 ;  /* 0x000000ffff147224 */ /* 0x000fe400078e0010 */
[----:B0-----:R-:W-:Y:S02]  /*14cf0*/  IMAD.MOV.U32 R26, RZ, RZ, R22 ;  /* 0x000000ffff1a7224 */ /* 0x001fe400078e0016 */
[----:B------:R-:W-:Y:S02]  /*14d00*/  IMAD.MOV.U32 R27, RZ, RZ, R25 ;  /* 0x000000ffff1b7224 */ /* 0x000fe400078e0019 */
[----:B------:R-:W-:Y:S02]  /*14d10*/  IMAD.MOV.U32 R25, RZ, RZ, R23 ;  /* 0x000000ffff197224 */ /* 0x000fe400078e0017 */
[----:B------:R-:W-:Y:S02]  /*14d20*/  IMAD.MOV.U32 R22, RZ, RZ, R18 ;  /* 0x000000ffff167224 */ /* 0x000fe400078e0012 */
[----:B------:R-:W-:-:S02]  /*14d30*/  IMAD.MOV.U32 R23, RZ, RZ, R21 ;  /* 0x000000ffff177224 */ /* 0x000fc400078e0015 */
[----:B------:R-:W-:Y:S01]  /*14d40*/  IMAD.MOV.U32 R21, RZ, RZ, R19 ;  /* 0x000000ffff157224 */ /* 0x000fe200078e0013 */
[----:B------:R0:W-:Y:S01]  /*14d50*/  STL.64 [R1+0x578], R26 ;  /* 0x0005781a01007387 */ /* 0x0001e20000100a00 */
[----:B------:R-:W-:Y:S02]  /*14d60*/  IMAD.MOV.U32 R18, RZ, RZ, R0 ;  /* 0x000000ffff127224 */ /* 0x000fe400078e0000 */
[----:B------:R-:W-:Y:S01]  /*14d70*/  IMAD.MOV.U32 R19, RZ, RZ, R17 ;  /* 0x000000ffff137224 */ /* 0x000fe200078e0011 */
[----:B------:R-:W-:Y:S04]  /*14d80*/  STL.64 [R1+0x580], R24 ;  /* 0x0005801801007387 */ /* 0x000fe80000100a00 */
[----:B------:R-:W-:Y:S04]  /*14d90*/  STL.64 [R1+0x588], R22 ;  /* 0x0005881601007387 */ /* 0x000fe80000100a00 */
[----:B------:R-:W-:Y:S04]  /*14da0*/  STL.64 [R1+0x5a0], R20 ;  /* 0x0005a01401007387 */ /* 0x000fe80000100a00 */
[----:B------:R-:W-:Y:S01]  /*14db0*/  STL.64 [R1+0x5a8], R18 ;  /* 0x0005a81201007387 */ /* 0x000fe20000100a00 */
[----:B--2---:R-:W-:-:S04]  /*14dc0*/  IMAD.SHL.U32 R3, R3, 0x40, RZ ;  /* 0x0000004003037824 */ /* 0x004fc800078e00ff */
[----:B------:R-:W-:-:S04]  /*14dd0*/  IMAD.WIDE R16, R3, 0x2, R14 ;  /* 0x0000000203107825 */ /* 0x000fc800078e020e */
[C---:B------:R-:W-:Y:S01]  /*14de0*/  IMAD.WIDE R14, R3.reuse, 0x2, R12 ;  /* 0x00000002030e7825 */ /* 0x040fe200078e020c */
[----:B------:R-:W-:Y:S03]  /*14df0*/  STL.64 [R1+0x398], R16 ;  /* 0x0003981001007387 */ /* 0x000fe60000100a00 */
[C---:B------:R-:W-:Y:S01]  /*14e00*/  IMAD.WIDE R12, R3.reuse, 0x2, R10 ;  /* 0x00000002030c7825 */ /* 0x040fe200078e020a */
[----:B------:R-:W-:Y:S03]  /*14e10*/  STL.64 [R1+0x390], R14 ;  /* 0x0003900e01007387 */ /* 0x000fe60000100a00 */
[C---:B------:R-:W-:Y:S01]  /*14e20*/  IMAD.WIDE R10, R3.reuse, 0x2, R8 ;  /* 0x00000002030a7825 */ /* 0x040fe200078e0208 */
[----:B------:R-:W-:Y:S03]  /*14e30*/  STL.64 [R1+0x388], R12 ;  /* 0x0003880c01007387 */ /* 0x000fe60000100a00 */
[C---:B------:R-:W-:Y:S01]  /*14e40*/  IMAD.WIDE R8, R3.reuse, 0x2, R6 ;  /* 0x0000000203087825 */ /* 0x040fe200078e0206 */
[----:B------:R-:W-:Y:S04]  /*14e50*/  STL.64 [R1+0x380], R10 ;  /* 0x0003800a01007387 */ /* 0x000fe80000100a00 */
[----:B------:R-:W-:Y:S04]  /*14e60*/  STL.64 [R1+0x378], R8 ;  /* 0x0003780801007387 */ /* 0x000fe80000100a00 */
[----:B0-----:R-:W2:Y:S01]  /*14e70*/  LDL.LU.64 R26, [R1+0x60] ;  /* 0x00006000011a7983 */ /* 0x001ea20000300a00 */
[----:B------:R-:W-:-:S04]  /*14e80*/  IMAD.WIDE R6, R3, 0x2, R4 ;  /* 0x0000000203067825 */ /* 0x000fc800078e0204 */
[C---:B------:R-:W-:Y:S01]  /*14e90*/  IMAD.WIDE R4, R3.reuse, 0x2, R28 ;  /* 0x0000000203047825 */ /* 0x040fe200078e021c */
[----:B------:R-:W-:Y:S04]  /*14ea0*/  STL.64 [R1+0x370], R6 ;  /* 0x0003700601007387 */ /* 0x000fe80000100a00 */
[----:B--2---:R0:W-:Y:S04]  /*14eb0*/  STL.64 [R1+0x7e0], R26 ;  /* 0x0007e01a01007387 */ /* 0x0041e80000100a00 */
[----:B------:R-:W-:Y:S04]  /*14ec0*/  STL.64 [R1+0x368], R4 ;  /* 0x0003680401007387 */ /* 0x000fe80000100a00 */
[----:B0-----:R-:W2:Y:S04]  /*14ed0*/  LDL.LU.64 R26, [R1+0x68] ;  /* 0x00006800011a7983 */ /* 0x001ea80000300a00 */
[----:B--2---:R0:W-:Y:S04]  /*14ee0*/  STL.64 [R1+0x7e8], R26 ;  /* 0x0007e81a01007387 */ /* 0x0041e80000100a00 */
        /* <DEDUP_REMOVED lines=33> */
[----:B------:R-:W3:Y:S04]  /*15100*/  LDL.LU.64 R24, [R1+0x58] ;  /* 0x0000580001187983 */ /* 0x000ee80000300a00 */
[----:B------:R-:W4:Y:S04]  /*15110*/  LDL.LU.64 R22, [R1+0x50] ;  /* 0x0000500001167983 */ /* 0x000f280000300a00 */
[----:B------:R-:W3:Y:S04]  /*15120*/  LDL.LU.64 R20, [R1+0x48] ;  /* 0x0000480001147983 */ /* 0x000ee80000300a00 */
        /* <DEDUP_REMOVED lines=8> */
[----:B------:R-:W3:Y:S01]  /*151b0*/  LDL.LU.64 R28, [R1] ;  /* 0x00000000011c7983 */ /* 0x000ee20000300a00 */
[----:B--2---:R-:W-:-:S05]  /*151c0*/  IMAD.WIDE R26, R3, 0x2, R26 ;  /* 0x00000002031a7825 */ /* 0x004fca00078e021a */
[----:B------:R0:W-:Y:S04]  /*151d0*/  STL.64 [R1+0x360], R26 ;  /* 0x0003601a01007387 */ /* 0x0001e80000100a00 */
[----:B0-----:R-:W2:Y:S02]  /*151e0*/  LDL.LU.64 R26, [R1+0x868] ;  /* 0x00086800011a7983 */ /* 0x001ea40000300a00 */
        /* <DEDUP_REMOVED lines=50> */
[----:B0-----:R-:W2:Y:S01]  /*15510*/  LDL.LU.64 R26, [R1+0x7e0] ;  /* 0x0007e000011a7983 */ /* 0x001ea20000300a00 */
[----:B---3--:R-:W-:-:S04]  /*15520*/  IMAD.WIDE R24, R3, 0x2, R24 ;  /* 0x0000000203187825 */ /* 0x008fc800078e0218 */
[----:B----4-:R-:W-:-:S04]  /*15530*/  IMAD.WIDE R22, R3, 0x2, R22 ;  /* 0x0000000203167825 */ /* 0x010fc800078e0216 */
[----:B------:R-:W-:-:S04]  /*15540*/  IMAD.WIDE R20, R3, 0x2, R20 ;  /* 0x0000000203147825 */ /* 0x000fc800078e0214 */
        /* <DEDUP_REMOVED lines=9> */
[----:B--2---:R-:W-:-:S05]  /*155e0*/  IMAD.WIDE R26, R3, 0x2, R26 ;  /* 0x00000002031a7825 */ /* 0x004fca00078e021a */
[----:B------:R0:W-:Y:S04]  /*155f0*/  STL.64 [R1+0x2d0], R26 ;  /* 0x0002d01a01007387 */ /* 0x0001e80000100a00 */
[----:B0-----:R-:W2:Y:S04]  /*15600*/  LDL.LU.64 R26, [R1+0x7d8] ;  /* 0x0007d800011a7983 */ /* 0x001ea80000300a00 */
[----:B------:R0:W-:Y:S04]  /*15610*/  STL.64 [R1+0x2c8], R24 ;  /* 0x0002c81801007387 */ /* 0x0001e80000100a00 */
[----:B0-----:R-:W3:Y:S04]  /*15620*/  LDL.LU.64 R24, [R1+0x7d0] ;  /* 0x0007d00001187983 */ /* 0x001ee80000300a00 */
[----:B------:R0:W-:Y:S04]  /*15630*/  STL.64 [R1+0x2c0], R22 ;  /* 0x0002c01601007387 */ /* 0x0001e80000100a00 */
[----:B0-----:R-:W4:Y:S04]  /*15640*/  LDL.LU.64 R22, [R1+0x7c8] ;  /* 0x0007c80001167983 */ /* 0x001f280000300a00 */
[----:B------:R0:W-:Y:S04]  /*15650*/  STL.64 [R1+0x2b8], R20 ;  /* 0x0002b81401007387 */ /* 0x0001e80000100a00 */
[----:B0-----:R-:W2:Y:S04]  /*15660*/  LDL.LU.64 R20, [R1+0x7c0] ;  /* 0x0007c00001147983 */ /* 0x001ea80000300a00 */
        /* <DEDUP_REMOVED lines=17> */
[----:B0-----:R-:W2:Y:S01]  /*15780*/  LDL.LU.64 R28, [R1+0x778] ;  /* 0x00077800011c7983 */ /* 0x001ea20000300a00 */
[----:B---3--:R-:W-:-:S04]  /*15790*/  IMAD.WIDE R24, R3, 0x2, R24 ;  /* 0x0000000203187825 */ /* 0x008fc800078e0218 */
[----:B----4-:R-:W-:-:S04]  /*157a0*/  IMAD.WIDE R22, R3, 0x2, R22 ;  /* 0x0000000203167825 */ /* 0x010fc800078e0216 */
[----:B--2---:R-:W-:-:S04]  /*157b0*/  IMAD.WIDE R20, R3, 0x2, R20 ;  /* 0x0000000203147825 */ /* 0x004fc800078e0214 */
        /* <DEDUP_REMOVED lines=8> */
[----:B------:R-:W-:-:S05]  /*15840*/  IMAD.WIDE R28, R3, 0x2, R28 ;  /* 0x00000002031c7825 */ /* 0x000fca00078e021c */
        /* <DEDUP_REMOVED lines=23> */
[----:B0-----:R-:W3:Y:S01]  /*159c0*/  LDL.LU.64 R24, [R1+0x138] ;  /* 0x0001380001187983 */ /* 0x001ee20000300a00 */
[----:B------:R-:W-:-:S05]  /*159d0*/  IMAD.WIDE R26, R3, 0x2, R26 ;  /* 0x00000002031a7825 */ /* 0x000fca00078e021a */
[----:B------:R2:W-:Y:S02]  /*159e0*/  STL.64 [R1+0x208], R26 ;  /* 0x0002081a01007387 */ /* 0x0005e40000100a00 */
[----:B--2---:R-:W-:-:S04]  /*159f0*/  IMAD.WIDE R26, R3, 0x2, R22 ;  /* 0x00000002031a7825 */ /* 0x004fc800078e0216 */
[----:B------:R-:W-:-:S04]  /*15a00*/  IMAD.WIDE R22, R3, 0x2, R18 ;  /* 0x0000000203167825 */ /* 0x000fc800078e0212 */
[----:B---3--:R-:W-:-:S05]  /*15a10*/  IMAD.WIDE R24, R3, 0x2, R24 ;  /* 0x0000000203187825 */ /* 0x008fca00078e0218 */
[----:B------:R0:W-:Y:S01]  /*15a20*/  STL.64 [R1+0x200], R24 ;  /* 0x0002001801007387 */ /* 0x0001e20000100a00 */
[----:B------:R-:W-:-:S03]  /*15a30*/  IMAD.WIDE R18, R3, 0x2, R14 ;  /* 0x0000000203127825 */ /* 0x000fc600078e020e */
[----:B------:R-:W-:Y:S01]  /*15a40*/  STL.64 [R1+0x1f8], R26 ;  /* 0x0001f81a01007387 */ /* 0x000fe20000100a00 */
[----:B------:R-:W-:-:S04]  /*15a50*/  IMAD.WIDE R14, R3, 0x2, R10 ;  /* 0x00000002030e7825 */ /* 0x000fc800078e020a */
[----:B0-----:R-:W-:-:S04]  /*15a60*/  IMAD.WIDE R24, R3, 0x2, R20 ;  /* 0x0000000203187825 */ /* 0x001fc800078e0214 */
[C---:B------:R-:W-:Y:S01]  /*15a70*/  IMAD.WIDE R20, R3.reuse, 0x2, R16 ;  /* 0x0000000203147825 */ /* 0x040fe200078e0210 */
[----:B------:R-:W-:Y:S03]  /*15a80*/  STL.64 [R1+0x1f0], R24 ;  /* 0x0001f01801007387 */ /* 0x000fe60000100a00 */
[C---:B------:R-:W-:Y:S01]  /*15a90*/  IMAD.WIDE R16, R3.reuse, 0x2, R12 ;  /* 0x0000000203107825 */ /* 0x040fe200078e020c */
[----:B------:R-:W-:Y:S03]  /*15aa0*/  STL.64 [R1+0x1e8], R22 ;  /* 0x0001e81601007387 */ /* 0x000fe60000100a00 */
[C---:B------:R-:W-:Y:S01]  /*15ab0*/  IMAD.WIDE R12, R3.reuse, 0x2, R8 ;  /* 0x00000002030c7825 */ /* 0x040fe200078e0208 */
[----:B------:R-:W-:Y:S03]  /*15ac0*/  STL.64 [R1+0x1e0], R20 ;  /* 0x0001e01401007387 */ /* 0x000fe60000100a00 */
[C---:B----4-:R-:W-:Y:S01]  /*15ad0*/  IMAD.WIDE R10, R3.reuse, 0x2, R6 ;  /* 0x00000002030a7825 */ /* 0x050fe200078e0206 */
[----:B------:R-:W-:Y:S03]  /*15ae0*/  STL.64 [R1+0x1d8], R18 ;  /* 0x0001d81201007387 */ /* 0x000fe60000100a00 */
[C---:B------:R-:W-:Y:S01]  /*15af0*/  IMAD.WIDE R8, R3.reuse, 0x2, R4 ;  /* 0x0000000203087825 */ /* 0x040fe200078e0204 */
[----:B------:R-:W-:Y:S04]  /*15b00*/  STL.64 [R1+0x1d0], R16 ;  /* 0x0001d01001007387 */ /* 0x000fe80000100a00 */
[----:B------:R-:W-:Y:S04]  /*15b10*/  STL.64 [R1+0x1c8], R14 ;  /* 0x0001c80e01007387 */ /* 0x000fe80000100a00 */
[----:B------:R-:W-:Y:S04]  /*15b20*/  STL.64 [R1+0x1c0], R12 ;  /* 0x0001c00c01007387 */ /* 0x000fe80000100a00 */
[----:B------:R-:W-:Y:S04]  /*15b30*/  STL.64 [R1+0x1b8], R10 ;  /* 0x0001b80a01007387 */ /* 0x000fe80000100a00 */
[----:B------:R-:W2:Y:S04]  /*15b40*/  LDL.LU.64 R4, [R1+0x198] ;  /* 0x0001980001047983 */ /* 0x000ea80000300a00 */
[----:B------:R0:W-:Y:S04]  /*15b50*/  STL.64 [R1+0x1b0], R8 ;  /* 0x0001b00801007387 */ /* 0x0001e80000100a00 */
[----:B0-----:R-:W3:Y:S01]  /*15b60*/  LDL.LU.64 R8, [R1+0x3c8] ;  /* 0x0003c80001087983 */ /* 0x001ee20000300a00 */
[----:B------:R-:W-:-:S05]  /*15b70*/  IMAD.WIDE R6, R3, 0x2, R28 ;  /* 0x0000000203067825 */ /* 0x000fca00078e021c */
[----:B------:R-:W-:Y:S04]  /*15b80*/  STL.64 [R1+0x1a8], R6 ;  /* 0x0001a80601007387 */ /* 0x000fe80000100a00 */
[----:B---3--:R0:W-:Y:S04]  /*15b90*/  STL.64 [R1+0x750], R8 ;  /* 0x0007500801007387 */ /* 0x0081e80000100a00 */
[----:B0-----:R-:W3:Y:S04]  /*15ba0*/  LDL.LU.64 R8, [R1+0x3c0] ;  /* 0x0003c00001087983 */ /* 0x001ee80000300a00 */
        /* <DEDUP_REMOVED lines=8> */
[----:B------:R-:W4:Y:S04]  /*15c30*/  LDL.LU.64 R10, [R1+0x3d0] ;  /* 0x0003d000010a7983 */ /* 0x000f280000300a00 */
[----:B------:R-:W2:Y:S04]  /*15c40*/  LDL.LU.64 R26, [R1+0x428] ;  /* 0x00042800011a7983 */ /* 0x000ea80000300a00 */
        /* <DEDUP_REMOVED lines=17> */
[----:B0-----:R-:W2:Y:S01]  /*15d60*/  LDL.LU.64 R26, [R1+0x3e0] ;  /* 0x0003e000011a7983 */ /* 0x001ea20000300a00 */
[----:B------:R-:W-:-:S04]  /*15d70*/  IMAD.WIDE R4, R3, 0x2, R4 ;  /* 0x0000000203047825 */ /* 0x000fc800078e0204 */
[C---:B---3--:R-:W-:Y:S01]  /*15d80*/  IMAD.WIDE R8, R3.reuse, 0x2, R8 ;  /* 0x0000000203087825 */ /* 0x048fe200078e0208 */
[----:B--2---:R0:W-:Y:S04]  /*15d90*/  STL.64 [R1+0x748], R26 ;  /* 0x0007481a01007387 */ /* 0x0041e80000100a00 */
[----:B0-----:R-:W2:Y:S04]  /*15da0*/  LDL.LU.64 R26, [R1+0x3d8] ;  /* 0x0003d800011a7983 */ /* 0x001ea80000300a00 */
[----:B------:R-:W3:Y:S04]  /*15db0*/  LDL.LU.64 R24, [R1+0x430] ;  /* 0x0004300001187983 */ /* 0x000ee80000300a00 */
[----:B------:R-:W2:Y:S04]  /*15dc0*/  LDL.LU.64 R22, [R1+0x438] ;  /* 0x0004380001167983 */ /* 0x000ea80000300a00 */
[----:B------:R-:W2:Y:S04]  /*15dd0*/  LDL.LU.64 R20, [R1+0x440] ;  /* 0x0004400001147983 */ /* 0x000ea80000300a00 */
[----:B------:R-:W2:Y:S04]  /*15de0*/  LDL.LU.64 R18, [R1+0x448] ;  /* 0x0004480001127983 */ /* 0x000ea80000300a00 */
[----:B------:R-:W2:Y:S04]  /*15df0*/  LDL.LU.64 R16, [R1+0x450] ;  /* 0x0004500001107983 */ /* 0x000ea80000300a00 */
[----:B------:R-:W2:Y:S04]  /*15e00*/  LDL.LU.64 R14, [R1+0x458] ;  /* 0x00045800010e7983 */ /* 0x000ea80000300a00 */
[----:B------:R-:W2:Y:S04]  /*15e10*/  LDL.LU.64 R12, [R1+0x460] ;  /* 0x00046000010c7983 */ /* 0x000ea80000300a00 */
[----:B------:R-:W2:Y:S04]  /*15e20*/  LDL.LU.64 R28, [R1+0x468] ;  /* 0x00046800011c7983 */ /* 0x000ea80000300a00 */
[----:B------:R-:W2:Y:S04]  /*15e30*/  LDL.LU.64 R6, [R1+0x470] ;  /* 0x0004700001067983 */ /* 0x000ea80000300a00 */
[----:B------:R0:W-:Y:S04]  /*15e40*/  STL.64 [R1+0x1a0], R4 ;  /* 0x0001a00401007387 */ /* 0x0001e80000100a00 */
[----:B0-----:R-:W2:Y:S04]  /*15e50*/  LDL.LU.64 R4, [R1+0x478] ;  /* 0x0004780001047983 */ /* 0x001ea80000300a00 */
        /* <DEDUP_REMOVED lines=14> */
[----:B----4-:R-:W-:-:S04]  /*15f40*/  IMAD.WIDE R10, R3, 0x2, R10 ;  /* 0x00000002030a7825 */ /* 0x010fc800078e020a */
[----:B------:R-:W-:-:S04]  /*15f50*/  IMAD.WIDE R26, R3, 0x2, R26 ;  /* 0x00000002031a7825 */ /* 0x000fc800078e021a */
[----:B--2---:R-:W-:-:S05]  /*15f60*/  IMAD.WIDE R8, R3, 0x2, R8 ;  /* 0x0000000203087825 */ /* 0x004fca00078e0208 */
[----:B------:R0:W-:Y:S04]  /*15f70*/  STL.64 [R1+0x170], R8 ;  /* 0x0001700801007387 */ /* 0x0001e80000100a00 */
[----:B0-----:R-:W2:Y:S04]  /*15f80*/  LDL.LU.64 R8, [R1+0x480] ;  /* 0x0004800001087983 */ /* 0x001ea80000300a00 */
[----:B------:R0:W-:Y:S04]  /*15f90*/  STL.64 [R1+0x168], R10 ;  /* 0x0001680a01007387 */ /* 0x0001e80000100a00 */
[----:B0-----:R-:W4:Y:S04]  /*15fa0*/  LDL.LU.64 R10, [R1+0x488] ;  /* 0x00048800010a7983 */ /* 0x001f280000300a00 */
        /* <DEDUP_REMOVED lines=29> */
[----:B------:R-:W-:-:S04]  /*16180*/  IMAD.WIDE R12, R3, 0x2, R12 ;  /* 0x00000002030c7825 */ /* 0x000fc800078e020c */
[----:B--2---:R-:W-:-:S05]  /*16190*/  IMAD.WIDE R26, R3, 0x2, R26 ;  /* 0x00000002031a7825 */ /* 0x004fca00078e021a */
[----:B------:R3:W-:Y:S02]  /*161a0*/  STL.64 [R1+0x108], R26 ;  /* 0x0001081a01007387 */ /* 0x0007e40000100a00 */
[----:B---3--:R-:W-:-:S04]  /*161b0*/  IMAD.WIDE R26, R3, 0x2, R24 ;  /* 0x00000002031a7825 */ /* 0x008fc800078e0218 */
[C---:B------:R-:W-:Y:S01]  /*161c0*/  IMAD.WIDE R24, R3.reuse, 0x2, R22 ;  /* 0x0000000203187825 */ /* 0x040fe200078e0216 */
[----:B------:R-:W-:Y:S03]  /*161d0*/  STL.64 [R1+0x100], R26 ;  /* 0x0001001a01007387 */ /* 0x000fe60000100a00 */
        /* <DEDUP_REMOVED lines=10> */
[----:B------:R-:W2:Y:S04]  /*16280*/  LDL.LU.64 R28, [R1+0x490] ;  /* 0x00049000011c7983 */ /* 0x000ea80000300a00 */
[----:B------:R0:W-:Y:S04]  /*16290*/  STL.64 [R1+0xd0], R12 ;  /* 0x0000d00c01007387 */ /* 0x0001e80000100a00 */
[----:B------:R-:W-:Y:S01]  /*162a0*/  STL.64 [R1+0xc8], R14 ;  /* 0x0000c80e01007387 */ /* 0x000fe20000100a00 */
[----:B0-----:R-:W-:-:S04]  /*162b0*/  IMAD.WIDE R12, R3, 0x2, R6 ;  /* 0x00000002030c7825 */ /* 0x001fc800078e0206 */
[C---:B------:R-:W-:Y:S02]  /*162c0*/  IMAD.WIDE R6, R3.reuse, 0x2, R4 ;  /* 0x0000000203067825 */ /* 0x040fe400078e0204 */
[----:B------:R-:W3:Y:S04]  /*162d0*/  LDL.LU.64 R4, [R1+0x4a0] ;  /* 0x0004a00001047983 */ /* 0x000ee80000300a00 */
[----:B------:R-:W-:Y:S04]  /*162e0*/  STL.64 [R1+0xc0], R12 ;  /* 0x0000c00c01007387 */ /* 0x000fe80000100a00 */
[----:B---3--:R0:W-:Y:S04]  /*162f0*/  STL.64 [R1+0x6f8], R4 ;  /* 0x0006f80401007387 */ /* 0x0081e80000100a00 */
[----:B------:R1:W-:Y:S04]  /*16300*/  STL.64 [R1+0xb8], R6 ;  /* 0x0000b80601007387 */ /* 0x0003e80000100a00 */
[----:B0-----:R-:W3:Y:S04]  /*16310*/  LDL.LU.64 R4, [R1+0x498] ;  /* 0x0004980001047983 */ /* 0x001ee80000300a00 */
[----:B-1----:R-:W2:Y:S01]  /*16320*/  LDL.LU.64 R6, [R1+0x4b0] ;  /* 0x0004b00001067983 */ /* 0x002ea20000300a00 */
[----:B------:R-:W-:-:S04]  /*16330*/  IMAD.WIDE R12, R3, 0x2, R8 ;  /* 0x00000002030c7825 */ /* 0x000fc800078e0208 */
[C---:B----4-:R-:W-:Y:S01]  /*16340*/  IMAD.WIDE R14, R3.reuse, 0x2, R10 ;  /* 0x00000002030e7825 */ /* 0x050fe200078e020a */
[----:B--2---:R0:W-:Y:S04]  /*16350*/  STL.64 [R1+0x6f0], R6 ;  /* 0x0006f00601007387 */ /* 0x0041e80000100a00 */
[----:B0-----:R-:W2:Y:S04]  /*16360*/  LDL.LU.64 R6, [R1+0x4a8] ;  /* 0x0004a80001067983 */ /* 0x001ea80000300a00 */
[----:B------:R-:W4:Y:S04]  /*16370*/  LDL.LU.64 R8, [R1+0x4b8] ;  /* 0x0004b80001087983 */ /* 0x000f280000300a00 */
[----:B------:R0:W-:Y:S04]  /*16380*/  STL.64 [R1+0xb0], R12 ;  /* 0x0000b00c01007387 */ /* 0x0001e80000100a00 */
[----:B------:R-:W2:Y:S04]  /*16390*/  LDL.LU.64 R10, [R1+0x4c0] ;  /* 0x0004c000010a7983 */ /* 0x000ea80000300a00 */
[----:B0-----:R-:W2:Y:S04]  /*163a0*/  LDL.LU.64 R12, [R1+0x4c8] ;  /* 0x0004c800010c7983 */ /* 0x001ea80000300a00 */
[----:B------:R0:W-:Y:S04]  /*163b0*/  STL.64 [R1+0xa8], R14 ;  /* 0x0000a80e01007387 */ /* 0x0001e80000100a00 */
[----:B0-----:R-:W2:Y:S04]  /*163c0*/  LDL.LU.64 R14, [R1+0x4d0] ;  /* 0x0004d000010e7983 */ /* 0x001ea80000300a00 */
[----:B------:R-:W2:Y:S04]  /*163d0*/  LDL.LU.64 R16, [R1+0x4e0] ;  /* 0x0004e00001107983 */ /* 0x000ea80000300a00 */
[----:B--2---:R0:W-:Y:S04]  /*163e0*/  STL.64 [R1+0x6e8], R16 ;  /* 0x0006e81001007387 */ /* 0x0041e80000100a00 */
[----:B0-----:R-:W2:Y:S04]  /*163f0*/  LDL.LU.64 R16, [R1+0x4d8] ;  /* 0x0004d80001107983 */ /* 0x001ea80000300a00 */
[----:B------:R-:W2:Y:S04]  /*16400*/  LDL.LU.64 R18, [R1+0x4f8] ;  /* 0x0004f80001127983 */ /* 0x000ea80000300a00 */
[----:B--2---:R0:W-:Y:S04]  /*16410*/  STL.64 [R1+0x6d8], R18 ;  /* 0x0006d81201007387 */ /* 0x0041e80000100a00 */
[----:B0-----:R-:W2:Y:S04]  /*16420*/  LDL.LU.64 R18, [R1+0x4f0] ;  /* 0x0004f00001127983 */ /* 0x001ea80000300a00 */
[----:B--2---:R0:W-:Y:S04]  /*16430*/  STL.64 [R1+0x6e0], R18 ;  /* 0x0006e01201007387 */ /* 0x0041e80000100a00 */
[----:B0-----:R-:W2:Y:S04]  /*16440*/  LDL.LU.64 R18, [R1+0x4e8] ;  /* 0x0004e80001127983 */ /* 0x001ea80000300a00 */
[----:B------:R-:W2:Y:S04]  /*16450*/  LDL.LU.64 R20, [R1+0x508] ;  /* 0x0005080001147983 */ /* 0x000ea80000300a00 */
[----:B--2---:R0:W-:Y:S04]  /*16460*/  STL.64 [R1+0x6d0], R20 ;  /* 0x0006d01401007387 */ /* 0x0041e80000100a00 */
[----:B0-----:R-:W2:Y:S04]  /*16470*/  LDL.LU.64 R20, [R1+0x500] ;  /* 0x0005000001147983 */ /* 0x001ea80000300a00 */
[----:B------:R-:W2:Y:S04]  /*16480*/  LDL.LU.64 R22, [R1+0x520] ;  /* 0x0005200001167983 */ /* 0x000ea80000300a00 */
        /* <DEDUP_REMOVED lines=8> */
[----:B------:R0:W-:Y:S04]  /*16510*/  STL.64 [R1+0xa0], R28 ;  /* 0x0000a01c01007387 */ /* 0x0001e80000100a00 */
[----:B0-----:R-:W2:Y:S04]  /*16520*/  LDL.LU.64 R28, [R1+0x538] ;  /* 0x00053800011c7983 */ /* 0x001ea80000300a00 */
[----:B------:R0:W-:Y:S04]  /*16530*/  STL.64 [R1+0x98], R4 ;  /* 0x0000980401007387 */ /* 0x0001e80000100a00 */
[----:B0-----:R-:W2:Y:S01]  /*16540*/  LDL.LU.64 R4, [R1+0x6f8] ;  /* 0x0006f80001047983 */ /* 0x001ea20000300a00 */
[----:B------:R-:W-:-:S04]  /*16550*/  IMAD.WIDE R6, R3, 0x2, R6 ;  /* 0x0000000203067825 */ /* 0x000fc800078e0206 */
[----:B--2---:R-:W-:-:S05]  /*16560*/  IMAD.WIDE R4, R3, 0x2, R4 ;  /* 0x0000000203047825 */ /* 0x004fca00078e0204 */
[----:B------:R0:W-:Y:S04]  /*16570*/  STL.64 [R1+0x90], R4 ;  /* 0x0000900401007387 */ /* 0x0001e80000100a00 */
[----:B0-----:R-:W2:Y:S04]  /*16580*/  LDL.LU.64 R4, [R1+0x540] ;  /* 0x0005400001047983 */ /* 0x001ea80000300a00 */
[----:B------:R0:W-:Y:S04]  /*16590*/  STL.64 [R1+0x88], R6 ;  /* 0x0000880601007387 */ /* 0x0001e80000100a00 */
[----:B0-----:R-:W2:Y:S01]  /*165a0*/  LDL.LU.64 R6, [R1+0x6f0] ;  /* 0x0006f00001067983 */ /* 0x001ea20000300a00 */
[----:B----4-:R-:W-:-:S04]  /*165b0*/  IMAD.WIDE R8, R3, 0x2, R8 ;  /* 0x0000000203087825 */ /* 0x010fc800078e0208 */
        /* <DEDUP_REMOVED lines=22> */
[----:B0-----:R-:W2:Y:S02]  /*16720*/  LDL.LU.64 R18, [R1+0x6e0] ;  /* 0x0006e00001127983 */ /* 0x001ea40000300a00 */
[----:B--2---:R-:W-:-:S05]  /*16730*/  IMAD.WIDE R18, R3, 0x2, R18 ;  /* 0x0000000203127825 */ /* 0x004fca00078e0212 */
        /* <DEDUP_REMOVED lines=17> */
[----:B---3--:R-:W-:-:S04]  /*16850*/  IMAD.WIDE R26, R3, 0x2, R26 ;  /* 0x00000002031a7825 */ /* 0x008fc800078e021a */
[----:B------:R-:W-:-:S04]  /*16860*/  IMAD.WIDE R28, R3, 0x2, R28 ;  /* 0x00000002031c7825 */ /* 0x000fc800078e021c */
[----:B------:R-:W-:-:S04]  /*16870*/  IMAD.WIDE R4, R3, 0x2, R4 ;  /* 0x0000000203047825 */ /* 0x000fc800078e0204 */
[----:B------:R-:W-:-:S04]  /*16880*/  IMAD.WIDE R6, R3, 0x2, R6 ;  /* 0x0000000203067825 */ /* 0x000fc800078e0206 */
[----:B--2---:R-:W-:-:S05]  /*16890*/  IMAD.WIDE R22, R3, 0x2, R22 ;  /* 0x0000000203167825 */ /* 0x004fca00078e0216 */
[----:B------:R0:W-:Y:S04]  /*168a0*/  STL.64 [R1+0x10], R22 ;  /* 0x0000101601007387 */ /* 0x0001e80000100a00 */
[----:B0-----:R-:W2:Y:S04]  /*168b0*/  LDL.LU.64 R22, [R1+0x588] ;  /* 0x0005880001167983 */ /* 0x001ea80000300a00 */
[----:B------:R0:W-:Y:S01]  /*168c0*/  STL.64 [R1+0x8], R26 ;  /* 0x0000081a01007387 */ /* 0x0001e20000100a00 */
[----:B----4-:R-:W-:-:S04]  /*168d0*/  IMAD.WIDE R8, R3, 0x2, R8 ;  /* 0x0000000203087825 */ /* 0x010fc800078e0208 */
[----:B------:R-:W-:-:S04]  /*168e0*/  IMAD.WIDE R10, R3, 0x2, R10 ;  /* 0x00000002030a7825 */ /* 0x000fc800078e020a */
[C---:B0-----:R-:W-:Y:S02]  /*168f0*/  IMAD.WIDE R26, R3.reuse, 0x2, R24 ;  /* 0x00000002031a7825 */ /* 0x041fe400078e0218 */
[----:B------:R-:W3:Y:S02]  /*16900*/  LDL.LU.64 R24, [R1+0x5a0] ;  /* 0x0005a00001187983 */ /* 0x000ee40000300a00 */
[C---:B------:R-:W-:Y:S02]  /*16910*/  IMAD.WIDE R12, R3.reuse, 0x2, R12 ;  /* 0x00000002030c7825 */ /* 0x040fe400078e020c */
[----:B------:R0:W-:Y:S02]  /*16920*/  STL.64 [R1], R26 ;  /* 0x0000001a01007387 */ /* 0x0001e40000100a00 */
[C---:B------:R-:W-:Y:S02]  /*16930*/  IMAD.WIDE R14, R3.reuse, 0x2, R14 ;  /* 0x00000002030e7825 */ /* 0x040fe400078e020e */
[----:B------:R-:W-:Y:S02]  /*16940*/  STL.64 [R1+0x640], R28 ;  /* 0x0006401c01007387 */ /* 0x000fe40000100a00 */
[----:B------:R-:W-:-:S02]  /*16950*/  IMAD.WIDE R16, R3, 0x2, R16 ;  /* 0x0000000203107825 */ /* 0x000fc400078e0210 */
[----:B0-----:R-:W4:Y:S04]  /*16960*/  LDL.LU.64 R26, [R1+0x5a8] ;  /* 0x0005a800011a7983 */ /* 0x001f280000300a00 */
[----:B------:R-:W-:Y:S04]  /*16970*/  STL.64 [R1+0x648], R4 ;  /* 0x0006480401007387 */ /* 0x000fe80000100a00 */
[----:B------:R-:W-:Y:S04]  /*16980*/  STL.64 [R1+0x650], R6 ;  /* 0x0006500601007387 */ /* 0x000fe80000100a00 */
[----:B------:R-:W-:Y:S04]  /*16990*/  STL.64 [R1+0x658], R8 ;  /* 0x0006580801007387 */ /* 0x000fe80000100a00 */
[----:B------:R-:W-:Y:S04]  /*169a0*/  STL.64 [R1+0x660], R10 ;  /* 0x0006600a01007387 */ /* 0x000fe80000100a00 */
[----:B------:R-:W-:Y:S04]  /*169b0*/  STL.64 [R1+0x668], R12 ;  /* 0x0006680c01007387 */ /* 0x000fe80000100a00 */
[----:B------:R0:W-:Y:S01]  /*169c0*/  STL.64 [R1+0x670], R14 ;  /* 0x0006700e01007387 */ /* 0x0001e20000100a00 */
[----:B------:R-:W-:-:S04]  /*169d0*/  IMAD.WIDE R18, R3, 0x2, R18 ;  /* 0x0000000203127825 */ /* 0x000fc800078e0212 */
[C---:B------:R-:W-:Y:S01]  /*169e0*/  IMAD.WIDE R20, R3.reuse, 0x2, R20 ;  /* 0x0000000203147825 */ /* 0x040fe200078e0214 */
[----:B0-----:R-:W4:Y:S04]  /*169f0*/  LDL.LU.64 R14, [R1+0x390] ;  /* 0x00039000010e7983 */ /* 0x001f280000300a00 */
[----:B------:R-:W4:Y:S04]  /*16a00*/  LDL.LU.64 R12, [R1+0x378] ;  /* 0x00037800010c7983 */ /* 0x000f280000300a00 */
[----:B------:R0:W-:Y:S04]  /*16a10*/  STL.64 [R1+0x678], R16 ;  /* 0x0006781001007387 */ /* 0x0001e80000100a00 */
[----:B0-----:R-:W4:Y:S04]  /*16a20*/  LDL.LU.64 R16, [R1+0x398] ;  /* 0x0003980001107983 */ /* 0x001f280000300a00 */
[----:B------:R0:W-:Y:S04]  /*16a30*/  STL.64 [R1+0x680], R18 ;  /* 0x0006801201007387 */ /* 0x0001e80000100a00 */
[----:B0-----:R-:W4:Y:S04]  /*16a40*/  LDL.LU.64 R18, [R1+0x370] ;  /* 0x0003700001127983 */ /* 0x001f280000300a00 */
[----:B------:R-:W4:Y:S04]  /*16a50*/  LDL.LU.64 R10, [R1+0x368] ;  /* 0x00036800010a7983 */ /* 0x000f280000300a00 */
[----:B------:R0:W-:Y:S04]  /*16a60*/  STL.64 [R1+0x688], R20 ;  /* 0x0006881401007387 */ /* 0x0001e80000100a00 */
[----:B0-----:R-:W4:Y:S04]  /*16a70*/  LDL.LU.64 R20, [R1+0x380] ;  /* 0x0003800001147983 */ /* 0x001f280000300a00 */
[----:B------:R-:W4:Y:S01]  /*16a80*/  LDL.LU.64 R8, [R1+0x360] ;  /* 0x0003600001087983 */ /* 0x000f220000300a00 */
[----:B--2---:R-:W-:-:S05]  /*16a90*/  IMAD.WIDE R22, R3, 0x2, R22 ;  /* 0x0000000203167825 */ /* 0x004fca00078e0216 */
[----:B------:R0:W-:Y:S04]  /*16aa0*/  STL.64 [R1+0x690], R22 ;  /* 0x0006901601007387 */ /* 0x0001e80000100a00 */
[----:B0-----:R-:W2:Y:S01]  /*16ab0*/  LDL.LU.64 R22, [R1+0x388] ;  /* 0x0003880001167983 */ /* 0x001ea20000300a00 */
[----:B---3--:R-:W-:-:S03]  /*16ac0*/  IMAD.WIDE R24, R3, 0x2, R24 ;  /* 0x0000000203187825 */ /* 0x008fc600078e0218 */
[----:B------:R-:W3:Y:S04]  /*16ad0*/  LDL.LU.64 R6, [R1+0x358] ;  /* 0x0003580001067983 */ /* 0x000ee80000300a00 */
[----:B------:R-:W-:Y:S04]  /*16ae0*/  STL.64 [R1+0x698], R24 ;  /* 0x0006981801007387 */ /* 0x000fe80000100a00 */
[----:B------:R-:W3:Y:S04]  /*16af0*/  LDL.LU.64 R4, [R1+0x350] ;  /* 0x0003500001047983 */ /* 0x000ee80000300a00 */
[----:B------:R-:W3:Y:S01]  /*16b00*/  LDL.LU.64 R28, [R1+0x348] ;  /* 0x00034800011c7983 */ /* 0x000ee20000300a00 */
[----:B----4-:R-:W-:-:S05]  /*16b10*/  IMAD.WIDE R26, R3, 0x2, R26 ;  /* 0x00000002031a7825 */ /* 0x010fca00078e021a */
[----:B------:R-:W-:Y:S04]  /*16b20*/  STL.64 [R1+0x6a8], R26 ;  /* 0x0006a81a01007387 */ /* 0x000fe80000100a00 */
[----:B------:R-:W-:Y:S04]  /*16b30*/  STL [R1+0x6a0], R2 ;  /* 0x0006a00201007387 */ /* 0x000fe80000100800 */
[----:B------:R0:W-:Y:S01]  /*16b40*/  STL [R1+0x3a0], R16 ;  /* 0x0003a01001007387 */ /* 0x0001e20000100800 */
[----:B------:R-:W-:-:S03]  /*16b50*/  IMAD.MOV.U32 R0, RZ, RZ, R17 ;  /* 0x000000ffff007224 */ /* 0x000fc600078e0011 */
[----:B0-----:R-:W4:Y:S04]  /*16b60*/  LDL.LU.64 R16, [R1+0x340] ;  /* 0x0003400001107983 */ /* 0x001f280000300a00 */
[----:B------:R0:W-:Y:S04]  /*16b70*/  STL [R1+0x398], R0 ;  /* 0x0003980001007387 */ /* 0x0001e80000100800 */
[----:B------:R1:W-:Y:S01]  /*16b80*/  STL [R1+0x57c], R14 ;  /* 0x00057c0e01007387 */ /* 0x0003e20000100800 */
[----:B0-----:R-:W-:-:S03]  /*16b90*/  IMAD.MOV.U32 R0, RZ, RZ, R15 ;  /* 0x000000ffff007224 */ /* 0x001fc600078e000f */
[----:B-1----:R-:W3:Y:S04]  /*16ba0*/  LDL.LU.64 R14, [R1+0x338] ;  /* 0x00033800010e7983 */ /* 0x002ee80000300a00 */
[----:B------:R0:W-:Y:S04]  /*16bb0*/  STL [R1+0x390], R0 ;  /* 0x0003900001007387 */ /* 0x0001e80000100800 */
[----:B--2---:R1:W-:Y:S01]  /*16bc0*/  STL [R1+0x584], R22 ;  /* 0x0005841601007387 */ /* 0x0043e20000100800 */
[----:B0-----:R-:W-:-:S03]  /*16bd0*/  IMAD.MOV.U32 R0, RZ, RZ, R23 ;  /* 0x000000ffff007224 */ /* 0x001fc600078e0017 */
[----:B-1----:R-:W2:Y:S04]  /*16be0*/  LDL.LU.64 R22, [R1+0x330] ;  /* 0x0003300001167983 */ /* 0x002ea80000300a00 */
[----:B------:R0:W-:Y:S04]  /*16bf0*/  STL [R1+0x388], R0 ;  /* 0x0003880001007387 */ /* 0x0001e80000100800 */
[----:B------:R1:W-:Y:S01]  /*16c00*/  STL [R1+0x58c], R20 ;  /* 0x00058c1401007387 */ /* 0x0003e20000100800 */
        /* <DEDUP_REMOVED lines=19> */
[----:B---3--:R1:W-:Y:S01]  /*16d40*/  STL [R1+0x3ac], R6 ;  /* 0x0003ac0601007387 */ /* 0x0083e20000100800 */
[----:B0-----:R-:W-:-:S03]  /*16d50*/  IMAD.MOV.U32 R0, RZ, RZ, R7 ;  /* 0x000000ffff007224 */ /* 0x001fc600078e0007 */
[----:B-1----:R-:W3:Y:S04]  /*16d60*/  LDL.LU.64 R6, [R1+0x300] ;  /* 0x0003000001067983 */ /* 0x002ee80000300a00 */
[----:B------:R0:W-:Y:S04]  /*16d70*/  STL [R1+0x358], R0 ;  /* 0x0003580001007387 */ /* 0x0001e80000100800 */
[----:B------:R1:W-:Y:S01]  /*16d80*/  STL [R1+0x3b0], R4 ;  /* 0x0003b00401007387 */ /* 0x0003e20000100800 */
[----:B0-----:R-:W-:-:S03]  /*16d90*/  IMAD.MOV.U32 R0, RZ, RZ, R5 ;  /* 0x000000ffff007224 */ /* 0x001fc600078e0005 */
[----:B-1----:R-:W3:Y:S04]  /*16da0*/  LDL.LU.64 R4, [R1+0x2f8] ;  /* 0x0002f80001047983 */ /* 0x002ee80000300a00 */
[----:B------:R0:W-:Y:S04]  /*16db0*/  STL [R1+0x350], R0 ;  /* 0x0003500001007387 */ /* 0x0001e80000100800 */
[----:B------:R1:W-:Y:S01]  /*16dc0*/  STL [R1+0x3b4], R28 ;  /* 0x0003b41c01007387 */ /* 0x0003e20000100800 */
[----:B0-----:R-:W-:-:S03]  /*16dd0*/  IMAD.MOV.U32 R0, RZ, RZ, R29 ;  /* 0x000000ffff007224 */ /* 0x001fc600078e001d */
[----:B-1----:R-:W3:Y:S04]  /*16de0*/  LDL.LU.64 R28, [R1+0x2f0] ;  /* 0x0002f000011c7983 */ /* 0x002ee80000300a00 */
[----:B------:R0:W-:Y:S04]  /*16df0*/  STL [R1+0x348], R0 ;  /* 0x0003480001007387 */ /* 0x0001e80000100800 */
[----:B----4-:R1:W-:Y:S01]  /*16e00*/  STL [R1+0x3b8], R16 ;  /* 0x0003b81001007387 */ /* 0x0103e20000100800 */
[----:B0-----:R-:W-:-:S03]  /*16e10*/  IMAD.MOV.U32 R0, RZ, RZ, R17 ;  /* 0x000000ffff007224 */ /* 0x001fc600078e0011 */
[----:B-1----:R-:W4:Y:S04]  /*16e20*/  LDL.LU.64 R16, [R1+0x2e8] ;  /* 0x0002e80001107983 */ /* 0x002f280000300a00 */
[----:B------:R0:W-:Y:S04]  /*16e30*/  STL [R1+0x340], R0 ;  /* 0x0003400001007387 */ /* 0x0001e80000100800 */
[----:B------:R1:W-:Y:S01]  /*16e40*/  STL [R1+0x3bc], R14 ;  /* 0x0003bc0e01007387 */ /* 0x0003e20000100800 */
[----:B0-----:R-:W-:-:S03]  /*16e50*/  IMAD.MOV.U32 R0, RZ, RZ, R15 ;  /* 0x000000ffff007224 */ /* 0x001fc600078e000f */
[----:B-1----:R-:W4:Y:S04]  /*16e60*/  LDL.LU.64 R14, [R1+0x2e0] ;  /* 0x0002e000010e7983 */ /* 0x002f280000300a00 */
        /* <DEDUP_REMOVED lines=145> */
[----:B------:R-:W-:Y:S04]  /*17780*/  STL [R1+0x450], R18 ;  /* 0x0004501201007387 */ /* 0x000fe80000100800 */
[----:B------:R-:W2:Y:S01]  /*17790*/  LDL.LU.64 R24, [R1+0x1b8] ;  /* 0x0001b80001187983 */ /* 0x000ea20000300a00 */
[----:B0-----:R-:W-:-:S05]  /*177a0*/  IMAD.MOV.U32 R0, RZ, RZ, R19 ;  /* 0x000000ffff007224 */ /* 0x001fca00078e0013 */
        /* <DEDUP_REMOVED lines=9> */
[----:B---3--:R-:W-:Y:S04]  /*17840*/  STL [R1+0x45c], R6 ;  /* 0x00045c0601007387 */ /* 0x008fe80000100800 */
[----:B------:R-:W3:Y:S01]  /*17850*/  LDL.LU.64 R18, [R1+0x1a0] ;  /* 0x0001a00001127983 */ /* 0x000ee20000300a00 */
[----:B0-----:R-:W-:-:S05]  /*17860*/  IMAD.MOV.U32 R0, RZ, RZ, R7 ;  /* 0x000000ffff007224 */ /* 0x001fca00078e0007 */
[----:B------:R0:W-:Y:S02]  /*17870*/  STL [R1+0x1f8], R0 ;  /* 0x0001f80001007387 */ /* 0x0001e40000100800 */
[----:B0-----:R-:W-:Y:S02]  /*17880*/  IMAD.MOV.U32 R0, RZ, RZ, R5 ;  /* 0x000000ffff007224 */ /* 0x001fe400078e0005 */
[----:B------:R-:W-:Y:S04]  /*17890*/  STL [R1+0x460], R4 ;  /* 0x0004600401007387 */ /* 0x000fe80000100800 */
[----:B------:R-:W3:Y:S04]  /*178a0*/  LDL.LU.64 R6, [R1+0x198] ;  /* 0x0001980001067983 */ /* 0x000ee80000300a00 */
[----:B------:R0:W-:Y:S04]  /*178b0*/  STL [R1+0x1f0], R0 ;  /* 0x0001f00001007387 */ /* 0x0001e80000100800 */
[----:B------:R1:W-:Y:S01]  /*178c0*/  STL [R1+0x464], R28 ;  /* 0x0004641c01007387 */ /* 0x0003e20000100800 */
[----:B0-----:R-:W-:-:S03]  /*178d0*/  IMAD.MOV.U32 R0, RZ, RZ, R29 ;  /* 0x000000ffff007224 */ /* 0x001fc600078e001d */
[----:B------:R-:W3:Y:S04]  /*178e0*/  LDL.LU.64 R4, [R1+0x190] ;  /* 0x0001900001047983 */ /* 0x000ee80000300a00 */
[----:B----4-:R-:W-:Y:S04]  /*178f0*/  STL [R1+0x468], R16 ;  /* 0x0004681001007387 */ /* 0x010fe80000100800 */
[----:B------:R0:W-:Y:S04]  /*17900*/  STL [R1+0x1e8], R0 ;  /* 0x0001e80001007387 */ /* 0x0001e80000100800 */
[----:B-1----:R-:W4:Y:S01]  /*17910*/  LDL.LU.64 R28, [R1+0x188] ;  /* 0x00018800011c7983 */ /* 0x002f220000300a00 */
[----:B0-----:R-:W-:-:S03]  /*17920*/  IMAD.MOV.U32 R0, RZ, RZ, R17 ;  /* 0x000000ffff007224 */ /* 0x001fc600078e0011 */
[----:B------:R-:W-:Y:S04]  /*17930*/  STL [R1+0x46c], R14 ;  /* 0x00046c0e01007387 */ /* 0x000fe80000100800 */
[----:B------:R0:W-:Y:S04]  /*17940*/  STL [R1+0x1e0], R0 ;  /* 0x0001e00001007387 */ /* 0x0001e80000100800 */
[----:B------:R-:W4:Y:S01]  /*17950*/  LDL.LU.64 R16, [R1+0x180] ;  /* 0x0001800001107983 */ /* 0x000f220000300a00 */
[----:B0-----:R-:W-:-:S03]  /*17960*/  IMAD.MOV.U32 R0, RZ, RZ, R15 ;  /* 0x000000ffff007224 */ /* 0x001fc600078e000f */
[----:B--2---:R-:W-:Y:S04]  /*17970*/  STL [R1+0x470], R22 ;  /* 0x0004701601007387 */ /* 0x004fe80000100800 */
[----:B------:R0:W-:Y:S04]  /*17980*/  STL [R1+0x1d8], R0 ;  /* 0x0001d80001007387 */ /* 0x0001e80000100800 */
[----:B------:R-:W2:Y:S01]  /*17990*/  LDL.LU.64 R14, [R1+0x178] ;  /* 0x00017800010e7983 */ /* 0x000ea20000300a00 */
[----:B0-----:R-:W-:-:S03]  /*179a0*/  IMAD.MOV.U32 R0, RZ, RZ, R23 ;  /* 0x000000ffff007224 */ /* 0x001fc600078e0017 */
[----:B------:R-:W-:Y:S04]  /*179b0*/  STL [R1+0x474], R20 ;  /* 0x0004741401007387 */ /* 0x000fe80000100800 */
        /* <DEDUP_REMOVED lines=12> */
[----:B------:R0:W-:Y:S02]  /*17a80*/  STL [R1+0x1b8], R0 ;  /* 0x0001b80001007387 */ /* 0x0001e40000100800 */
[----:B0-----:R-:W-:Y:S02]  /*17a90*/  IMAD.MOV.U32 R0, RZ, RZ, R11 ;  /* 0x000000ffff007224 */ /* 0x001fe400078e000b */
[----:B------:R-:W2:Y:S04]  /*17aa0*/  LDL.LU.64 R10, [R1+0x158] ;  /* 0x00015800010a7983 */ /* 0x000ea80000300a00 */
        /* <DEDUP_REMOVED lines=11> */
[----:B------:R-:W-:Y:S04]  /*17b60*/  STL [R1+0x490], R4 ;  /* 0x0004900401007387 */ /* 0x000fe80000100800 */
[----:B------:R0:W-:Y:S04]  /*17b70*/  STL [R1+0x1a4], R0 ;  /* 0x0001a40001007387 */ /* 0x0001e80000100800 */
[----:B-1----:R-:W3:Y:S01]  /*17b80*/  LDL.LU.64 R6, [R1+0x140] ;  /* 0x0001400001067983 */ /* 0x002ee20000300a00 */
[----:B0-----:R-:W-:-:S03]  /*17b90*/  IMAD.MOV.U32 R0, RZ, RZ, R5 ;  /* 0x000000ffff007224 */ /* 0x001fc600078e0005 */
[----:B----4-:R-:W-:Y:S04]  /*17ba0*/  STL [R1+0x494], R28 ;  /* 0x0004941c01007387 */ /* 0x010fe80000100800 */
[----:B------:R0:W-:Y:S04]  /*17bb0*/  STL [R1+0x1ac], R0 ;  /* 0x0001ac0001007387 */ /* 0x0001e80000100800 */
[----:B------:R-:W4:Y:S01]  /*17bc0*/  LDL.LU.64 R4, [R1+0x138] ;  /* 0x0001380001047983 */ /* 0x000f220000300a00 */
        /* <DEDUP_REMOVED lines=16> */
[----:B0-----:R-:W-:-:S05]  /*17cd0*/  IMAD.MOV.U32 R0, RZ, RZ, R21 ;  /* 0x000000ffff007224 */ /* 0x001fca00078e0015 */
[----:B------:R0:W-:Y:S04]  /*17ce0*/  STL [R1+0x1d4], R0 ;  /* 0x0001d40001007387 */ /* 0x0001e80000100800 */
[----:B------:R1:W-:Y:S04]  /*17cf0*/  STL [R1+0x4a8], R12 ;  /* 0x0004a80c01007387 */ /* 0x0003e80000100800 */
[----:B------:R-:W2:Y:S01]  /*17d00*/  LDL.LU.64 R24, [R1+0x108] ;  /* 0x0001080001187983 */ /* 0x000ea20000300a00 */
[----:B0-----:R-:W-:-:S03]  /*17d10*/  IMAD.MOV.U32 R0, RZ, RZ, R13 ;  /* 0x000000ffff007224 */ /* 0x001fc600078e000d */
[----:B-1----:R-:W2:Y:S04]  /*17d20*/  LDL.LU.64 R12, [R1+0x100] ;  /* 0x00010000010c7983 */ /* 0x002ea80000300a00 */
[----:B------:R0:W-:Y:S04]  /*17d30*/  STL [R1+0x1dc], R0 ;  /* 0x0001dc0001007387 */ /* 0x0001e80000100800 */
[----:B------:R1:W-:Y:S01]  /*17d40*/  STL [R1+0x4ac], R10 ;  /* 0x0004ac0a01007387 */ /* 0x0003e20000100800 */
[----:B0-----:R-:W-:-:S03]  /*17d50*/  IMAD.MOV.U32 R0, RZ, RZ, R11 ;  /* 0x000000ffff007224 */ /* 0x001fc600078e000b */
[----:B------:R-:W2:Y:S04]  /*17d60*/  LDL.LU.64 R22, [R1+0xf8] ;  /* 0x0000f80001167983 */ /* 0x000ea80000300a00 */
[----:B------:R-:W-:Y:S04]  /*17d70*/  STL [R1+0x4b0], R8 ;  /* 0x0004b00801007387 */ /* 0x000fe80000100800 */
[----:B------:R0:W-:Y:S04]  /*17d80*/  STL [R1+0x1e4], R0 ;  /* 0x0001e40001007387 */ /* 0x0001e80000100800 */
[----:B-1----:R-:W2:Y:S01]  /*17d90*/  LDL.LU.64 R10, [R1+0xf0] ;  /* 0x0000f000010a7983 */ /* 0x002ea20000300a00 */
[----:B0-----:R-:W-:-:S03]  /*17da0*/  IMAD.MOV.U32 R0, RZ, RZ, R9 ;  /* 0x000000ffff007224 */ /* 0x001fc600078e0009 */
[----:B---3--:R-:W-:Y:S04]  /*17db0*/  STL [R1+0x4b4], R18 ;  /* 0x0004b41201007387 */ /* 0x008fe80000100800 */
[----:B------:R0:W-:Y:S04]  /*17dc0*/  STL [R1+0x1ec], R0 ;  /* 0x0001ec0001007387 */ /* 0x0001e80000100800 */
[----:B------:R-:W3:Y:S04]  /*17dd0*/  LDL.LU.64 R8, [R1+0xe8] ;  /* 0x0000e80001087983 */ /* 0x000ee80000300a00 */
[----:B------:R-:W3:Y:S01]  /*17de0*/  LDL.LU.64 R20, [R1+0xe0] ;  /* 0x0000e00001147983 */ /* 0x000ee20000300a00 */
[----:B0-----:R-:W-:-:S05]  /*17df0*/  IMAD.MOV.U32 R0, RZ, RZ, R19 ;  /* 0x000000ffff007224 */ /* 0x001fca00078e0013 */
        /* <DEDUP_REMOVED lines=9> */
[----:B------:R1:W-:Y:S04]  /*17e90*/  STL [R1+0x4c0], R28 ;  /* 0x0004c01c01007387 */ /* 0x0003e80000100800 */
[----:B------:R-:W4:Y:S01]  /*17ea0*/  LDL.LU.64 R18, [R1+0xc8] ;  /* 0x0000c80001127983 */ /* 0x000f220000300a00 */
[----:B0-----:R-:W-:-:S03]  /*17eb0*/  IMAD.MOV.U32 R0, RZ, RZ, R29 ;  /* 0x000000ffff007224 */ /* 0x001fc600078e001d */
[----:B--2---:R-:W-:Y:S04]  /*17ec0*/  STL [R1+0x4c4], R16 ;  /* 0x0004c41001007387 */ /* 0x004fe80000100800 */
[----:B------:R0:W-:Y:S04]  /*17ed0*/  STL [R1+0x20c], R0 ;  /* 0x00020c0001007387 */ /* 0x0001e80000100800 */
[----:B-1----:R-:W2:Y:S01]  /*17ee0*/  LDL.LU.64 R28, [R1+0xc0] ;  /* 0x0000c000011c7983 */ /* 0x002ea20000300a00 */
[----:B0-----:R-:W-:-:S03]  /*17ef0*/  IMAD.MOV.U32 R0, RZ, RZ, R17 ;  /* 0x000000ffff007224 */ /* 0x001fc600078e0011 */
[----:B------:R-:W-:Y:S04]  /*17f00*/  STL [R1+0x4c8], R14 ;  /* 0x0004c80e01007387 */ /* 0x000fe80000100800 */
[----:B------:R0:W-:Y:S04]  /*17f10*/  STL [R1+0x214], R0 ;  /* 0x0002140001007387 */ /* 0x0001e80000100800 */
[----:B------:R-:W2:Y:S01]  /*17f20*/  LDL.LU.64 R16, [R1+0xb8] ;  /* 0x0000b80001107983 */ /* 0x000ea20000300a00 */
[----:B0-----:R-:W-:-:S03]  /*17f30*/  IMAD.MOV.U32 R0, RZ, RZ, R15 ;  /* 0x000000ffff007224 */ /* 0x001fc600078e000f */
[----:B------:R-:W2:Y:S04]  /*17f40*/  LDL.LU.64 R14, [R1+0xb0] ;  /* 0x0000b000010e7983 */ /* 0x000ea80000300a00 */
[----:B------:R0:W-:Y:S04]  /*17f50*/  STL [R1+0x21c], R0 ;  /* 0x00021c0001007387 */ /* 0x0001e80000100800 */
[----:B------:R-:W-:Y:S01]  /*17f60*/  STL [R1+0x4cc], R26 ;  /* 0x0004cc1a01007387 */ /* 0x000fe20000100800 */
[----:B0-----:R-:W-:-:S03]  /*17f70*/  IMAD.MOV.U32 R0, RZ, RZ, R27 ;  /* 0x000000ffff007224 */ /* 0x001fc600078e001b */
[----:B------:R-:W-:Y:S04]  /*17f80*/  STL [R1+0x4d0], R24 ;  /* 0x0004d01801007387 */ /* 0x000fe80000100800 */
[----:B------:R0:W-:Y:S04]  /*17f90*/  STL [R1+0x224], R0 ;  /* 0x0002240001007387 */ /* 0x0001e80000100800 */
[----:B------:R-:W-:Y:S01]  /*17fa0*/  STL [R1+0x4d4], R12 ;  /* 0x0004d40c01007387 */ /* 0x000fe20000100800 */
[----:B0-----:R-:W-:-:S05]  /*17fb0*/  IMAD.MOV.U32 R0, RZ, RZ, R25 ;  /* 0x000000ffff007224 */ /* 0x001fca00078e0019 */
[----:B------:R0:W-:Y:S04]  /*17fc0*/  STL [R1+0x22c], R0 ;  /* 0x00022c0001007387 */ /* 0x0001e80000100800 */
[----:B------:R-:W-:Y:S01]  /*17fd0*/  STL [R1+0x4d8], R22 ;  /* 0x0004d81601007387 */ /* 0x000fe20000100800 */
[----:B0-----:R-:W-:-:S05]  /*17fe0*/  IMAD.MOV.U32 R0, RZ, RZ, R13 ;  /* 0x000000ffff007224 */ /* 0x001fca00078e000d */
        /* <DEDUP_REMOVED lines=8> */
[----:B---3--:R1:W-:Y:S01]  /*18070*/  STL [R1+0x4e0], R8 ;  /* 0x0004e00801007387 */ /* 0x0083e20000100800 */
[----:B0-----:R-:W-:-:S03]  /*18080*/  IMAD.MOV.U32 R0, RZ, RZ, R9 ;  /* 0x000000ffff007224 */ /* 0x001fc600078e0009 */
[----:B------:R-:W-:Y:S04]  /*18090*/  STL [R1+0x4e4], R20 ;  /* 0x0004e41401007387 */ /* 0x000fe80000100800 */
[----:B------:R0:W-:Y:S04]  /*180a0*/  STL [R1+0x24c], R0 ;  /* 0x00024c0001007387 */ /* 0x0001e80000100800 */
[----:B-1----:R-:W3:Y:S01]  /*180b0*/  LDL.LU.64 R8, [R1+0x98] ;  /* 0x0000980001087983 */ /* 0x002ee20000300a00 */
[----:B0-----:R-:W-:-:S03]  /*180c0*/  IMAD.MOV.U32 R0, RZ, RZ, R21 ;  /* 0x000000ffff007224 */ /* 0x001fc600078e0015 */
[----:B------:R-:W-:Y:S04]  /*180d0*/  STL [R1+0x4e8], R6 ;  /* 0x0004e80601007387 */ /* 0x000fe80000100800 */
[----:B------:R0:W-:Y:S02]  /*180e0*/  STL [R1+0x254], R0 ;  /* 0x0002540001007387 */ /* 0x0001e40000100800 */
[----:B0-----:R-:W-:Y:S02]  /*180f0*/  IMAD.MOV.U32 R0, RZ, RZ, R7 ;  /* 0x000000ffff007224 */ /* 0x001fe400078e0007 */
[----:B------:R-:W3:Y:S04]  /*18100*/  LDL.LU.64 R6, [R1+0x90] ;  /* 0x0000900001067983 */ /* 0x000ee80000300a00 */
[----:B------:R0:W-:Y:S04]  /*18110*/  STL [R1+0x25c], R0 ;  /* 0x00025c0001007387 */ /* 0x0001e80000100800 */
[----:B----4-:R1:W-:Y:S01]  /*18120*/  STL [R1+0x4ec], R4 ;  /* 0x0004ec0401007387 */ /* 0x0103e20000100800 */
[----:B0-----:R-:W-:-:S03]  /*18130*/  IMAD.MOV.U32 R0, RZ, RZ, R5 ;  /* 0x000000ffff007224 */ /* 0x001fc600078e0005 */
[----:B------:R-:W-:Y:S04]  /*18140*/  STL [R1+0x4f0], R18 ;  /* 0x0004f01201007387 */ /* 0x000fe80000100800 */
[----:B------:R0:W-:Y:S04]  /*18150*/  STL [R1+0x264], R0 ;  /* 0x0002640001007387 */ /* 0x0001e80000100800 */
[----:B-1----:R-:W4:Y:S01]  /*18160*/  LDL.LU.64 R4, [R1+0x88] ;  /* 0x0000880001047983 */ /* 0x002f220000300a00 */
[----:B0-----:R-:W-:-:S03]  /*18170*/  IMAD.MOV.U32 R0, RZ, RZ, R19 ;  /* 0x000000ffff007224 */ /* 0x001fc600078e0013 */
[----:B--2---:R-:W-:Y:S04]  /*18180*/  STL [R1+0x4f4], R28 ;  /* 0x0004f41c01007387 */ /* 0x004fe80000100800 */
[----:B------:R0:W-:Y:S02]  /*18190*/  STL [R1+0x26c], R0 ;  /* 0x00026c0001007387 */ /* 0x0001e40000100800 */
[----:B0-----:R-:W-:Y:S02]  /*181a0*/  IMAD.MOV.U32 R0, RZ, RZ, R29 ;  /* 0x000000ffff007224 */ /* 0x001fe400078e001d */
[----:B------:R-:W2:Y:S04]  /*181b0*/  LDL.LU.64 R28, [R1+0x80] ;  /* 0x00008000011c7983 */ /* 0x000ea80000300a00 */
[----:B------:R0:W-:Y:S04]  /*181c0*/  STL [R1+0x274], R0 ;  /* 0x0002740001007387 */ /* 0x0001e80000100800 */
[----:B------:R-:W-:Y:S01]  /*181d0*/  STL [R1+0x4f8], R16 ;  /* 0x0004f81001007387 */ /* 0x000fe20000100800 */
[----:B0-----:R-:W-:-:S03]  /*181e0*/  IMAD.MOV.U32 R0, RZ, RZ, R17 ;  /* 0x000000ffff007224 */ /* 0x001fc600078e0011 */
[----:B------:R-:W-:Y:S04]  /*181f0*/  STL [R1+0x4fc], R14 ;  /* 0x0004fc0e01007387 */ /* 0x000fe80000100800 */
[----:B------:R-:W-:Y:S04]  /*18200*/  STL [R1+0x27c], R0 ;  /* 0x00027c0001007387 */ /* 0x000fe80000100800 */
[----:B------:R-:W2:Y:S04]  /*18210*/  LDL.LU.64 R26, [R1+0x68] ;  /* 0x00006800011a7983 */ /* 0x000ea80000300a00 */
[----:B--2---:R0:W-:Y:S04]  /*18220*/  STL.64 [R1+0x6b0], R26 ;  /* 0x0006b01a01007387 */ /* 0x0041e80000100a00 */
[----:B0-----:R-:W2:Y:S01]  /*18230*/  LDL.LU.64 R26, [R1+0x70] ;  /* 0x00007000011a7983 */ /* 0x001ea20000300a00 */
[----:B------:R-:W-:-:S03]  /*18240*/  IMAD.MOV.U32 R0, RZ, RZ, R15 ;  /* 0x000000ffff007224 */ /* 0x000fc600078e000f */
[----:B--2---:R0:W-:Y:S04]  /*18250*/  STL.64 [R1+0x6b8], R26 ;  /* 0x0006b81a01007387 */ /* 0x0041e80000100a00 */
[----:B0-----:R-:W2:Y:S04]  /*18260*/  LDL.LU.64 R26, [R1+0x78] ;  /* 0x00007800011a7983 */ /* 0x001ea80000300a00 */
[----:B------:R-:W2:Y:S04]  /*18270*/  LDL.LU.64 R2, [R1+0x60] ;  /* 0x0000600001027983 */ /* 0x000ea80000300a00 */
[----:B------:R0:W-:Y:S04]  /*18280*/  STL [R1+0x284], R0 ;  /* 0x0002840001007387 */ /* 0x0001e80000100800 */
[----:B------:R-:W-:Y:S04]  /*18290*/  STL [R1+0x500], R12 ;  /* 0x0005000c01007387 */ /* 0x000fe80000100800 */
[----:B------:R-:W2:Y:S01]  /*182a0*/  LDL.LU.64 R24, [R1+0x58] ;  /* 0x0000580001187983 */ /* 0x000ea20000300a00 */
[----:B0-----:R-:W-:-:S03]  /*182b0*/  IMAD.MOV.U32 R0, RZ, RZ, R13 ;  /* 0x000000ffff007224 */ /* 0x001fc600078e000d */
[----:B------:R-:W2:Y:S04]  /*182c0*/  LDL.LU.64 R22, [R1+0x50] ;  /* 0x0000500001167983 */ /* 0x000ea80000300a00 */
[----:B------:R0:W-:Y:S04]  /*182d0*/  STL [R1+0x28c], R0 ;  /* 0x00028c0001007387 */ /* 0x0001e80000100800 */
[----:B------:R-:W-:Y:S04]  /*182e0*/  STL [R1+0x504], R10 ;  /* 0x0005040a01007387 */ /* 0x000fe80000100800 */
[----:B------:R-:W2:Y:S01]  /*182f0*/  LDL.LU.64 R20, [R1+0x48] ;  /* 0x0000480001147983 */ /* 0x000ea20000300a00 */
[----:B0-----:R-:W-:-:S03]  /*18300*/  IMAD.MOV.U32 R0, RZ, RZ, R11 ;  /* 0x000000ffff007224 */ /* 0x001fc600078e000b */
[----:B------:R-:W2:Y:S04]  /*18310*/  LDL.LU.64 R18, [R1+0x40] ;  /* 0x0000400001127983 */ /* 0x000ea80000300a00 */
[----:B------:R0:W-:Y:S04]  /*18320*/  STL [R1+0x294], R0 ;  /* 0x0002940001007387 */ /* 0x0001e80000100800 */
[----:B---3--:R-:W-:Y:S04]  /*18330*/  STL [R1+0x508], R8 ;  /* 0x0005080801007387 */ /* 0x008fe80000100800 */
[----:B------:R-:W3:Y:S01]  /*18340*/  LDL.LU.64 R16, [R1+0x38] ;  /* 0x0000380001107983 */ /* 0x000ee20000300a00 */
[----:B0-----:R-:W-:-:S03]  /*18350*/  IMAD.MOV.U32 R0, RZ, RZ, R9 ;  /* 0x000000ffff007224 */ /* 0x001fc600078e0009 */
[----:B------:R-:W3:Y:S04]  /*18360*/  LDL.LU.64 R14, [R1+0x30] ;  /* 0x00003000010e7983 */ /* 0x000ee80000300a00 */
[----:B------:R0:W-:Y:S04]  /*18370*/  STL [R1+0x29c], R0 ;  /* 0x00029c0001007387 */ /* 0x0001e80000100800 */
[----:B------:R-:W-:Y:S04]  /*18380*/  STL [R1+0x50c], R6 ;  /* 0x00050c0601007387 */ /* 0x000fe80000100800 */
[----:B------:R-:W3:Y:S01]  /*18390*/  LDL.LU.64 R12, [R1+0x28] ;  /* 0x00002800010c7983 */ /* 0x000ee20000300a00 */
[----:B0-----:R-:W-:-:S03]  /*183a0*/  IMAD.MOV.U32 R0, RZ, RZ, R7 ;  /* 0x000000ffff007224 */ /* 0x001fc600078e0007 */
[----:B------:R-:W3:Y:S04]  /*183b0*/  LDL.LU.64 R10, [R1+0x20] ;  /* 0x00002000010a7983 */ /* 0x000ee80000300a00 */
[----:B------:R0:W-:Y:S04]  /*183c0*/  STL [R1+0x2a4], R0 ;  /* 0x0002a40001007387 */ /* 0x0001e80000100800 */
[----:B----4-:R1:W-:Y:S04]  /*183d0*/  STL [R1+0x510], R4 ;  /* 0x0005100401007387 */ /* 0x0103e80000100800 */
[----:B------:R-:W4:Y:S01]  /*183e0*/  LDL.LU.64 R8, [R1+0x18] ;  /* 0x0000180001087983 */ /* 0x000f220000300a00 */
[----:B0-----:R-:W-:-:S03]  /*183f0*/  IMAD.MOV.U32 R0, RZ, RZ, R5 ;  /* 0x000000ffff007224 */ /* 0x001fc600078e0005 */
[----:B------:R-:W3:Y:S04]  /*18400*/  LDL.LU.64 R6, [R1+0x10] ;  /* 0x0000100001067983 */ /* 0x000ee80000300a00 */
[----:B------:R0:W-:Y:S04]  /*18410*/  STL [R1+0x2ac], R0 ;  /* 0x0002ac0001007387 */ /* 0x0001e80000100800 */
[----:B------:R0:W-:Y:S04]  /*18420*/  STL [R1+0x514], R28 ;  /* 0x0005141c01007387 */ /* 0x0001e80000100800 */
[----:B-1----:R-:W3:Y:S01]  /*18430*/  LDL.LU.64 R4, [R1+0x8] ;  /* 0x0000080001047983 */ /* 0x002ee20000300a00 */
[----:B0-----:R-:W-:-:S03]  /*18440*/  IMAD.MOV.U32 R0, RZ, RZ, R29 ;  /* 0x000000ffff007224 */ /* 0x001fc600078e001d */
[----:B------:R-:W3:Y:S04]  /*18450*/  LDL.LU.64 R28, [R1] ;  /* 0x00000000011c7983 */ /* 0x000ee80000300a00 */
[----:B------:R0:W-:Y:S04]  /*18460*/  STL [R1+0x2b4], R0 ;  /* 0x0002b40001007387 */ /* 0x0001e80000100800 */
[----:B--2---:R1:W-:Y:S01]  /*18470*/  STL [R1+0x518], R26 ;  /* 0x0005181a01007387 */ /* 0x0043e20000100800 */
[----:B0-----:R-:W-:-:S03]  /*18480*/  IMAD.MOV.U32 R0, RZ, RZ, R27 ;  /* 0x000000ffff007224 */ /* 0x001fc600078e001b */
[----:B-1----:R-:W2:Y:S04]  /*18490*/  LDL.LU.64 R26, [R1+0x6b8] ;  /* 0x0006b800011a7983 */ /* 0x002ea80000300a00 */
[----:B--2---:R-:W-:Y:S04]  /*184a0*/  STL [R1+0x51c], R26 ;  /* 0x00051c1a01007387 */ /* 0x004fe80000100800 */
[----:B------:R0:W-:Y:S02]  /*184b0*/  STL [R1+0x2bc], R0 ;  /* 0x0002bc0001007387 */ /* 0x0001e40000100800 */
[----:B0-----:R-:W-:-:S02]  /*184c0*/  IMAD.MOV.U32 R0, RZ, RZ, R27 ;  /* 0x000000ffff007224 */ /* 0x001fc400078e001b */
[----:B------:R-:W2:Y:S04]  /*184d0*/  LDL.LU.64 R26, [R1+0x6b0] ;  /* 0x0006b000011a7983 */ /* 0x000ea80000300a00 */
[----:B--2---:R-:W-:Y:S04]  /*184e0*/  STL [R1+0x520], R26 ;  /* 0x0005201a01007387 */ /* 0x004fe80000100800 */
[----:B------:R0:W-:Y:S02]  /*184f0*/  STL [R1+0x2c4], R0 ;  /* 0x0002c40001007387 */ /* 0x0001e40000100800 */
[----:B0-----:R-:W-:-:S02]  /*18500*/  IMAD.MOV.U32 R0, RZ, RZ, R27 ;  /* 0x000000ffff007224 */ /* 0x001fc400078e001b */
[----:B------:R-:W2:Y:S04]  /*18510*/  LDL.LU.64 R26, [R1+0x6a8] ;  /* 0x0006a800011a7983 */ /* 0x000ea80000300a00 */
[----:B------:R0:W-:Y:S04]  /*18520*/  STL [R1+0x2cc], R0 ;  /* 0x0002cc0001007387 */ /* 0x0001e80000100800 */
[----:B0-----:R0:W5:Y:S04]  /*18530*/  LDL.LU R0, [R1+0x6a4] ;  /* 0x0006a40001007983 */ /* 0x0011680000300800 */
[----:B------:R1:W-:Y:S04]  /*18540*/  STL [R1+0x524], R2 ;  /* 0x0005240201007387 */ /* 0x0003e80000100800 */
[----:B-1----:R0:W5:Y:S04]  /*18550*/  LDL.LU R2, [R1+0x6a0] ;  /* 0x0006a00001027983 */ /* 0x0021680000300800 */
[----:B------:R-:W-:Y:S04]  /*18560*/  STL [R1+0x528], R24 ;  /* 0x0005281801007387 */ /* 0x000fe80000100800 */
[----:B------:R1:W-:Y:S02]  /*18570*/  STL [R1+0x2d4], R3 ;  /* 0x0002d40301007387 */ /* 0x0003e40000100800 */
[----:B-1----:R-:W-:-:S02]  /*18580*/  IMAD.MOV.U32 R3, RZ, RZ, R25 ;  /* 0x000000ffff037224 */ /* 0x002fc400078e0019 */
[----:B------:R-:W2:Y:S04]  /*18590*/  LDL.LU.64 R24, [R1+0x698] ;  /* 0x0006980001187983 */ /* 0x000ea80000300a00 */
        /* <DEDUP_REMOVED lines=12> */
[----:B---3--:R-:W-:Y:S04]  /*18660*/  STL [R1+0x538], R16 ;  /* 0x0005381001007387 */ /* 0x008fe80000100800 */
[----:B------:R1:W-:Y:S02]  /*18670*/  STL [R1+0x2f4], R3 ;  /* 0x0002f40301007387 */ /* 0x0003e40000100800 */
[----:B-1----:R-:W-:-:S02]  /*18680*/  IMAD.MOV.U32 R3, RZ, RZ, R17 ;  /* 0x000000ffff037224 */ /* 0x002fc400078e0011 */
[----:B------:R-:W3:Y:S04]  /*18690*/  LDL.LU.64 R16, [R1+0x678] ;  /* 0x0006780001107983 */ /* 0x000ee80000300a00 */
        /* <DEDUP_REMOVED lines=12> */
[----:B----4-:R-:W-:Y:S04]  /*18760*/  STL [R1+0x548], R8 ;  /* 0x0005480801007387 */ /* 0x010fe80000100800 */
[----:B------:R1:W-:Y:S02]  /*18770*/  STL [R1+0x314], R3 ;  /* 0x0003140301007387 */ /* 0x0003e40000100800 */
[----:B-1----:R-:W-:-:S02]  /*18780*/  IMAD.MOV.U32 R3, RZ, RZ, R9 ;  /* 0x000000ffff037224 */ /* 0x002fc400078e0009 */
[----:B------:R-:W4:Y:S04]  /*18790*/  LDL.LU.64 R8, [R1+0x658] ;  /* 0x0006580001087983 */ /* 0x000f280000300a00 */
        /* <DEDUP_REMOVED lines=11> */
[----:B------:R-:W2:Y:S01]  /*18850*/  LDL.LU.64 R28, [R1+0x640] ;  /* 0x00064000011c7983 */ /* 0x000ea20000300a00 */
[----:B------:R-:W-:-:S04]  /*18860*/  UIADD3 UR5, UPT, UPT, UR5, -0x1, URZ ;  /* 0xffffffff05057890 */ /* 0x000fc8000fffe0ff */
[----:B------:R-:W-:Y:S01]  /*18870*/  UISETP.NE.U32.AND UP0, UPT, UR5, URZ, UPT ;  /* 0x000000ff0500728c */ /* 0x000fe2000bf05070 */
[----:B--2---:R-:W-:Y:S04]  /*18880*/  STL [R1+0x558], R28 ;  /* 0x0005581c01007387 */ /* 0x004fe80000100800 */
[----:B------:R-:W-:Y:S04]  /*18890*/  STL [R1+0x334], R3 ;  /* 0x0003340301007387 */ /* 0x000fe80000100800 */
[----:B------:R1:W-:Y:S04]  /*188a0*/  STL [R1+0x33c], R29 ;  /* 0x00033c1d01007387 */ /* 0x0003e80000100800 */
[----:B-1----:R-:W2:Y:S04]  /*188b0*/  LDL.LU.64 R28, [R1+0x120] ;  /* 0x00012000011c7983 */ /* 0x002ea80000300a00 */
[----:B------:R1:W-:Y:S04]  /*188c0*/  STL [R1+0x55c], R4 ;  /* 0x00055c0401007387 */ /* 0x0003e80000100800 */
[----:B------:R2:W-:Y:S04]  /*188d0*/  STL [R1+0x344], R5 ;  /* 0x0003440501007387 */ /* 0x0005e80000100800 */
[----:B------:R0:W-:Y:S04]  /*188e0*/  STL [R1+0x560], R6 ;  /* 0x0005600601007387 */ /* 0x0001e80000100800 */
[----:B------:R0:W-:Y:S01]  /*188f0*/  STL [R1+0x34c], R7 ;  /* 0x00034c0701007387 */ /* 0x0001e20000100800 */
[----:B-1----:R-:W1:Y:S03]  /*18900*/  LDC R4, c[0x0][0x3a8] ;  /* 0x0000ea00ff047b82 */ /* 0x002e660000000800 */
[----:B----4-:R0:W-:Y:S04]  /*18910*/  STL [R1+0x564], R8 ;  /* 0x0005640801007387 */ /* 0x0101e80000100800 */
[----:B------:R0:W-:Y:S04]  /*18920*/  STL [R1+0x354], R9 ;  /* 0x0003540901007387 */ /* 0x0001e80000100800 */
[----:B------:R0:W-:Y:S04]  /*18930*/  STL [R1+0x568], R10 ;  /* 0x0005680a01007387 */ /* 0x0001e80000100800 */
[----:B------:R0:W-:Y:S04]  /*18940*/  STL [R1+0x35c], R11 ;  /* 0x00035c0b01007387 */ /* 0x0001e80000100800 */
[----:B------:R0:W-:Y:S04]  /*18950*/  STL [R1+0x56c], R12 ;  /* 0x00056c0c01007387 */ /* 0x0001e80000100800 */
[----:B------:R0:W-:Y:S04]  /*18960*/  STL [R1+0x364], R13 ;  /* 0x0003640d01007387 */ /* 0x0001e80000100800 */
[----:B------:R0:W-:Y:S04]  /*18970*/  STL [R1+0x570], R14 ;  /* 0x0005700e01007387 */ /* 0x0001e80000100800 */
[----:B------:R0:W-:Y:S04]  /*18980*/  STL [R1+0x36c], R15 ;  /* 0x00036c0f01007387 */ /* 0x0001e80000100800 */
[----:B---3--:R0:W-:Y:S04]  /*18990*/  STL [R1+0x574], R16 ;  /* 0x0005741001007387 */ /* 0x0081e80000100800 */
[----:B------:R0:W-:Y:S04]  /*189a0*/  STL [R1+0x374], R17 ;  /* 0x0003741101007387 */ /* 0x0001e80000100800 */
        /* <DEDUP_REMOVED lines=9> */
[----:B------:R0:W-:Y:S01]  /*18a40*/  STL [R1+0x39c], R27 ;  /* 0x00039c1b01007387 */ /* 0x0001e20000100800 */
[----:B-1----:R-:W-:Y:S01]  /*18a50*/  IMAD.SHL.U32 R4, R4, 0x40, RZ ;  /* 0x0000004004047824 */ /* 0x002fe200078e00ff */
[----:B------:R-:W-:-:S03]  /*18a60*/  UIADD3 UR7, UPT, UPT, UR7, -0x40, URZ ;  /* 0xffffffc007077890 */ /* 0x000fc6000fffe0ff */
[----:B--2---:R-:W-:Y:S01]  /*18a70*/  IMAD.WIDE R4, R4, 0x2, R28 ;  /* 0x0000000204047825 */ /* 0x004fe200078e021c */
[----:B0-----:R-:W-:Y:S08]  /*18a80*/  BRA.U UP0, `(.L_x_2) ;  /* 0xffffff4100387547 */ /* 0x001ff0000b83ffff */
[----:B------:R-:W2:Y:S04]  /*18a90*/  LDL.LU R7, [R1+0x5cc] ;  /* 0x0005cc0001077983 */ /* 0x000ea80000300800 */
[----:B------:R-:W3:Y:S04]  /*18aa0*/  LDL.LU R6, [R1+0x59c] ;  /* 0x00059c0001067983 */ /* 0x000ee80000300800 */
[----:B---3--:R0:W-:Y:S04]  /*18ab0*/  STL [R1+0x644], R6 ;  /* 0x0006440601007387 */ /* 0x0081e80000100800 */
[----:B0-----:R-:W2:Y:S04]  /*18ac0*/  LDL.LU R6, [R1+0x5bc] ;  /* 0x0005bc0001067983 */ /* 0x001ea80000300800 */
[----:B------:R-:W3:Y:S04]  /*18ad0*/  LDL.LU R5, [R1+0x61c] ;  /* 0x00061c0001057983 */ /* 0x000ee80000300800 */
[----:B---3--:R0:W-:Y:S04]  /*18ae0*/  STL [R1+0x640], R5 ;  /* 0x0006400501007387 */ /* 0x0081e80000100800 */
[----:B0-----:R-:W3:Y:S04]  /*18af0*/  LDL.LU R5, [R1+0x5dc] ;  /* 0x0005dc0001057983 */ /* 0x001ee80000300800 */
[----:B------:R-:W4:Y:S01]  /*18b00*/  LDL.LU R4, [R1+0x5ec] ;  /* 0x0005ec0001047983 */ /* 0x000f220000300800 */
[----:B--2---:R-:W-:-:S03]  /*18b10*/  F2FP.F16.F32.PACK_AB R7, R6, R7 ;  /* 0x000000070607723e */ /* 0x004fc600000000ff */
[----:B----4-:R0:W-:Y:S04]  /*18b20*/  STL [R1+0x63c], R4 ;  /* 0x00063c0401007387 */ /* 0x0101e80000100800 */
[----:B0-----:R-:W2:Y:S04]  /*18b30*/  LDL.LU R4, [R1+0x5fc] ;  /* 0x0005fc0001047983 */ /* 0x001ea80000300800 */
[----:B-----5:R-:W4:Y:S04]  /*18b40*/  LDL.LU R0, [R1+0x60c] ;  /* 0x00060c0001007983 */ /* 0x020f280000300800 */
[----:B------:R-:W2:Y:S04]  /*18b50*/  LDL.LU R2, [R1+0x5b8] ;  /* 0x0005b80001027983 */ /* 0x000ea80000300800 */
        /* <DEDUP_REMOVED lines=23> */
[----:B------:R-:W3:Y:S02]  /*18cd0*/  LDL.LU R6, [R1+0x644] ;  /* 0x0006440001067983 */ /* 0x000ee40000300800 */
[----:B---3--:R-:W-:-:S02]  /*18ce0*/  F2FP.F16.F32.PACK_AB R6, R5, R6 ;  /* 0x000000060506723e */ /* 0x008fc400000000ff */
[----:B------:R-:W2:Y:S02]  /*18cf0*/  LDL.LU R5, [R1+0x640] ;  /* 0x0006400001057983 */ /* 0x000ea40000300800 */
[----:B--2---:R-:W-:Y:S02]  /*18d00*/  F2FP.F16.F32.PACK_AB R5, R4, R5 ;  /* 0x000000050405723e */ /* 0x004fe400000000ff */
[----:B------:R-:W4:Y:S01]  /*18d10*/  LDL.LU R4, [R1+0x63c] ;  /* 0x00063c0001047983 */ /* 0x000f220000300800 */
[----:B------:R-:W-:Y:S02]  /*18d20*/  F2FP.F16.F32.PACK_AB R18, R18, R16 ;  /* 0x000000101212723e */ /* 0x000fe400000000ff */
[----:B------:R-:W-:Y:S02]  /*18d30*/  F2FP.F16.F32.PACK_AB R11, R2, R11 ;  /* 0x0000000b020b723e */ /* 0x000fe400000000ff */
[----:B------:R-:W-:Y:S02]  /*18d40*/  F2FP.F16.F32.PACK_AB R10, R26, R10 ;  /* 0x0000000a1a0a723e */ /* 0x000fe400000000ff */
[----:B------:R-:W-:-:S02]  /*18d50*/  F2FP.F16.F32.PACK_AB R9, R27, R9 ;  /* 0x000000091b09723e */ /* 0x000fc400000000ff */
[----:B------:R-:W-:Y:S02]  /*18d60*/  F2FP.F16.F32.PACK_AB R8, R24, R8 ;  /* 0x000000081808723e */ /* 0x000fe400000000ff */
[----:B------:R-:W-:Y:S02]  /*18d70*/  F2FP.F16.F32.PACK_AB R15, R25, R15 ;  /* 0x0000000f190f723e */ /* 0x000fe400000000ff */
[----:B------:R-:W-:Y:S02]  /*18d80*/  F2FP.F16.F32.PACK_AB R14, R22, R14 ;  /* 0x0000000e160e723e */ /* 0x000fe400000000ff */
[----:B------:R-:W-:Y:S02]  /*18d90*/  F2FP.F16.F32.PACK_AB R13, R23, R13 ;  /* 0x0000000d170d723e */ /* 0x000fe400000000ff */
[----:B------:R-:W-:Y:S02]  /*18da0*/  F2FP.F16.F32.PACK_AB R12, R20, R12 ;  /* 0x0000000c140c723e */ /* 0x000fe400000000ff */
[----:B------:R-:W-:-:S02]  /*18db0*/  F2FP.F16.F32.PACK_AB R19, R21, R19 ;  /* 0x000000131513723e */ /* 0x000fc400000000ff */
[----:B------:R-:W-:Y:S02]  /*18dc0*/  F2FP.F16.F32.PACK_AB R17, R17, R28 ;  /* 0x0000001c1111723e */ /* 0x000fe400000000ff */
[----:B------:R-:W-:Y:S02]  /*18dd0*/  F2FP.F16.F32.PACK_AB R16, R29, R3 ;  /* 0x000000031d10723e */ /* 0x000fe400000000ff */
[----:B----4-:R-:W-:-:S07]  /*18de0*/  F2FP.F16.F32.PACK_AB R4, R4, R0 ;  /* 0x000000000404723e */ /* 0x010fce00000000ff */
.L_x_1:
[----:B-1----:R-:W2:Y:S01]  /*18df0*/  LDL.LU R20, [R1+0x634] ;  /* 0x0006340001147983 */ /* 0x002ea20000300800 */
[----:B------:R-:W1:Y:S01]  /*18e00*/  S2R R22, SR_TID.X ;  /* 0x0000000000167919 */ /* 0x000e620000002100 */
[----:B------:R-:W3:Y:S01]  /*18e10*/  S2UR UR5, SR_CgaCtaId ;  /* 0x00000000000579c3 */ /* 0x000ee20000008800 */
[----:B------:R-:W-:Y:S01]  /*18e20*/  UMOV UR4, 0x400 ;  /* 0x0000040000047882 */ /* 0x000fe20000000000 */
[----:B------:R-:W4:Y:S01]  /*18e30*/  LDCU.128 UR12, c[0x0][0x390] ;  /* 0x00007200ff0c77ac */ /* 0x000f220008000c00 */
[----:B------:R-:W5:Y:S04]  /*18e40*/  LDL.LU R23, [R1+0x630] ;  /* 0x0006300001177983 */ /* 0x000f680000300800 */
[----:B------:R-:W4:Y:S04]  /*18e50*/  LDL.LU R21, [R1+0x638] ;  /* 0x0006380001157983 */ /* 0x000f280000300800 */
[----:B------:R-:W4:Y:S01]  /*18e60*/  LDL.LU R25, [R1+0x620] ;  /* 0x0006200001197983 */ /* 0x000f220000300800 */
[C---:B-1----:R-:W-:Y:S01]  /*18e70*/  IMAD.SHL.U32 R3, R22.reuse, 0x4, RZ ;  /* 0x0000000416037824 */ /* 0x042fe200078e00ff */
[C---:B0-----:R-:W-:Y:S01]  /*18e80*/  LOP3.LUT R2, R22.reuse, 0x60, RZ, 0xc0, !PT ;  /* 0x0000006016027812 */ /* 0x041fe200078ec0ff */
[----:B------:R-:W-:-:S03]  /*18e90*/  IMAD.SHL.U32 R0, R22, 0x100, RZ ;  /* 0x0000010016007824 */ /* 0x000fc600078e00ff */
[----:B------:R-:W-:Y:S01]  /*18ea0*/  LOP3.LUT R3, R3, 0x70, RZ, 0xc0, !PT ;  /* 0x0000007003037812 */ /* 0x000fe200078ec0ff */
[----:B---3--:R-:W-:Y:S01]  /*18eb0*/  ULEA UR4, UR5, UR4, 0x18 ;  /* 0x0000000405047291 */ /* 0x008fe2000f8ec0ff */
[----:B------:R-:W-:Y:S01]  /*18ec0*/  SHF.R.U32.HI R24, RZ, 0x4, R22 ;  /* 0x00000004ff187819 */ /* 0x000fe20000011616 */
[----:B------:R-:W0:Y:S02]  /*18ed0*/  LDCU UR5, c[0x0][0x3b4] ;  /* 0x00007680ff0577ac */ /* 0x000e240008000800 */
[----:B------:R-:W-:Y:S01]  /*18ee0*/  IMAD R3, R2, 0x10, R3 ;  /* 0x0000001002037824 */ /* 0x000fe200078e0203 */
[----:B------:R-:W-:Y:S02]  /*18ef0*/  LEA.HI R29, R22, 0x38, RZ, 0x1c ;  /* 0x00000038161d7811 */ /* 0x000fe400078fe0ff */
[----:B------:R-:W-:Y:S01]  /*18f00*/  SGXT.U32 R24, R24, 0x3 ;  /* 0x000000031818781a */ /* 0x000fe20000000000 */
[----:B------:R-:W-:Y:S01]  /*18f10*/  BAR.SYNC.DEFER_BLOCKING 0x0 ;  /* 0x0000000000007b1d */ /* 0x000fe20000010000 */
[----:B--2---:R-:W-:-:S04]  /*18f20*/  LOP3.LUT R0, R20, 0x1800, R0, 0xf8, !PT ;  /* 0x0000180014007812 */ /* 0x004fc800078ef800 */
[----:B------:R-:W-:-:S05]  /*18f30*/  LOP3.LUT R0, R0, R3, RZ, 0x3c, !PT ;  /* 0x0000000300007212 */ /* 0x000fca00078e3cff */
[----:B------:R-:W-:Y:S04]  /*18f40*/  STS.128 [R0+UR4], R16 ;  /* 0x0000001000007988 */ /* 0x000fe80008000c04 */
[----:B------:R-:W-:Y:S04]  /*18f50*/  STS.128 [R0+UR4+0x100], R12 ;  /* 0x0001000c00007988 */ /* 0x000fe80008000c04 */
[----:B------:R-:W-:Y:S04]  /*18f60*/  STS.128 [R0+UR4+0x80], R8 ;  /* 0x0000800800007988 */ /* 0x000fe80008000c04 */
[----:B------:R1:W-:Y:S01]  /*18f70*/  STS.128 [R0+UR4+0x180], R4 ;  /* 0x0001800400007988 */ /* 0x0003e20008000c04 */
[----:B------:R-:W-:-:S05]  /*18f80*/  IMAD.SHL.U32 R20, R22, 0x400, RZ ;  /* 0x0000040016147824 */ /* 0x000fca00078e00ff */
[----:B------:R-:W-:-:S04]  /*18f90*/  LOP3.LUT R20, R20, 0x1800, RZ, 0xc0, !PT ;  /* 0x0000180014147812 */ /* 0x000fc800078ec0ff */
[----:B-----5:R-:W-:-:S04]  /*18fa0*/  LOP3.LUT R20, R20, 0x1f0, R23, 0xf8, !PT ;  /* 0x000001f014147812 */ /* 0x020fc800078ef817 */
[----:B-1----:R-:W-:Y:S01]  /*18fb0*/  LOP3.LUT R4, R20, 0x60, R22, 0x78, !PT ;  /* 0x0000006014047812 */ /* 0x002fe200078e7816 */
[----:B------:R-:W-:Y:S01]  /*18fc0*/  BAR.SYNC.DEFER_BLOCKING 0x0 ;  /* 0x0000000000007b1d */ /* 0x000fe20000010000 */
[----:B----4-:R-:W-:Y:S01]  /*18fd0*/  LEA.HI R0, R22, R25, RZ, 0x1c ;  /* 0x0000001916007211 */ /* 0x010fe200078fe0ff */
[----:B------:R-:W-:-:S04]  /*18fe0*/  IMAD.IADD R29, R25, 0x1, R29 ;  /* 0x00000001191d7824 */ /* 0x000fc800078e021d */
[----:B------:R-:W1:Y:S04]  /*18ff0*/  LDS.128 R16, [R4+UR4] ;  /* 0x0000000404107984 */ /* 0x000e680008000c00 */
[----:B------:R-:W2:Y:S04]  /*19000*/  LDS.128 R12, [R4+UR4+0x200] ;  /* 0x00020004040c7984 */ /* 0x000ea80008000c00 */
[----:B------:R3:W-:Y:S01]  /*19010*/  STL [R1], R0 ;  /* 0x0000000001007387 */ /* 0x0007e20000100800 */
[C-C-:B------:R-:W-:Y:S02]  /*19020*/  LOP3.LUT R5, R25.reuse, 0xe0, R24.reuse, 0xfe, !PT ;  /* 0x000000e019057812 */ /* 0x140fe400078efe18 */
[C-C-:B------:R-:W-:Y:S01]  /*19030*/  LOP3.LUT R2, R25.reuse, 0xd8, R24.reuse, 0xfe, !PT ;  /* 0x000000d819027812 */ /* 0x140fe200078efe18 */
[----:B------:R4:W-:Y:S01]  /*19040*/  STL [R1+0x668], R29 ;  /* 0x0006681d01007387 */ /* 0x0009e20000100800 */
[----:B------:R-:W-:Y:S01]  /*19050*/  LOP3.LUT R23, R25, R24, RZ, 0xfc, !PT ;  /* 0x0000001819177212 */ /* 0x000fe200078efcff */
[C---:B0-----:R-:W-:Y:S01]  /*19060*/  IMAD R3, R21.reuse, UR5, RZ ;  /* 0x0000000515037c24 */ /* 0x041fe2000f8e02ff */
[----:B------:R-:W-:Y:S01]  /*19070*/  ISETP.GE.AND P0, PT, R21, UR14, PT ;  /* 0x0000000e15007c0c */ /* 0x000fe2000bf06270 */
[----:B------:R-:W0:Y:S01]  /*19080*/  LDS.128 R8, [R4+UR4+0x400] ;  /* 0x0004000404087984 */ /* 0x000e220008000c00 */
[----:B---3--:R-:W-:-:S02]  /*19090*/  LOP3.LUT R0, R25, 0xf0, R24, 0xfe, !PT ;  /* 0x000000f019007812 */ /* 0x008fc400078efe18 */
[----:B----4-:R-:W-:-:S03]  /*190a0*/  LOP3.LUT R29, R25, 0xc8, R24, 0xfe, !PT ;  /* 0x000000c8191d7812 */ /* 0x010fc600078efe18 */
[----:B------:R3:W-:Y:S04]  /*190b0*/  STL [R1+0x50], R0 ;  /* 0x0000500001007387 */ /* 0x0007e80000100800 */
[----:B------:R-:W-:Y:S01]  /*190c0*/  STL [R1+0x4c], R5 ;  /* 0x00004c0501007387 */ /* 0x000fe20000100800 */
[----:B---3--:R-:W-:-:S03]  /*190d0*/  LOP3.LUT R0, R25, 0xd0, R24, 0xfe, !PT ;  /* 0x000000d019007812 */ /* 0x008fc600078efe18 */
[----:B------:R-:W-:Y:S04]  /*190e0*/  STL [R1+0x48], R2 ;  /* 0x0000480201007387 */ /* 0x000fe80000100800 */
[----:B------:R3:W-:Y:S04]  /*190f0*/  STL [R1+0x66c], R29 ;  /* 0x00066c1d01007387 */ /* 0x0007e80000100800 */
[----:B------:R4:W-:Y:S01]  /*19100*/  STL [R1+0x44], R0 ;  /* 0x0000440001007387 */ /* 0x0009e20000100800 */
[C-C-:B------:R-:W-:Y:S02]  /*19110*/  LOP3.LUT R22, R25.reuse, 0xe8, R24.reuse, 0xfe, !PT ;  /* 0x000000e819167812 */ /* 0x140fe400078efe18 */
[C-C-:B------:R-:W-:Y:S01]  /*19120*/  LOP3.LUT R28, R25.reuse, 0x30, R24.reuse, 0xfe, !PT ;  /* 0x00000030191c7812 */ /* 0x140fe200078efe18 */
[----:B------:R-:W5:Y:S01]  /*19130*/  LDS.128 R4, [R4+UR4+0x600] ;  /* 0x0006000404047984 */ /* 0x000f620008000c00 */
[----:B---3--:R-:W3:Y:S01]  /*19140*/  LDC R29, c[0x0][0x3b8] ;  /* 0x0000ee00ff1d7b82 */ /* 0x008ee20000000800 */
[----:B----4-:R-:W-:-:S05]  /*19150*/  LOP3.LUT R0, R25, 0xc0, R24, 0xfe, !PT ;  /* 0x000000c019007812 */ /* 0x010fca00078efe18 */
[----:B------:R4:W-:Y:S04]  /*19160*/  STL [R1+0x40], R0 ;  /* 0x0000400001007387 */ /* 0x0009e80000100800 */
[----:B-1----:R-:W-:Y:S04]  /*19170*/  STL [R1+0x664], R17 ;  /* 0x0006641101007387 */ /* 0x002fe80000100800 */
[----:B------:R-:W-:Y:S01]  /*19180*/  STL [R1+0x64c], R18 ;  /* 0x00064c1201007387 */ /* 0x000fe20000100800 */
[----:B----4-:R-:W-:-:S03]  /*19190*/  LOP3.LUT R0, R25, 0xb0, R24, 0xfe, !PT ;  /* 0x000000b019007812 */ /* 0x010fc600078efe18 */
[----:B------:R1:W-:Y:S02]  /*191a0*/  STL [R1+0x63c], R19 ;  /* 0x00063c1301007387 */ /* 0x0003e40000100800 */
[----:B-1----:R-:W-:-:S05]  /*191b0*/  LOP3.LUT R19, R25, 0xa8, R24, 0xfe, !PT ;  /* 0x000000a819137812 */ /* 0x002fca00078efe18 */
[----:B------:R1:W-:Y:S04]  /*191c0*/  STL [R1+0x644], R19 ;  /* 0x0006441301007387 */ /* 0x0003e80000100800 */
[----:B------:R4:W-:Y:S04]  /*191d0*/  STL [R1+0x3c], R0 ;  /* 0x00003c0001007387 */ /* 0x0009e80000100800 */
[----:B--2---:R-:W-:Y:S04]  /*191e0*/  STL [R1+0x660], R13 ;  /* 0x0006600d01007387 */ /* 0x004fe80000100800 */
[----:B------:R2:W-:Y:S01]  /*191f0*/  STL [R1+0x648], R14 ;  /* 0x0006480e01007387 */ /* 0x0005e20000100800 */
[----:B-1----:R-:W-:-:S03]  /*19200*/  LOP3.LUT R19, R25, 0x90, R24, 0xfe, !PT ;  /* 0x0000009019137812 */ /* 0x002fc600078efe18 */
[----:B------:R1:W-:Y:S01]  /*19210*/  STL [R1+0x640], R15 ;  /* 0x0006400f01007387 */ /* 0x0003e20000100800 */
[C-C-:B----4-:R-:W-:Y:S02]  /*19220*/  LOP3.LUT R0, R25.reuse, 0xa0, R24.reuse, 0xfe, !PT ;  /* 0x000000a019007812 */ /* 0x150fe400078efe18 */
[C-C-:B------:R-:W-:Y:S02]  /*19230*/  LOP3.LUT R18, R25.reuse, 0x80, R24.reuse, 0xfe, !PT ;  /* 0x0000008019127812 */ /* 0x140fe400078efe18 */
[C-C-:B--2---:R-:W-:Y:S02]  /*19240*/  LOP3.LUT R14, R25.reuse, 0x88, R24.reuse, 0xfe, !PT ;  /* 0x00000088190e7812 */ /* 0x144fe400078efe18 */
[----:B-1----:R-:W-:-:S05]  /*19250*/  LOP3.LUT R15, R25, 0x98, R24, 0xfe, !PT ;  /* 0x00000098190f7812 */ /* 0x002fca00078efe18 */
[----:B------:R-:W-:Y:S04]  /*19260*/  STL [R1+0x650], R15 ;  /* 0x0006500f01007387 */ /* 0x000fe80000100800 */
[----:B------:R1:W-:Y:S01]  /*19270*/  STL [R1+0x34], R0 ;  /* 0x0000340001007387 */ /* 0x0003e20000100800 */
[----:B------:R-:W-:-:S03]  /*19280*/  LOP3.LUT R13, R25, 0x48, R24, 0xfe, !PT ;  /* 0x00000048190d7812 */ /* 0x000fc600078efe18 */
[----:B------:R2:W-:Y:S01]  /*19290*/  STL [R1+0x654], R19 ;  /* 0x0006541301007387 */ /* 0x0005e20000100800 */
[----:B------:R-:W-:-:S03]  /*192a0*/  LOP3.LUT R17, R25, 0x40, R24, 0xfe, !PT ;  /* 0x0000004019117812 */ /* 0x000fc600078efe18 */
[----:B------:R4:W-:Y:S01]  /*192b0*/  STL [R1+0x658], R14 ;  /* 0x0006580e01007387 */ /* 0x0009e20000100800 */
[----:B-1----:R-:W-:-:S03]  /*192c0*/  LOP3.LUT R0, R25, 0x70, R24, 0xfe, !PT ;  /* 0x0000007019007812 */ /* 0x002fc600078efe18 */
[----:B------:R1:W-:Y:S01]  /*192d0*/  STL [R1+0x65c], R18 ;  /* 0x00065c1201007387 */ /* 0x0003e20000100800 */
[C-C-:B------:R-:W-:Y:S02]  /*192e0*/  LOP3.LUT R15, R25.reuse, 0x68, R24.reuse, 0xfe, !PT ;  /* 0x00000068190f7812 */ /* 0x140fe400078efe18 */
[C-C-:B--2---:R-:W-:Y:S02]  /*192f0*/  LOP3.LUT R19, R25.reuse, 0x60, R24.reuse, 0xfe, !PT ;  /* 0x0000006019137812 */ /* 0x144fe400078efe18 */
[C-C-:B------:R-:W-:Y:S02]  /*19300*/  LOP3.LUT R27, R25.reuse, 0x28, R24.reuse, 0xfe, !PT ;  /* 0x00000028191b7812 */ /* 0x140fe400078efe18 */
[C-C-:B----4-:R-:W-:Y:S02]  /*19310*/  LOP3.LUT R14, R25.reuse, 0x58, R24.reuse, 0xfe, !PT ;  /* 0x00000058190e7812 */ /* 0x150fe400078efe18 */
[C-C-:B------:R-:W-:Y:S02]  /*19320*/  LOP3.LUT R26, R25.reuse, 0x20, R24.reuse, 0xfe, !PT ;  /* 0x00000020191a7812 */ /* 0x140fe400078efe18 */
[----:B-1----:R-:W-:-:S02]  /*19330*/  LOP3.LUT R18, R25, 0x50, R24, 0xfe, !PT ;  /* 0x0000005019127812 */ /* 0x002fc400078efe18 */
[C-C-:B------:R-:W-:Y:S02]  /*19340*/  LOP3.LUT R21, R25.reuse, 0x18, R24.reuse, 0xfe, !PT ;  /* 0x0000001819157812 */ /* 0x140fe400078efe18 */
[C-C-:B------:R-:W-:Y:S01]  /*19350*/  LOP3.LUT R20, R25.reuse, 0x10, R24.reuse, 0xfe, !PT ;  /* 0x0000001019147812 */ /* 0x140fe200078efe18 */
[----:B------:R1:W-:Y:S01]  /*19360*/  STL [R1+0x20], R0 ;  /* 0x0000200001007387 */ /* 0x0003e20000100800 */
[----:B------:R-:W-:Y:S01]  /*19370*/  LOP3.LUT R24, R25, 0x8, R24, 0xfe, !PT ;  /* 0x0000000819187812 */ /* 0x000fe200078efe18 */
[CC--:B---3--:R-:W-:Y:S01]  /*19380*/  IMAD R2, R23.reuse, R29.reuse, RZ ;  /* 0x0000001d17027224 */ /* 0x0c8fe200078e02ff */
[----:B------:R-:W-:Y:S02]  /*19390*/  ISETP.LT.AND P1, PT, R23, UR15, !P0 ;  /* 0x0000000f17007c0c */ /* 0x000fe4000c721270 */
[C---:B------:R-:W-:Y:S01]  /*193a0*/  ISETP.LT.AND P4, PT, R24.reuse, UR15, !P0 ;  /* 0x0000000f18007c0c */ /* 0x040fe2000c781270 */
[----:B------:R-:W-:Y:S01]  /*193b0*/  IMAD R23, R24, R29, RZ ;  /* 0x0000001d18177224 */ /* 0x000fe200078e02ff */
[----:B-1----:R-:W-:-:S04]  /*193c0*/  LEA R0, P2, R3, UR12, 0x1 ;  /* 0x0000000c03007c11 */ /* 0x002fc8000f8408ff */
[----:B------:R-:W-:Y:S02]  /*193d0*/  LEA.HI.X.SX32 R3, R3, UR13, 0x1, P2 ;  /* 0x0000000d03037c11 */ /* 0x000fe400090f0eff */
[----:B------:R-:W-:Y:S02]  /*193e0*/  LEA R24, P3, R2, R0, 0x1 ;  /* 0x0000000002187211 */ /* 0x000fe400078608ff */
[----:B------:R-:W-:Y:S02]  /*193f0*/  ISETP.LT.AND P5, PT, R20, UR15, !P0 ;  /* 0x0000000f14007c0c */ /* 0x000fe4000c7a1270 */
[----:B------:R-:W-:Y:S01]  /*19400*/  LEA.HI.X.SX32 R25, R2, R3, 0x1, P3 ;  /* 0x0000000302197211 */ /* 0x000fe200018f0eff */
[-C--:B------:R-:W-:Y:S01]  /*19410*/  IMAD R20, R20, R29.reuse, RZ ;  /* 0x0000001d14147224 */ /* 0x080fe200078e02ff */
[C---:B------:R-:W-:Y:S01]  /*19420*/  ISETP.LT.AND P3, PT, R21.reuse, UR15, !P0 ;  /* 0x0000000f15007c0c */ /* 0x040fe2000c761270 */
[----:B------:R-:W-:Y:S02]  /*19430*/  IMAD R21, R21, R29, RZ ;  /* 0x0000001d15157224 */ /* 0x000fe400078e02ff */
[----:B------:R-:W2:Y:S01]  /*19440*/  LDL.LU R29, [R1+0x66c] ;  /* 0x00066c00011d7983 */ /* 0x000ea20000300800 */
[----:B------:R-:W-:-:S02]  /*19450*/  ISETP.LT.AND P2, PT, R22, UR15, !P0 ;  /* 0x0000000f16007c0c */ /* 0x000fc4000c741270 */
[----:B------:R-:W-:-:S04]  /*19460*/  LEA R22, P6, R23, R0, 0x1 ;  /* 0x0000000017167211 */ /* 0x000fc800078c08ff */
[----:B------:R-:W-:Y:S01]  /*19470*/  LEA.HI.X.SX32 R23, R23, R3, 0x1, P6 ;  /* 0x0000000317177211 */ /* 0x000fe200030f0eff */
[----:B------:R-:W-:Y:S04]  /*19480*/  @P1 STG.E.U16 desc[UR8][R24.64], R16 ;  /* 0x0000001018001986 */ /* 0x000fe8000c101508 */
[----:B------:R1:W-:Y:S02]  /*19490*/  @P4 STG.E.U16 desc[UR8][R22.64], R12 ;  /* 0x0000000c16004986 */ /* 0x0003e4000c101508 */
[----:B-1----:R-:W1:Y:S01]  /*194a0*/  LDC R23, c[0x0][0x3b8] ;  /* 0x0000ee00ff177b82 */ /* 0x002e620000000800 */
[----:B------:R-:W-:Y:S02]  /*194b0*/  LEA R24, P1, R20, R0, 0x1 ;  /* 0x0000000014187211 */ /* 0x000fe400078208ff */
[----:B------:R-:W-:-:S02]  /*194c0*/  ISETP.LT.AND P4, PT, R26, UR15, !P0 ;  /* 0x0000000f1a007c0c */ /* 0x000fc4000c781270 */
[----:B------:R-:W-:Y:S02]  /*194d0*/  LEA.HI.X.SX32 R25, R20, R3, 0x1, P1 ;  /* 0x0000000314197211 */ /* 0x000fe400008f0eff */
[----:B------:R-:W-:-:S03]  /*194e0*/  LEA R22, P6, R21, R0, 0x1 ;  /* 0x0000000015167211 */ /* 0x000fc600078c08ff */
[----:B0-----:R0:W-:Y:S02]  /*194f0*/  @P5 STG.E.U16 desc[UR8][R24.64], R8 ;  /* 0x0000000818005986 */ /* 0x0011e4000c101508 */
[----:B0-----:R-:W0:Y:S01]  /*19500*/  LDC R25, c[0x0][0x3b8] ;  /* 0x0000ee00ff197b82 */ /* 0x001e220000000800 */
[----:B-1----:R-:W-:Y:S01]  /*19510*/  IMAD R26, R26, R23, RZ ;  /* 0x000000171a1a7224 */ /* 0x002fe200078e02ff */
[----:B------:R-:W-:-:S04]  /*19520*/  LEA.HI.X.SX32 R23, R21, R3, 0x1, P6 ;  /* 0x0000000315177211 */ /* 0x000fc800030f0eff */
[----:B------:R-:W-:-:S04]  /*19530*/  LEA R20, P6, R26, R0, 0x1 ;  /* 0x000000001a147211 */ /* 0x000fc800078c08ff */
[----:B------:R-:W-:Y:S02]  /*19540*/  LEA.HI.X.SX32 R21, R26, R3, 0x1, P6 ;  /* 0x000000031a157211 */ /* 0x000fe400030f0eff */
[----:B------:R-:W1:Y:S01]  /*19550*/  LDC R26, c[0x0][0x3b8] ;  /* 0x0000ee00ff1a7b82 */ /* 0x000e620000000800 */
[C---:B------:R-:W-:Y:S01]  /*19560*/  ISETP.LT.AND P5, PT, R27.reuse, UR15, !P0 ;  /* 0x0000000f1b007c0c */ /* 0x040fe2000c7a1270 */
[----:B-----5:R3:W-:Y:S01]  /*19570*/  @P3 STG.E.U16 desc[UR8][R22.64], R4 ;  /* 0x0000000416003986 */ /* 0x0207e2000c101508 */
[----:B------:R-:W-:Y:S02]  /*19580*/  PRMT R16, R16, 0x7632, R16 ;  /* 0x0000763210107816 */ /* 0x000fe40000000010 */
[----:B------:R-:W-:Y:S01]  /*19590*/  ISETP.LT.AND P3, PT, R28, UR15, !P0 ;  /* 0x0000000f1c007c0c */ /* 0x000fe2000c761270 */
[----:B0-----:R-:W-:Y:S02]  /*195a0*/  IMAD R27, R27, R25, RZ ;  /* 0x000000191b1b7224 */ /* 0x001fe400078e02ff */
[----:B------:R0:W-:Y:S03]  /*195b0*/  @P4 STG.E.U16 desc[UR8][R20.64], R16 ;  /* 0x0000001014004986 */ /* 0x0001e6000c101508 */
[----:B---3--:R-:W-:-:S02]  /*195c0*/  LEA R22, P6, R27, R0, 0x1 ;  /* 0x000000001b167211 */ /* 0x008fc400078c08ff */
[----:B------:R-:W-:Y:S02]  /*195d0*/  PRMT R12, R12, 0x7632, R12 ;  /* 0x000076320c0c7816 */ /* 0x000fe4000000000c */
[----:B------:R-:W-:Y:S01]  /*195e0*/  LEA.HI.X.SX32 R23, R27, R3, 0x1, P6 ;  /* 0x000000031b177211 */ /* 0x000fe200030f0eff */
[----:B-1----:R-:W-:Y:S01]  /*195f0*/  IMAD R28, R28, R26, RZ ;  /* 0x0000001a1c1c7224 */ /* 0x002fe200078e02ff */
[----:B------:R-:W-:-:S04]  /*19600*/  PRMT R8, R8, 0x7632, R8 ;  /* 0x0000763208087816 */ /* 0x000fc80000000008 */
[C---:B0-----:R-:W-:Y:S01]  /*19610*/  LEA R20, P6, R28.reuse, R0, 0x1 ;  /* 0x000000001c147211 */ /* 0x041fe200078c08ff */
[----:B------:R-:W-:Y:S03]  /*19620*/  @P5 STG.E.U16 desc[UR8][R22.64], R12 ;  /* 0x0000000c16005986 */ /* 0x000fe6000c101508 */
[----:B------:R-:W-:Y:S02]  /*19630*/  LEA.HI.X.SX32 R21, R28, R3, 0x1, P6 ;  /* 0x000000031c157211 */ /* 0x000fe400030f0eff */
[----:B------:R-:W-:-:S03]  /*19640*/  ISETP.LT.AND P5, PT, R17, UR15, !P0 ;  /* 0x0000000f11007c0c */ /* 0x000fc6000c7a1270 */
[----:B------:R0:W-:Y:S01]  /*19650*/  @P3 STG.E.U16 desc[UR8][R20.64], R8 ;  /* 0x0000000814003986 */ /* 0x0001e2000c101508 */
[----:B------:R-:W-:Y:S02]  /*19660*/  ISETP.LT.AND P3, PT, R13, UR15, !P0 ;  /* 0x0000000f0d007c0c */ /* 0x000fe4000c761270 */
[----:B--2---:R-:W-:Y:S02]  /*19670*/  ISETP.LT.AND P1, PT, R29, UR15, !P0 ;  /* 0x0000000f1d007c0c */ /* 0x004fe4000c721270 */
[----:B------:R-:W2:Y:S04]  /*19680*/  LDL.LU R29, [R1+0x668] ;  /* 0x00066800011d7983 */ /* 0x000ea80000300800 */
[----:B------:R-:W3:Y:S04]  /*19690*/  LDL.LU R17, [R1+0x664] ;  /* 0x0006640001117983 */ /* 0x000ee80000300800 */
[----:B------:R-:W4:Y:S04]  /*196a0*/  LDL.LU R25, [R1+0x20] ;  /* 0x0000200001197983 */ /* 0x000f280000300800 */
[----:B------:R-:W5:Y:S04]  /*196b0*/  LDL.LU R27, [R1] ;  /* 0x00000000011b7983 */ /* 0x000f680000300800 */
[----:B------:R-:W3:Y:S01]  /*196c0*/  LDL.LU R13, [R1+0x660] ;  /* 0x00066000010d7983 */ /* 0x000ee20000300800 */
[----:B------:R-:W-:Y:S01]  /*196d0*/  IMAD R2, R26, 0x40, R2 ;  /* 0x000000401a027824 */ /* 0x000fe200078e0202 */
[----:B0-----:R-:W-:-:S03]  /*196e0*/  PRMT R8, R4, 0x7632, R8 ;  /* 0x0000763204087816 */ /* 0x001fc60000000008 */
[----:B------:R-:W-:Y:S01]  /*196f0*/  IMAD R4, R26, 0x8, R2 ;  /* 0x000000081a047824 */ /* 0x000fe200078e0202 */
[C---:B--2---:R-:W-:Y:S01]  /*19700*/  ISETP.LT.AND P4, PT, R29.reuse, UR15, !P0 ;  /* 0x0000000f1d007c0c */ /* 0x044fe2000c781270 */
[----:B------:R-:W-:-:S05]  /*19710*/  IMAD R29, R29, R26, RZ ;  /* 0x0000001a1d1d7224 */ /* 0x000fca00078e02ff */
[----:B------:R-:W-:-:S04]  /*19720*/  LEA R22, P6, R29, R0, 0x1 ;  /* 0x000000001d167211 */ /* 0x000fc800078c08ff */
[----:B------:R-:W-:Y:S02]  /*19730*/  LEA.HI.X.SX32 R23, R29, R3, 0x1, P6 ;  /* 0x000000031d177211 */ /* 0x000fe400030f0eff */
[----:B------:R-:W-:-:S03]  /*19740*/  LEA R20, P6, R2, R0, 0x1 ;  /* 0x0000000002147211 */ /* 0x000fc600078c08ff */
[----:B------:R0:W-:Y:S01]  /*19750*/  @P4 STG.E.U16 desc[UR8][R22.64], R8 ;  /* 0x0000000816004986 */ /* 0x0001e2000c101508 */
[----:B------:R-:W-:Y:S02]  /*19760*/  LEA.HI.X.SX32 R21, R2, R3, 0x1, P6 ;  /* 0x0000000302157211 */ /* 0x000fe400030f0eff */
[----:B------:R-:W-:Y:S02]  /*19770*/  ISETP.LT.AND P4, PT, R18, UR15, !P0 ;  /* 0x0000000f12007c0c */ /* 0x000fe4000c781270 */
[----:B------:R-:W2:Y:S01]  /*19780*/  LDL.LU R18, [R1+0x65c] ;  /* 0x00065c0001127983 */ /* 0x000ea20000300800 */
[----:B0-----:R-:W-:-:S03]  /*19790*/  LEA R22, P6, R4, R0, 0x1 ;  /* 0x0000000004167211 */ /* 0x001fc600078c08ff */
[----:B---3--:R0:W-:Y:S01]  /*197a0*/  @P5 STG.E.U16 desc[UR8][R20.64], R17 ;  /* 0x0000001114005986 */ /* 0x0081e2000c101508 */
[----:B------:R-:W-:Y:S02]  /*197b0*/  LEA.HI.X.SX32 R23, R4, R3, 0x1, P6 ;  /* 0x0000000304177211 */ /* 0x000fe400030f0eff */
[----:B------:R-:W-:Y:S02]  /*197c0*/  ISETP.LT.AND P5, PT, R14, UR15, !P0 ;  /* 0x0000000f0e007c0c */ /* 0x000fe4000c7a1270 */
[----:B------:R-:W3:Y:S04]  /*197d0*/  LDL.LU R14, [R1+0x658] ;  /* 0x00065800010e7983 */ /* 0x000ee80000300800 */
[----:B------:R1:W-:Y:S01]  /*197e0*/  @P3 STG.E.U16 desc[UR8][R22.64], R13 ;  /* 0x0000000d16003986 */ /* 0x0003e2000c101508 */
[----:B------:R-:W-:-:S03]  /*197f0*/  ISETP.LT.AND P3, PT, R19, UR15, !P0 ;  /* 0x0000000f13007c0c */ /* 0x000fc6000c761270 */
[----:B------:R-:W3:Y:S01]  /*19800*/  LDL.LU R19, [R1+0x654] ;  /* 0x0006540001137983 */ /* 0x000ee20000300800 */
[----:B------:R-:W-:-:S04]  /*19810*/  IMAD R2, R26, 0x8, R4 ;  /* 0x000000081a027824 */ /* 0x000fc800078e0204 */
[----:B------:R-:W-:Y:S01]  /*19820*/  IMAD R4, R26, 0x8, R2 ;  /* 0x000000081a047824 */ /* 0x000fe200078e0202 */
[----:B0-----:R-:W-:-:S04]  /*19830*/  LEA R20, P6, R2, R0, 0x1 ;  /* 0x0000000002147211 */ /* 0x001fc800078c08ff */
[----:B------:R-:W-:Y:S01]  /*19840*/  LEA.HI.X.SX32 R21, R2, R3, 0x1, P6 ;  /* 0x0000000302157211 */ /* 0x000fe200030f0eff */
[----:B------:R-:W-:Y:S01]  /*19850*/  IMAD R2, R26, 0x8, R4 ;  /* 0x000000081a027824 */ /* 0x000fe200078e0204 */
[----:B-1----:R-:W-:-:S04]  /*19860*/  LEA R22, P6, R4, R0, 0x1 ;  /* 0x0000000004167211 */ /* 0x002fc800078c08ff */
[-C--:B------:R-:W-:Y:S02]  /*19870*/  LEA.HI.X.SX32 R23, R4, R3.reuse, 0x1, P6 ;  /* 0x0000000304177211 */ /* 0x080fe400030f0eff */
[-C--:B------:R-:W-:Y:S01]  /*19880*/  LEA R16, P6, R2, R0.reuse, 0x1 ;  /* 0x0000000002107211 */ /* 0x080fe200078c08ff */
[----:B------:R0:W-:Y:S01]  /*19890*/  @P4 STG.E.U16 desc[UR8][R20.64], R9 ;  /* 0x0000000914004986 */ /* 0x0001e2000c101508 */
[----:B------:R-:W-:Y:S01]  /*198a0*/  IMAD R4, R26, 0x8, R2 ;  /* 0x000000081a047824 */ /* 0x000fe200078e0202 */
[----:B------:R-:W-:Y:S02]  /*198b0*/  ISETP.LT.AND P4, PT, R15, UR15, !P0 ;  /* 0x0000000f0f007c0c */ /* 0x000fe4000c781270 */
[----:B------:R-:W-:Y:S01]  /*198c0*/  PRMT R8, R17, 0x7632, R8 ;  /* 0x0000763211087816 */ /* 0x000fe20000000008 */
[----:B------:R-:W-:Y:S01]  /*198d0*/  @P5 STG.E.U16 desc[UR8][R22.64], R5 ;  /* 0x0000000516005986 */ /* 0x000fe2000c101508 */
[----:B------:R-:W-:Y:S01]  /*198e0*/  LEA.HI.X.SX32 R17, R2, R3, 0x1, P6 ;  /* 0x0000000302117211 */ /* 0x000fe200030f0eff */
[----:B------:R-:W-:Y:S01]  /*198f0*/  IMAD R2, R26, 0x8, R4 ;  /* 0x000000081a027824 */ /* 0x000fe200078e0204 */
[----:B----4-:R-:W-:Y:S01]  /*19900*/  ISETP.LT.AND P5, PT, R25, UR15, !P0 ;  /* 0x0000000f19007c0c */ /* 0x010fe2000c7a1270 */
[----:B------:R-:W4:Y:S01]  /*19910*/  LDL.LU R15, [R1+0x650] ;  /* 0x00065000010f7983 */ /* 0x000f220000300800 */
[----:B0-----:R-:W-:-:S03]  /*19920*/  LEA R20, P6, R4, R0, 0x1 ;  /* 0x0000000004147211 */ /* 0x001fc600078c08ff */
[----:B------:R5:W-:Y:S01]  /*19930*/  @P3 STG.E.U16 desc[UR8][R16.64], R8 ;  /* 0x0000000810003986 */ /* 0x000be2000c101508 */
[----:B------:R-:W-:Y:S02]  /*19940*/  PRMT R13, R13, 0x7632, R13 ;  /* 0x000076320d0d7816 */ /* 0x000fe4000000000d */
[----:B------:R-:W-:Y:S01]  /*19950*/  LEA.HI.X.SX32 R21, R4, R3, 0x1, P6 ;  /* 0x0000000304157211 */ /* 0x000fe200030f0eff */
[----:B------:R-:W4:Y:S01]  /*19960*/  LDL.LU R28, [R1+0x34] ;  /* 0x00003400011c7983 */ /* 0x000f220000300800 */
[----:B------:R-:W-:Y:S01]  /*19970*/  LEA R12, P6, R2, R0, 0x1 ;  /* 0x00000000020c7211 */ /* 0x000fe200078c08ff */
[----:B-----5:R-:W-:Y:S02]  /*19980*/  VIADD R8, R27, 0x78 ;  /* 0x000000781b087836 */ /* 0x020fe40000000000 */
[----:B------:R0:W-:Y:S02]  /*19990*/  @P4 STG.E.U16 desc[UR8][R20.64], R13 ;  /* 0x0000000d14004986 */ /* 0x0001e4000c101508 */
[C---:B------:R-:W-:Y:S01]  /*199a0*/  IMAD R4, R8.reuse, R26, RZ ;  /* 0x0000001a08047224 */ /* 0x040fe200078e02ff */
[----:B------:R-:W-:-:S02]  /*199b0*/  ISETP.LT.AND P3, PT, R8, UR15, !P0 ;  /* 0x0000000f08007c0c */ /* 0x000fc4000c761270 */
[----:B------:R-:W-:Y:S02]  /*199c0*/  PRMT R9, R9, 0x7632, R9 ;  /* 0x0000763209097816 */ /* 0x000fe40000000009 */
[----:B0-----:R-:W-:Y:S02]  /*199d0*/  LEA.HI.X.SX32 R13, R2, R3, 0x1, P6 ;  /* 0x00000003020d7211 */ /* 0x001fe400030f0eff */
[----:B------:R-:W-:-:S03]  /*199e0*/  LEA R8, P6, R4, R0, 0x1 ;  /* 0x0000000004087211 */ /* 0x000fc600078c08ff */
[----:B------:R0:W-:Y:S02]  /*199f0*/  @P5 STG.E.U16 desc[UR8][R12.64], R9 ;  /* 0x000000090c005986 */ /* 0x0001e4000c101508 */
[----:B0-----:R-:W-:Y:S02]  /*19a00*/  LEA.HI.X.SX32 R9, R4, R3, 0x1, P6 ;  /* 0x0000000304097211 */ /* 0x001fe400030f0eff */
[----:B------:R-:W-:-:S05]  /*19a10*/  PRMT R13, R5, 0x7632, R13 ;  /* 0x00007632050d7816 */ /* 0x000fca000000000d */
[----:B------:R0:W-:Y:S01]  /*19a20*/  @P3 STG.E.U16 desc[UR8][R8.64], R13 ;  /* 0x0000000d08003986 */ /* 0x0001e2000c101508 */
[----:B--2---:R-:W-:-:S03]  /*19a30*/  ISETP.LT.AND P4, PT, R18, UR15, !P0 ;  /* 0x0000000f12007c0c */ /* 0x004fc6000c781270 */
[----:B------:R-:W2:Y:S04]  /*19a40*/  LDL.LU R18, [R1+0x64c] ;  /* 0x00064c0001127983 */ /* 0x000ea80000300800 */
[----:B------:R-:W5:Y:S01]  /*19a50*/  LDL.LU R24, [R1+0x3c] ;  /* 0x00003c0001187983 */ /* 0x000f620000300800 */
[----:B---3--:R-:W-:-:S03]  /*19a60*/  ISETP.LT.AND P5, PT, R14, UR15, !P0 ;  /* 0x0000000f0e007c0c */ /* 0x008fc6000c7a1270 */
[----:B------:R-:W3:Y:S01]  /*19a70*/  LDL.LU R14, [R1+0x648] ;  /* 0x00064800010e7983 */ /* 0x000ee20000300800 */
[----:B------:R-:W-:-:S03]  /*19a80*/  ISETP.LT.AND P3, PT, R19, UR15, !P0 ;  /* 0x0000000f13007c0c */ /* 0x000fc6000c761270 */
[----:B------:R-:W5:Y:S04]  /*19a90*/  LDL.LU R19, [R1+0x644] ;  /* 0x0006440001137983 */ /* 0x000f680000300800 */
[----:B------:R-:W5:Y:S01]  /*19aa0*/  LDL.LU R25, [R1+0x40] ;  /* 0x0000400001197983 */ /* 0x000f620000300800 */
[----:B------:R-:W-:-:S04]  /*19ab0*/  IMAD R2, R26, 0x10, R2 ;  /* 0x000000101a027824 */ /* 0x000fc800078e0202 */
[----:B------:R-:W-:Y:S01]  /*19ac0*/  IMAD R12, R26, 0x8, R2 ;  /* 0x000000081a0c7824 */ /* 0x000fe200078e0202 */
[----:B------:R-:W-:-:S04]  /*19ad0*/  LEA R4, P6, R2, R0, 0x1 ;  /* 0x0000000002047211 */ /* 0x000fc800078c08ff */
[----:B------:R-:W-:Y:S01]  /*19ae0*/  LEA.HI.X.SX32 R5, R2, R3, 0x1, P6 ;  /* 0x0000000302057211 */ /* 0x000fe200030f0eff */
[----:B------:R-:W-:Y:S01]  /*19af0*/  IMAD R2, R26, 0x8, R12 ;  /* 0x000000081a027824 */ /* 0x000fe200078e020c */
[----:B0-----:R-:W-:-:S04]  /*19b00*/  LEA R8, P6, R12, R0, 0x1 ;  /* 0x000000000c087211 */ /* 0x001fc800078c08ff */
[----:B------:R-:W-:Y:S01]  /*19b10*/  LEA.HI.X.SX32 R9, R12, R3, 0x1, P6 ;  /* 0x000000030c097211 */ /* 0x000fe200030f0eff */
[----:B------:R-:W-:Y:S01]  /*19b20*/  IMAD R12, R26, 0x8, R2 ;  /* 0x000000081a0c7824 */ /* 0x000fe200078e0202 */
[----:B--2---:R0:W-:Y:S01]  /*19b30*/  @P4 STG.E.U16 desc[UR8][R4.64], R18 ;  /* 0x0000001204004986 */ /* 0x0041e2000c101508 */
[----:B----4-:R-:W-:-:S03]  /*19b40*/  ISETP.LT.AND P4, PT, R15, UR15, !P0 ;  /* 0x0000000f0f007c0c */ /* 0x010fc6000c781270 */
[----:B------:R-:W2:Y:S01]  /*19b50*/  LDL.LU R15, [R1+0x640] ;  /* 0x00064000010f7983 */ /* 0x000ea20000300800 */
[----:B0-----:R-:W-:-:S04]  /*19b60*/  LEA R4, P6, R2, R0, 0x1 ;  /* 0x0000000002047211 */ /* 0x001fc800078c08ff */
[----:B------:R-:W-:Y:S01]  /*19b70*/  LEA.HI.X.SX32 R5, R2, R3, 0x1, P6 ;  /* 0x0000000302057211 */ /* 0x000fe200030f0eff */
[----:B---3--:R0:W-:Y:S01]  /*19b80*/  @P5 STG.E.U16 desc[UR8][R8.64], R14 ;  /* 0x0000000e08005986 */ /* 0x0081e2000c101508 */
[----:B------:R-:W-:-:S03]  /*19b90*/  IMAD R2, R26, 0x8, R12 ;  /* 0x000000081a027824 */ /* 0x000fc600078e020c */
[----:B------:R1:W-:Y:S01]  /*19ba0*/  @P3 STG.E.U16 desc[UR8][R4.64], R10 ;  /* 0x0000000a04003986 */ /* 0x0003e2000c101508 */
[----:B-----5:R-:W-:-:S03]  /*19bb0*/  ISETP.LT.AND P3, PT, R19, UR15, !P0 ;  /* 0x0000000f13007c0c */ /* 0x020fc6000c761270 */
[----:B------:R-:W3:Y:S01]  /*19bc0*/  LDL.LU R19, [R1+0x63c] ;  /* 0x00063c0001137983 */ /* 0x000ee20000300800 */
[----:B0-----:R-:W-:-:S03]  /*19bd0*/  LEA R8, P6, R12, R0, 0x1 ;  /* 0x000000000c087211 */ /* 0x001fc600078c08ff */
[----:B------:R-:W4:Y:S01]  /*19be0*/  LDL.LU R29, [R1+0x48] ;  /* 0x00004800011d7983 */ /* 0x000f220000300800 */
[----:B------:R-:W-:Y:S02]  /*19bf0*/  ISETP.LT.AND P5, PT, R28, UR15, !P0 ;  /* 0x0000000f1c007c0c */ /* 0x000fe4000c7a1270 */
[-C--:B------:R-:W-:Y:S01]  /*19c00*/  LEA.HI.X.SX32 R9, R12, R3.reuse, 0x1, P6 ;  /* 0x000000030c097211 */ /* 0x080fe200030f0eff */
[----:B------:R-:W-:Y:S01]  /*19c10*/  IMAD R12, R26, 0x8, R2 ;  /* 0x000000081a0c7824 */ /* 0x000fe200078e0202 */
[C---:B-1----:R-:W-:Y:S01]  /*19c20*/  LEA R4, P6, R2.reuse, R0, 0x1 ;  /* 0x0000000002047211 */ /* 0x042fe200078c08ff */
[----:B------:R-:W5:Y:S03]  /*19c30*/  LDL.LU R28, [R1+0x44] ;  /* 0x00004400011c7983 */ /* 0x000f660000300800 */
[----:B------:R-:W-:Y:S01]  /*19c40*/  LEA.HI.X.SX32 R5, R2, R3, 0x1, P6 ;  /* 0x0000000302057211 */ /* 0x000fe200030f0eff */
[----:B------:R0:W-:Y:S01]  /*19c50*/  @P4 STG.E.U16 desc[UR8][R8.64], R6 ;  /* 0x0000000608004986 */ /* 0x0001e2000c101508 */
[----:B------:R-:W-:-:S02]  /*19c60*/  PRMT R18, R18, 0x7632, R18 ;  /* 0x0000763212127816 */ /* 0x000fc40000000012 */
[----:B------:R-:W-:Y:S02]  /*19c70*/  PRMT R14, R14, 0x7632, R14 ;  /* 0x000076320e0e7816 */ /* 0x000fe4000000000e */
[----:B0-----:R-:W-:-:S04]  /*19c80*/  LEA R8, P6, R12, R0, 0x1 ;  /* 0x000000000c087211 */ /* 0x001fc800078c08ff */
[----:B------:R-:W-:Y:S01]  /*19c90*/  LEA.HI.X.SX32 R9, R12, R3, 0x1, P6 ;  /* 0x000000030c097211 */ /* 0x000fe200030f0eff */
[----:B------:R0:W-:Y:S01]  /*19ca0*/  @P5 STG.E.U16 desc[UR8][R4.64], R18 ;  /* 0x0000001204005986 */ /* 0x0001e2000c101508 */
[----:B------:R-:W-:-:S03]  /*19cb0*/  ISETP.LT.AND P4, PT, R24, UR15, !P0 ;  /* 0x0000000f18007c0c */ /* 0x000fc6000c781270 */
[----:B------:R1:W-:Y:S01]  /*19cc0*/  @P3 STG.E.U16 desc[UR8][R8.64], R14 ;  /* 0x0000000e08003986 */ /* 0x0003e2000c101508 */
[----:B------:R-:W-:-:S03]  /*19cd0*/  ISETP.LT.AND P3, PT, R25, UR15, !P0 ;  /* 0x0000000f19007c0c */ /* 0x000fc6000c761270 */
[----:B------:R-:W4:Y:S04]  /*19ce0*/  LDL.LU R24, [R1+0x4c] ;  /* 0x00004c0001187983 */ /* 0x000f280000300800 */
[----:B------:R-:W4:Y:S01]  /*19cf0*/  LDL.LU R25, [R1+0x50] ;  /* 0x0000500001197983 */ /* 0x000f220000300800 */
[----:B------:R-:W-:Y:S02]  /*19d00*/  VIADD R2, R27, 0xb8 ;  /* 0x000000b81b027836 */ /* 0x000fe40000000000 */
[----:B------:R-:W-:-:S03]  /*19d10*/  IMAD R13, R26, 0x8, R12 ;  /* 0x000000081a0d7824 */ /* 0x000fc600078e020c */
[C---:B------:R-:W-:Y:S01]  /*19d20*/  ISETP.LT.AND P5, PT, R2.reuse, UR15, !P0 ;  /* 0x0000000f02007c0c */ /* 0x040fe2000c7a1270 */
[----:B------:R-:W-:Y:S01]  /*19d30*/  IMAD R2, R2, R26, RZ ;  /* 0x0000001a02027224 */ /* 0x000fe200078e02ff */
[CC--:B0-----:R-:W-:Y:S02]  /*19d40*/  LEA R4, P6, R13.reuse, R0.reuse, 0x1 ;  /* 0x000000000d047211 */ /* 0x0c1fe400078c08ff */
[----:B------:R-:W-:Y:S02]  /*19d50*/  PRMT R17, R6, 0x7632, R17 ;  /* 0x0000763206117816 */ /* 0x000fe40000000011 */
[----:B------:R-:W-:Y:S01]  /*19d60*/  LEA.HI.X.SX32 R5, R13, R3, 0x1, P6 ;  /* 0x000000030d057211 */ /* 0x000fe200030f0eff */
[----:B------:R-:W-:Y:S01]  /*19d70*/  IMAD R6, R26, 0x10, R13 ;  /* 0x000000101a067824 */ /* 0x000fe200078e020d */
[----:B------:R-:W-:Y:S02]  /*19d80*/  LEA R12, P6, R2, R0, 0x1 ;  /* 0x00000000020c7211 */ /* 0x000fe400078c08ff */
[----:B------:R-:W-:-:S02]  /*19d90*/  PRMT R10, R10, 0x7632, R10 ;  /* 0x000076320a0a7816 */ /* 0x000fc4000000000a */
[-C--:B------:R-:W-:Y:S01]  /*19da0*/  LEA.HI.X.SX32 R13, R2, R3.reuse, 0x1, P6 ;  /* 0x00000003020d7211 */ /* 0x080fe200030f0eff */
[----:B------:R-:W-:Y:S02]  /*19db0*/  IMAD R2, R26, 0x8, R6 ;  /* 0x000000081a027824 */ /* 0x000fe400078e0206 */
[----:B------:R0:W-:Y:S01]  /*19dc0*/  @P4 STG.E.U16 desc[UR8][R4.64], R10 ;  /* 0x0000000a04004986 */ /* 0x0001e2000c101508 */
[-C--:B------:R-:W-:Y:S01]  /*19dd0*/  LEA R16, P4, R6, R0.reuse, 0x1 ;  /* 0x0000000006107211 */ /* 0x080fe200078808ff */
[----:B-1----:R-:W-:Y:S01]  /*19de0*/  IMAD R9, R26, 0x8, R2 ;  /* 0x000000081a097824 */ /* 0x002fe200078e0202 */
[C---:B------:R-:W-:Y:S01]  /*19df0*/  LEA R20, P6, R2.reuse, R0, 0x1 ;  /* 0x0000000002147211 */ /* 0x040fe200078c08ff */
[----:B------:R1:W-:Y:S03]  /*19e00*/  @P5 STG.E.U16 desc[UR8][R12.64], R17 ;  /* 0x000000110c005986 */ /* 0x0003e6000c101508 */
[----:B------:R-:W-:Y:S01]  /*19e10*/  LEA.HI.X.SX32 R21, R2, R3, 0x1, P6 ;  /* 0x0000000302157211 */ /* 0x000fe200030f0eff */
[----:B------:R-:W-:-:S04]  /*19e20*/  IMAD R2, R26, 0x8, R9 ;  /* 0x000000081a027824 */ /* 0x000fc800078e0209 */
[----:B0-----:R-:W-:Y:S01]  /*19e30*/  IMAD R10, R26, 0x8, R2 ;  /* 0x000000081a0a7824 */ /* 0x001fe200078e0202 */
[----:B-1----:R-:W-:-:S03]  /*19e40*/  LEA.HI.X.SX32 R17, R6, R3, 0x1, P4 ;  /* 0x0000000306117211 */ /* 0x002fc600020f0eff */
[----:B------:R-:W-:-:S04]  /*19e50*/  IMAD R14, R26, 0x8, R10 ;  /* 0x000000081a0e7824 */ /* 0x000fc800078e020a */
[----:B------:R-:W-:Y:S02]  /*19e60*/  IMAD R18, R26, 0x8, R14 ;  /* 0x000000081a127824 */ /* 0x000fe400078e020e */
[----:B------:R-:W-:-:S04]  /*19e70*/  VIADD R6, R27, 0xf8 ;  /* 0x000000f81b067836 */ /* 0x000fc80000000000 */
[----:B------:R-:W-:Y:S01]  /*19e80*/  IMAD R22, R6, R26, RZ ;  /* 0x0000001a06167224 */ /* 0x000fe200078e02ff */
[----:B---3--:R-:W-:Y:S04]  /*19e90*/  @P3 STG.E.U16 desc[UR8][R16.64], R19 ;  /* 0x0000001310003986 */ /* 0x008fe8000c101508 */
[----:B--2---:R0:W-:Y:S01]  /*19ea0*/  @P1 STG.E.U16 desc[UR8][R20.64], R15 ;  /* 0x0000000f14001986 */ /* 0x0041e2000c101508 */
[----:B------:R-:W-:-:S04]  /*19eb0*/  LEA R4, P1, R9, R0, 0x1 ;  /* 0x0000000009047211 */ /* 0x000fc800078208ff */
[-C--:B------:R-:W-:Y:S02]  /*19ec0*/  LEA.HI.X.SX32 R5, R9, R3.reuse, 0x1, P1 ;  /* 0x0000000309057211 */ /* 0x080fe400008f0eff */
[-C--:B------:R-:W-:Y:S02]  /*19ed0*/  LEA R12, P1, R10, R0.reuse, 0x1 ;  /* 0x000000000a0c7211 */ /* 0x080fe400078208ff */
[-C--:B------:R-:W-:Y:S02]  /*19ee0*/  LEA R8, P3, R2, R0.reuse, 0x1 ;  /* 0x0000000002087211 */ /* 0x080fe400078608ff */
[----:B------:R-:W-:Y:S02]  /*19ef0*/  LEA.HI.X.SX32 R13, R10, R3, 0x1, P1 ;  /* 0x000000030a0d7211 */ /* 0x000fe400008f0eff */
[----:B0-----:R-:W-:Y:S02]  /*19f00*/  LEA R20, P1, R18, R0, 0x1 ;  /* 0x0000000012147211 */ /* 0x001fe400078208ff */
[----:B-----5:R-:W-:-:S02]  /*19f10*/  ISETP.LT.AND P5, PT, R28, UR15, !P0 ;  /* 0x0000000f1c007c0c */ /* 0x020fc4000c7a1270 */
[----:B----4-:R-:W-:Y:S02]  /*19f20*/  ISETP.LT.AND P4, PT, R29, UR15, !P0 ;  /* 0x0000000f1d007c0c */ /* 0x010fe4000c781270 */
[-C--:B------:R-:W-:Y:S02]  /*19f30*/  LEA.HI.X.SX32 R9, R2, R3.reuse, 0x1, P3 ;  /* 0x0000000302097211 */ /* 0x080fe400018f0eff */
[----:B------:R-:W-:Y:S02]  /*19f40*/  LEA.HI.X.SX32 R21, R18, R3, 0x1, P1 ;  /* 0x0000000312157211 */ /* 0x000fe400008f0eff */
[----:B------:R-:W-:Y:S02]  /*19f50*/  ISETP.LT.AND P1, PT, R6, UR15, !P0 ;  /* 0x0000000f06007c0c */ /* 0x000fe4000c721270 */
[----:B------:R-:W-:Y:S02]  /*19f60*/  LEA R16, P6, R14, R0, 0x1 ;  /* 0x000000000e107211 */ /* 0x000fe400078c08ff */
[----:B------:R-:W-:-:S02]  /*19f70*/  PRMT R6, R19, 0x7632, R6 ;  /* 0x0000763213067816 */ /* 0x000fc40000000006 */
[----:B------:R-:W-:Y:S02]  /*19f80*/  ISETP.LT.AND P3, PT, R24, UR15, !P0 ;  /* 0x0000000f18007c0c */ /* 0x000fe4000c761270 */
[----:B------:R-:W-:Y:S02]  /*19f90*/  ISETP.LT.AND P0, PT, R25, UR15, !P0 ;  /* 0x0000000f19007c0c */ /* 0x000fe4000c701270 */
[----:B------:R-:W-:Y:S02]  /*19fa0*/  LEA.HI.X.SX32 R17, R14, R3, 0x1, P6 ;  /* 0x000000030e117211 */ /* 0x000fe400030f0eff */
[----:B------:R-:W-:Y:S01]  /*19fb0*/  PRMT R15, R15, 0x7632, R15 ;  /* 0x000076320f0f7816 */ /* 0x000fe2000000000f */
[----:B------:R0:W-:Y:S01]  /*19fc0*/  @P5 STG.E.U16 desc[UR8][R4.64], R11 ;  /* 0x0000000b04005986 */ /* 0x0001e2000c101508 */
[----:B------:R-:W-:-:S03]  /*19fd0*/  PRMT R10, R11, 0x7632, R10 ;  /* 0x000076320b0a7816 */ /* 0x000fc6000000000a */
[----:B------:R0:W-:Y:S01]  /*19fe0*/  @P4 STG.E.U16 desc[UR8][R8.64], R7 ;  /* 0x0000000708004986 */ /* 0x0001e2000c101508 */
[----:B------:R-:W-:-:S03]  /*19ff0*/  LEA R2, P6, R22, R0, 0x1 ;  /* 0x0000000016027211 */ /* 0x000fc600078c08ff */
[----:B------:R0:W-:Y:S04]  /*1a000*/  @P3 STG.E.U16 desc[UR8][R12.64], R6 ;  /* 0x000000060c003986 */ /* 0x0001e8000c101508 */
[----:B------:R0:W-:Y:S01]  /*1a010*/  @P2 STG.E.U16 desc[UR8][R16.64], R15 ;  /* 0x0000000f10002986 */ /* 0x0001e2000c101508 */
[----:B------:R-:W-:-:S03]  /*1a020*/  LEA.HI.X.SX32 R3, R22, R3, 0x1, P6 ;  /* 0x0000000316037211 */ /* 0x000fc600030f0eff */
[----:B------:R0:W-:Y:S01]  /*1a030*/  @P0 STG.E.U16 desc[UR8][R20.64], R10 ;  /* 0x0000000a14000986 */ /* 0x0001e2000c101508 */
[----:B------:R-:W-:Y:S05]  /*1a040*/  @!P1 EXIT ;  /* 0x000000000000994d */ /* 0x000fea0003800000 */
[----:B0-----:R-:W-:-:S05]  /*1a050*/  PRMT R7, R7, 0x7632, R7 ;  /* 0x0000763207077816 */ /* 0x001fca0000000007 */
[----:B------:R-:W-:Y:S01]  /*1a060*/  STG.E.U16 desc[UR8][R2.64], R7 ;  /* 0x0000000702007986 */ /* 0x000fe2000c101508 */
[----:B------:R-:W-:Y:S05]  /*1a070*/  EXIT ;  /* 0x000000000000794d */ /* 0x000fea0003800000 */
.L_x_3:
[----:B------:R-:W-:-:S00]  /*1a080*/  BRA `(.L_x_3) ;  /* 0xfffffffc00fc7947 */ /* 0x000fc0000383ffff */
[----:B------:R-:W-:-:S00]  /*1a090*/  NOP ;  /* 0x0000000000007918 */ /* 0x000fc00000000000 */
        /* <DEDUP_REMOVED lines=14> */
.L_x_4:


//--------------------- .nv.shared.matmul_kernel  --------------------------
	.section	.nv.shared.matmul_kernel,"aw",@nobits
	.sectionflags	@""
	.align	16
	.zero		1024


//--------------------- .nv.shared.reserved.0     --------------------------
	.section	.nv.shared.reserved.0,"aw",@nobits
	.weak		__nv_reservedSMEM_offset_0_alias
	.size		__nv_reservedSMEM_offset_0_alias, 0, 64
	.other		__nv_reservedSMEM_offset_0_alias,@"STO_CUDA_RESERVED_SHARED STV_DEFAULT"
__nv_reservedSMEM_offset_0_alias:
	.zero		0
	.zero		64


//--------------------- .nv.constant0.matmul_kernel --------------------------
	.section	.nv.constant0.matmul_kernel,"a",@progbits
	.sectionflags	@""
	.align	4
.nv.constant0.matmul_kernel:
	.zero		976


//--------------------- SYMBOLS --------------------------

	.type		.nv.reservedSmem.offset0,@object
	.size		.nv.reservedSmem.offset0,0x4
	.type		.nv.reservedSmem.cap,@object
	.size		.nv.reservedSmem.cap,0x4
